//
// Generated by NVIDIA NVVM Compiler
//
// Compiler Build ID: CL-36424714
// Cuda compilation tools, release 13.0, V13.0.88
// Based on NVVM 20.0.0
//

.version 9.0
.target sm_100
.address_size 64

	// .globl	_Z15getNumOfBucketsPiS_
.global .align 4 .b8 precalc_xorwow_matrix[102400];
.global .align 4 .b8 precalc_xorwow_offset_matrix[102400];
.global .align 4 .b8 mrg32k3aM1[2304];
.global .align 4 .b8 mrg32k3aM2[2304];
.global .align 4 .b8 mrg32k3aM1SubSeq[2016];
.global .align 4 .b8 mrg32k3aM2SubSeq[2016];
.global .align 4 .b8 mrg32k3aM1Seq[2304];
.global .align 4 .b8 mrg32k3aM2Seq[2304];
.const .align 8 .b8 __cr_lgamma_table[72];
// _ZZN3cub18CUB_300001_SM_10006detail4scan16DeviceScanKernelINS2_10policy_hubIiiijN4cuda3std3__44plusIvEEE10Policy1000EN6thrust24THRUST_300001_SM_1000_NS10device_ptrIiEESF_NS0_13ScanTileStateIiLb1EEES9_NS1_10InputValueIiPiEEjiLb0EiEEvT0_T1_T2_iT3_T4_T5_E12temp_storage has been demoted
// _ZZN3cub18CUB_300001_SM_10006detail4scan16DeviceScanKernelINS2_10policy_hubIiiimN4cuda3std3__44plusIvEEE10Policy1000EN6thrust24THRUST_300001_SM_1000_NS10device_ptrIiEESF_NS0_13ScanTileStateIiLb1EEES9_NS1_10InputValueIiPiEEmiLb0EiEEvT0_T1_T2_iT3_T4_T5_E12temp_storage has been demoted
// _ZZN3cub18CUB_300001_SM_10006detail4scan16DeviceScanKernelINS2_10policy_hubIiiijN4cuda3std3__44plusIvEEE10Policy1000EN6thrust24THRUST_300001_SM_1000_NS10device_ptrIiEESF_NS0_13ScanTileStateIiLb1EEES9_NS0_8NullTypeEjiLb0ESI_EEvT0_T1_T2_iT3_T4_T5_E12temp_storage has been demoted
// _ZZN3cub18CUB_300001_SM_10006detail4scan16DeviceScanKernelINS2_10policy_hubIiiimN4cuda3std3__44plusIvEEE10Policy1000EN6thrust24THRUST_300001_SM_1000_NS10device_ptrIiEESF_NS0_13ScanTileStateIiLb1EEES9_NS0_8NullTypeEmiLb0ESI_EEvT0_T1_T2_iT3_T4_T5_E12temp_storage has been demoted
// _ZZ12getSplittersIiEvPT_S1_PiiiiS2_E9mySamples has been demoted
// _ZZ11splitterKerIiEvPT_S1_PiS2_E8sampleSh has been demoted
// _ZZ12bucketKernelIiEvPT_S1_PiS2_S2_E7myInput has been demoted
// _ZZ12bucketKernelIiEvPT_S1_PiS2_S2_E9splitters has been demoted
// _ZZ11sortBucketsIiEvPT_PiS2_S2_E7myArray has been demoted
.global .align 1 .b8 _ZN34_INTERNAL_1bd7e2cf_4_k_cu_afb875594cuda3std3__45__cpo5beginE[1];
.global .align 1 .b8 _ZN34_INTERNAL_1bd7e2cf_4_k_cu_afb875594cuda3std3__45__cpo3endE[1];
.global .align 1 .b8 _ZN34_INTERNAL_1bd7e2cf_4_k_cu_afb875594cuda3std3__45__cpo6cbeginE[1];
.global .align 1 .b8 _ZN34_INTERNAL_1bd7e2cf_4_k_cu_afb875594cuda3std3__45__cpo4cendE[1];
.global .align 1 .b8 _ZN34_INTERNAL_1bd7e2cf_4_k_cu_afb875594cuda3std3__45__cpo6rbeginE[1];
.global .align 1 .b8 _ZN34_INTERNAL_1bd7e2cf_4_k_cu_afb875594cuda3std3__45__cpo4rendE[1];
.global .align 1 .b8 _ZN34_INTERNAL_1bd7e2cf_4_k_cu_afb875594cuda3std3__45__cpo7crbeginE[1];
.global .align 1 .b8 _ZN34_INTERNAL_1bd7e2cf_4_k_cu_afb875594cuda3std3__45__cpo5crendE[1];
.global .align 1 .b8 _ZN34_INTERNAL_1bd7e2cf_4_k_cu_afb875594cuda3std3__436_GLOBAL__N__1bd7e2cf_4_k_cu_afb875596ignoreE[1];
.global .align 1 .b8 _ZN34_INTERNAL_1bd7e2cf_4_k_cu_afb875594cuda3std3__419piecewise_constructE[1];
.global .align 1 .b8 _ZN34_INTERNAL_1bd7e2cf_4_k_cu_afb875594cuda3std3__48in_placeE[1];
.global .align 1 .b8 _ZN34_INTERNAL_1bd7e2cf_4_k_cu_afb875594cuda3std3__420unreachable_sentinelE[1];
.global .align 1 .b8 _ZN34_INTERNAL_1bd7e2cf_4_k_cu_afb875594cuda3std3__47nulloptE[1];
.global .align 1 .b8 _ZN34_INTERNAL_1bd7e2cf_4_k_cu_afb875594cuda3std3__48unexpectE[1];
.global .align 1 .b8 _ZN34_INTERNAL_1bd7e2cf_4_k_cu_afb875594cuda3std6ranges3__45__cpo4swapE[1];
.global .align 1 .b8 _ZN34_INTERNAL_1bd7e2cf_4_k_cu_afb875594cuda3std6ranges3__45__cpo9iter_moveE[1];
.global .align 1 .b8 _ZN34_INTERNAL_1bd7e2cf_4_k_cu_afb875594cuda3std6ranges3__45__cpo5beginE[1];
.global .align 1 .b8 _ZN34_INTERNAL_1bd7e2cf_4_k_cu_afb875594cuda3std6ranges3__45__cpo3endE[1];
.global .align 1 .b8 _ZN34_INTERNAL_1bd7e2cf_4_k_cu_afb875594cuda3std6ranges3__45__cpo6cbeginE[1];
.global .align 1 .b8 _ZN34_INTERNAL_1bd7e2cf_4_k_cu_afb875594cuda3std6ranges3__45__cpo4cendE[1];
.global .align 1 .b8 _ZN34_INTERNAL_1bd7e2cf_4_k_cu_afb875594cuda3std6ranges3__45__cpo7advanceE[1];
.global .align 1 .b8 _ZN34_INTERNAL_1bd7e2cf_4_k_cu_afb875594cuda3std6ranges3__45__cpo9iter_swapE[1];
.global .align 1 .b8 _ZN34_INTERNAL_1bd7e2cf_4_k_cu_afb875594cuda3std6ranges3__45__cpo4nextE[1];
.global .align 1 .b8 _ZN34_INTERNAL_1bd7e2cf_4_k_cu_afb875594cuda3std6ranges3__45__cpo4prevE[1];
.global .align 1 .b8 _ZN34_INTERNAL_1bd7e2cf_4_k_cu_afb875594cuda3std6ranges3__45__cpo4dataE[1];
.global .align 1 .b8 _ZN34_INTERNAL_1bd7e2cf_4_k_cu_afb875594cuda3std6ranges3__45__cpo5cdataE[1];
.global .align 1 .b8 _ZN34_INTERNAL_1bd7e2cf_4_k_cu_afb875594cuda3std6ranges3__45__cpo4sizeE[1];
.global .align 1 .b8 _ZN34_INTERNAL_1bd7e2cf_4_k_cu_afb875594cuda3std6ranges3__45__cpo5ssizeE[1];
.global .align 1 .b8 _ZN34_INTERNAL_1bd7e2cf_4_k_cu_afb875594cuda3std6ranges3__45__cpo8distanceE[1];
.global .align 1 .b8 _ZN34_INTERNAL_1bd7e2cf_4_k_cu_afb875596thrust24THRUST_300001_SM_1000_NS8cuda_cub3parE[1];
.global .align 1 .b8 _ZN34_INTERNAL_1bd7e2cf_4_k_cu_afb875596thrust24THRUST_300001_SM_1000_NS8cuda_cub10par_nosyncE[1];
.global .align 1 .b8 _ZN34_INTERNAL_1bd7e2cf_4_k_cu_afb875596thrust24THRUST_300001_SM_1000_NS6system6detail10sequential3seqE[1];
.global .align 1 .b8 _ZN34_INTERNAL_1bd7e2cf_4_k_cu_afb875596thrust24THRUST_300001_SM_1000_NS12placeholders2_1E[1];
.global .align 1 .b8 _ZN34_INTERNAL_1bd7e2cf_4_k_cu_afb875596thrust24THRUST_300001_SM_1000_NS12placeholders2_2E[1];
.global .align 1 .b8 _ZN34_INTERNAL_1bd7e2cf_4_k_cu_afb875596thrust24THRUST_300001_SM_1000_NS12placeholders2_3E[1];
.global .align 1 .b8 _ZN34_INTERNAL_1bd7e2cf_4_k_cu_afb875596thrust24THRUST_300001_SM_1000_NS12placeholders2_4E[1];
.global .align 1 .b8 _ZN34_INTERNAL_1bd7e2cf_4_k_cu_afb875596thrust24THRUST_300001_SM_1000_NS12placeholders2_5E[1];
.global .align 1 .b8 _ZN34_INTERNAL_1bd7e2cf_4_k_cu_afb875596thrust24THRUST_300001_SM_1000_NS12placeholders2_6E[1];
.global .align 1 .b8 _ZN34_INTERNAL_1bd7e2cf_4_k_cu_afb875596thrust24THRUST_300001_SM_1000_NS12placeholders2_7E[1];
.global .align 1 .b8 _ZN34_INTERNAL_1bd7e2cf_4_k_cu_afb875596thrust24THRUST_300001_SM_1000_NS12placeholders2_8E[1];
.global .align 1 .b8 _ZN34_INTERNAL_1bd7e2cf_4_k_cu_afb875596thrust24THRUST_300001_SM_1000_NS12placeholders2_9E[1];
.global .align 1 .b8 _ZN34_INTERNAL_1bd7e2cf_4_k_cu_afb875596thrust24THRUST_300001_SM_1000_NS12placeholders3_10E[1];
.global .align 1 .b8 _ZN34_INTERNAL_1bd7e2cf_4_k_cu_afb875596thrust24THRUST_300001_SM_1000_NS3seqE[1];

.visible .entry _Z15getNumOfBucketsPiS_(
	.param .u64 .ptr .align 1 _Z15getNumOfBucketsPiS__param_0,
	.param .u64 .ptr .align 1 _Z15getNumOfBucketsPiS__param_1
)
{
	.reg .pred 	%p<2>;
	.reg .b32 	%r<9>;
	.reg .b64 	%rd<8>;

	ld.param.u64 	%rd1, [_Z15getNumOfBucketsPiS__param_0];
	ld.param.u64 	%rd2, [_Z15getNumOfBucketsPiS__param_1];
	mov.u32 	%r1, %ctaid.x;
	setp.gt.u32 	%p1, %r1, 99999;
	@%p1 bra 	$L__BB0_2;
	cvta.to.global.u64 	%rd3, %rd1;
	cvta.to.global.u64 	%rd4, %rd2;
	mul.wide.u32 	%rd5, %r1, 4;
	add.s64 	%rd6, %rd3, %rd5;
	ld.global.u32 	%r2, [%rd6+4];
	ld.global.u32 	%r3, [%rd6];
	sub.s32 	%r4, %r2, %r3;
	mul.hi.s32 	%r5, %r4, 1717986919;
	shr.u32 	%r6, %r5, 31;
	shr.s32 	%r7, %r5, 3;
	add.s32 	%r8, %r7, %r6;
	add.s64 	%rd7, %rd4, %rd5;
	st.global.u32 	[%rd7], %r8;
$L__BB0_2:
	ret;

}
	// .globl	_Z11splitterKerIiEvPT_S1_PiS2_
.visible .entry _Z11splitterKerIiEvPT_S1_PiS2_(
	.param .u64 .ptr .align 1 _Z11splitterKerIiEvPT_S1_PiS2__param_0,
	.param .u64 .ptr .align 1 _Z11splitterKerIiEvPT_S1_PiS2__param_1,
	.param .u64 .ptr .align 1 _Z11splitterKerIiEvPT_S1_PiS2__param_2,
	.param .u64 .ptr .align 1 _Z11splitterKerIiEvPT_S1_PiS2__param_3
)
{
	.reg .pred 	%p<29>;
	.reg .b32 	%r<278>;
	.reg .b32 	%f<3>;
	.reg .b64 	%rd<38>;
	// demoted variable
	.shared .align 4 .b8 _ZZ12getSplittersIiEvPT_S1_PiiiiS2_E9mySamples[800];
	// demoted variable
	.shared .align 4 .b8 _ZZ11splitterKerIiEvPT_S1_PiS2_E8sampleSh[800];
	ld.param.u64 	%rd10, [_Z11splitterKerIiEvPT_S1_PiS2__param_0];
	ld.param.u64 	%rd11, [_Z11splitterKerIiEvPT_S1_PiS2__param_1];
	ld.param.u64 	%rd9, [_Z11splitterKerIiEvPT_S1_PiS2__param_2];
	ld.param.u64 	%rd12, [_Z11splitterKerIiEvPT_S1_PiS2__param_3];
	cvta.to.global.u64 	%rd1, %rd10;
	cvta.to.global.u64 	%rd2, %rd11;
	cvta.to.global.u64 	%rd3, %rd12;
	mov.u32 	%r1, %ctaid.x;
	setp.gt.u32 	%p1, %r1, 99999;
	@%p1 bra 	$L__BB1_45;
	cvta.to.global.u64 	%rd13, %rd9;
	mul.wide.u32 	%rd14, %r1, 4;
	add.s64 	%rd15, %rd13, %rd14;
	ld.global.u32 	%r140, [%rd15+4];
	ld.global.u32 	%r2, [%rd15];
	sub.s32 	%r141, %r140, %r2;
	cvt.rn.f32.s32 	%f1, %r141;
	mul.f32 	%f2, %f1, 0f3DCCCCCD;
	cvt.rzi.s32.f32 	%r3, %f2;
	div.s32 	%r4, %r141, %r3;
	setp.lt.s32 	%p2, %r3, 1;
	@%p2 bra 	$L__BB1_14;
	and.b32  	%r5, %r3, 15;
	setp.lt.u32 	%p3, %r3, 16;
	mov.b32 	%r250, 0;
	mov.u32 	%r249, %r250;
	@%p3 bra 	$L__BB1_5;
	and.b32  	%r250, %r3, 2147483632;
	neg.s32 	%r246, %r250;
	shl.b32 	%r8, %r4, 4;
	mul.lo.s32 	%r244, %r4, 15;
	mul.lo.s32 	%r243, %r4, 14;
	mul.lo.s32 	%r242, %r4, 13;
	mul.lo.s32 	%r241, %r4, 12;
	mul.lo.s32 	%r240, %r4, 11;
	mul.lo.s32 	%r239, %r4, 10;
	mul.lo.s32 	%r238, %r4, 9;
	shl.b32 	%r237, %r4, 3;
	mul.lo.s32 	%r236, %r4, 7;
	mul.lo.s32 	%r235, %r4, 6;
	mul.lo.s32 	%r234, %r4, 5;
	shl.b32 	%r233, %r4, 2;
	mul.lo.s32 	%r232, %r4, 3;
	mov.u32 	%r145, _ZZ11splitterKerIiEvPT_S1_PiS2_E8sampleSh;
	add.s32 	%r230, %r145, 32;
	shl.b32 	%r231, %r4, 1;
	mov.b32 	%r249, 0;
	mov.u32 	%r245, %r4;
$L__BB1_4:
	.pragma "nounroll";
	st.shared.u32 	[%r230+-32], %r249;
	add.s32 	%r146, %r249, %r4;
	st.shared.u32 	[%r230+-28], %r245;
	add.s32 	%r147, %r146, %r4;
	st.shared.u32 	[%r230+-24], %r231;
	add.s32 	%r148, %r147, %r4;
	st.shared.u32 	[%r230+-20], %r232;
	add.s32 	%r149, %r148, %r4;
	st.shared.u32 	[%r230+-16], %r233;
	add.s32 	%r150, %r149, %r4;
	st.shared.u32 	[%r230+-12], %r234;
	add.s32 	%r151, %r150, %r4;
	st.shared.u32 	[%r230+-8], %r235;
	add.s32 	%r152, %r151, %r4;
	st.shared.u32 	[%r230+-4], %r236;
	add.s32 	%r153, %r152, %r4;
	st.shared.u32 	[%r230], %r237;
	add.s32 	%r154, %r153, %r4;
	st.shared.u32 	[%r230+4], %r238;
	add.s32 	%r155, %r154, %r4;
	st.shared.u32 	[%r230+8], %r239;
	add.s32 	%r156, %r155, %r4;
	st.shared.u32 	[%r230+12], %r240;
	add.s32 	%r157, %r156, %r4;
	st.shared.u32 	[%r230+16], %r241;
	add.s32 	%r158, %r157, %r4;
	st.shared.u32 	[%r230+20], %r242;
	add.s32 	%r159, %r158, %r4;
	st.shared.u32 	[%r230+24], %r243;
	add.s32 	%r160, %r159, %r4;
	st.shared.u32 	[%r230+28], %r244;
	add.s32 	%r249, %r160, %r4;
	add.s32 	%r246, %r246, 16;
	add.s32 	%r245, %r245, %r8;
	add.s32 	%r244, %r244, %r8;
	add.s32 	%r243, %r243, %r8;
	add.s32 	%r242, %r242, %r8;
	add.s32 	%r241, %r241, %r8;
	add.s32 	%r240, %r240, %r8;
	add.s32 	%r239, %r239, %r8;
	add.s32 	%r238, %r238, %r8;
	add.s32 	%r237, %r237, %r8;
	add.s32 	%r236, %r236, %r8;
	add.s32 	%r235, %r235, %r8;
	add.s32 	%r234, %r234, %r8;
	add.s32 	%r233, %r233, %r8;
	add.s32 	%r232, %r232, %r8;
	add.s32 	%r231, %r231, %r8;
	add.s32 	%r230, %r230, 64;
	setp.ne.s32 	%p4, %r246, 0;
	@%p4 bra 	$L__BB1_4;
$L__BB1_5:
	setp.eq.s32 	%p5, %r5, 0;
	@%p5 bra 	$L__BB1_14;
	and.b32  	%r61, %r3, 7;
	setp.lt.u32 	%p6, %r5, 8;
	@%p6 bra 	$L__BB1_8;
	shl.b32 	%r161, %r250, 2;
	mov.u32 	%r162, _ZZ11splitterKerIiEvPT_S1_PiS2_E8sampleSh;
	add.s32 	%r163, %r162, %r161;
	st.shared.u32 	[%r163], %r249;
	add.s32 	%r164, %r249, %r4;
	st.shared.u32 	[%r163+4], %r164;
	add.s32 	%r165, %r164, %r4;
	st.shared.u32 	[%r163+8], %r165;
	add.s32 	%r166, %r165, %r4;
	st.shared.u32 	[%r163+12], %r166;
	add.s32 	%r167, %r166, %r4;
	st.shared.u32 	[%r163+16], %r167;
	add.s32 	%r168, %r167, %r4;
	st.shared.u32 	[%r163+20], %r168;
	add.s32 	%r169, %r168, %r4;
	st.shared.u32 	[%r163+24], %r169;
	add.s32 	%r170, %r169, %r4;
	st.shared.u32 	[%r163+28], %r170;
	add.s32 	%r249, %r170, %r4;
	add.s32 	%r250, %r250, 8;
$L__BB1_8:
	setp.eq.s32 	%p7, %r61, 0;
	@%p7 bra 	$L__BB1_14;
	and.b32  	%r66, %r3, 3;
	setp.lt.u32 	%p8, %r61, 4;
	@%p8 bra 	$L__BB1_11;
	shl.b32 	%r171, %r250, 2;
	mov.u32 	%r172, _ZZ11splitterKerIiEvPT_S1_PiS2_E8sampleSh;
	add.s32 	%r173, %r172, %r171;
	st.shared.u32 	[%r173], %r249;
	add.s32 	%r174, %r249, %r4;
	st.shared.u32 	[%r173+4], %r174;
	add.s32 	%r175, %r174, %r4;
	st.shared.u32 	[%r173+8], %r175;
	add.s32 	%r176, %r175, %r4;
	st.shared.u32 	[%r173+12], %r176;
	add.s32 	%r249, %r176, %r4;
	add.s32 	%r250, %r250, 4;
$L__BB1_11:
	setp.eq.s32 	%p9, %r66, 0;
	@%p9 bra 	$L__BB1_14;
	shl.b32 	%r177, %r250, 2;
	mov.u32 	%r178, _ZZ11splitterKerIiEvPT_S1_PiS2_E8sampleSh;
	add.s32 	%r255, %r178, %r177;
	neg.s32 	%r254, %r66;
$L__BB1_13:
	.pragma "nounroll";
	st.shared.u32 	[%r255], %r249;
	add.s32 	%r249, %r249, %r4;
	add.s32 	%r255, %r255, 4;
	add.s32 	%r254, %r254, 1;
	setp.ne.s32 	%p10, %r254, 0;
	@%p10 bra 	$L__BB1_13;
$L__BB1_14:
	setp.ne.s32 	%p11, %r1, 0;
	mul.wide.u32 	%rd16, %r1, 4;
	add.s64 	%rd4, %rd3, %rd16;
	add.s32 	%r179, %r1, -1;
	mul.wide.u32 	%rd17, %r179, 4;
	add.s64 	%rd5, %rd3, %rd17;
	@%p11 bra 	$L__BB1_16;
	ld.global.u32 	%r257, [%rd3];
	bra.uni 	$L__BB1_17;
$L__BB1_16:
	ld.global.u32 	%r180, [%rd4];
	ld.global.u32 	%r181, [%rd5];
	sub.s32 	%r257, %r180, %r181;
$L__BB1_17:
	setp.lt.s32 	%p12, %r3, 1;
	@%p12 bra 	$L__BB1_24;
	and.b32  	%r82, %r3, 3;
	setp.lt.u32 	%p13, %r3, 4;
	mov.b32 	%r258, 0;
	@%p13 bra 	$L__BB1_21;
	and.b32  	%r258, %r3, 2147483644;
	mov.u32 	%r185, _ZZ11splitterKerIiEvPT_S1_PiS2_E8sampleSh;
	add.s32 	%r263, %r185, 8;
	mov.u32 	%r186, _ZZ12getSplittersIiEvPT_S1_PiiiiS2_E9mySamples;
	add.s32 	%r262, %r186, 8;
	neg.s32 	%r264, %r258;
$L__BB1_20:
	ld.shared.u32 	%r187, [%r263+-8];
	add.s32 	%r188, %r187, %r2;
	mul.wide.s32 	%rd18, %r188, 4;
	add.s64 	%rd19, %rd1, %rd18;
	ld.global.u32 	%r189, [%rd19];
	st.shared.u32 	[%r262+-8], %r189;
	ld.shared.u32 	%r190, [%r263+-4];
	add.s32 	%r191, %r190, %r2;
	mul.wide.s32 	%rd20, %r191, 4;
	add.s64 	%rd21, %rd1, %rd20;
	ld.global.u32 	%r192, [%rd21];
	st.shared.u32 	[%r262+-4], %r192;
	ld.shared.u32 	%r193, [%r263];
	add.s32 	%r194, %r193, %r2;
	mul.wide.s32 	%rd22, %r194, 4;
	add.s64 	%rd23, %rd1, %rd22;
	ld.global.u32 	%r195, [%rd23];
	st.shared.u32 	[%r262], %r195;
	ld.shared.u32 	%r196, [%r263+4];
	add.s32 	%r197, %r196, %r2;
	mul.wide.s32 	%rd24, %r197, 4;
	add.s64 	%rd25, %rd1, %rd24;
	ld.global.u32 	%r198, [%rd25];
	st.shared.u32 	[%r262+4], %r198;
	add.s32 	%r264, %r264, 4;
	add.s32 	%r263, %r263, 16;
	add.s32 	%r262, %r262, 16;
	setp.eq.s32 	%p14, %r264, 0;
	@%p14 bra 	$L__BB1_21;
	bra.uni 	$L__BB1_20;
$L__BB1_21:
	setp.eq.s32 	%p15, %r82, 0;
	@%p15 bra 	$L__BB1_24;
	shl.b32 	%r199, %r258, 2;
	mov.u32 	%r200, _ZZ12getSplittersIiEvPT_S1_PiiiiS2_E9mySamples;
	add.s32 	%r261, %r200, %r199;
	mov.u32 	%r201, _ZZ11splitterKerIiEvPT_S1_PiS2_E8sampleSh;
	add.s32 	%r260, %r201, %r199;
	neg.s32 	%r259, %r82;
$L__BB1_23:
	.pragma "nounroll";
	ld.shared.u32 	%r202, [%r260];
	add.s32 	%r203, %r202, %r2;
	mul.wide.s32 	%rd26, %r203, 4;
	add.s64 	%rd27, %rd1, %rd26;
	ld.global.u32 	%r204, [%rd27];
	st.shared.u32 	[%r261], %r204;
	add.s32 	%r261, %r261, 4;
	add.s32 	%r260, %r260, 4;
	add.s32 	%r259, %r259, 1;
	setp.ne.s32 	%p16, %r259, 0;
	@%p16 bra 	$L__BB1_23;
$L__BB1_24:
	setp.lt.s32 	%p17, %r3, 2;
	@%p17 bra 	$L__BB1_30;
	mov.b32 	%r265, 1;
	mov.u32 	%r207, _ZZ12getSplittersIiEvPT_S1_PiiiiS2_E9mySamples;
$L__BB1_26:
	shl.b32 	%r206, %r265, 2;
	add.s32 	%r208, %r207, %r206;
	ld.shared.u32 	%r102, [%r208];
	mov.u32 	%r266, %r265;
$L__BB1_27:
	shl.b32 	%r209, %r266, 2;
	add.s32 	%r104, %r207, %r209;
	ld.shared.u32 	%r105, [%r104+-4];
	setp.le.s32 	%p18, %r105, %r102;
	@%p18 bra 	$L__BB1_29;
	add.s32 	%r106, %r266, -1;
	st.shared.u32 	[%r104], %r105;
	st.shared.u32 	[%r104+-4], %r102;
	setp.gt.s32 	%p19, %r266, 1;
	mov.u32 	%r266, %r106;
	@%p19 bra 	$L__BB1_27;
$L__BB1_29:
	add.s32 	%r265, %r265, 1;
	setp.ne.s32 	%p20, %r265, %r3;
	@%p20 bra 	$L__BB1_26;
$L__BB1_30:
	setp.eq.s32 	%p21, %r1, 0;
	mov.b32 	%r273, 2;
	@%p21 bra 	$L__BB1_32;
	ld.global.u32 	%r212, [%rd5];
	add.s32 	%r273, %r212, 2;
$L__BB1_32:
	div.s32 	%r110, %r3, %r257;
	add.s32 	%r111, %r257, -1;
	setp.lt.s32 	%p22, %r257, 2;
	@%p22 bra 	$L__BB1_39;
	add.s32 	%r213, %r257, -2;
	and.b32  	%r112, %r111, 3;
	setp.lt.u32 	%p23, %r213, 3;
	mov.u32 	%r272, %r110;
	@%p23 bra 	$L__BB1_36;
	shl.b32 	%r113, %r110, 2;
	shl.b32 	%r114, %r110, 3;
	shl.b32 	%r115, %r110, 4;
	mul.lo.s32 	%r116, %r110, 12;
	and.b32  	%r215, %r111, -4;
	neg.s32 	%r268, %r215;
	add.s64 	%rd6, %rd2, 8;
	mov.u32 	%r269, _ZZ12getSplittersIiEvPT_S1_PiiiiS2_E9mySamples;
	mov.u32 	%r272, %r110;
$L__BB1_35:
	mul.wide.s32 	%rd28, %r273, 4;
	add.s64 	%rd29, %rd6, %rd28;
	add.s32 	%r216, %r269, %r113;
	ld.shared.u32 	%r217, [%r216];
	st.global.u32 	[%rd29+-8], %r217;
	add.s32 	%r218, %r269, %r114;
	ld.shared.u32 	%r219, [%r218];
	st.global.u32 	[%rd29+-4], %r219;
	add.s32 	%r220, %r269, %r116;
	ld.shared.u32 	%r221, [%r220];
	st.global.u32 	[%rd29], %r221;
	add.s32 	%r269, %r269, %r115;
	ld.shared.u32 	%r222, [%r269];
	st.global.u32 	[%rd29+4], %r222;
	add.s32 	%r273, %r273, 4;
	add.s32 	%r272, %r272, %r113;
	add.s32 	%r268, %r268, 4;
	setp.ne.s32 	%p24, %r268, 0;
	@%p24 bra 	$L__BB1_35;
$L__BB1_36:
	setp.eq.s32 	%p25, %r112, 0;
	@%p25 bra 	$L__BB1_39;
	shl.b32 	%r223, %r272, 2;
	mov.u32 	%r224, _ZZ12getSplittersIiEvPT_S1_PiiiiS2_E9mySamples;
	add.s32 	%r275, %r224, %r223;
	shl.b32 	%r129, %r110, 2;
	neg.s32 	%r274, %r112;
$L__BB1_38:
	.pragma "nounroll";
	mul.wide.s32 	%rd30, %r273, 4;
	add.s64 	%rd31, %rd2, %rd30;
	ld.shared.u32 	%r225, [%r275];
	st.global.u32 	[%rd31], %r225;
	add.s32 	%r273, %r273, 1;
	add.s32 	%r275, %r275, %r129;
	add.s32 	%r274, %r274, 1;
	setp.ne.s32 	%p26, %r274, 0;
	@%p26 bra 	$L__BB1_38;
$L__BB1_39:
	setp.eq.s32 	%p27, %r1, 0;
	mov.b64 	%rd37, 0;
	@%p27 bra 	$L__BB1_41;
	ld.global.u32 	%r226, [%rd5];
	add.s32 	%r227, %r226, 1;
	cvt.s64.s32 	%rd37, %r227;
$L__BB1_41:
	setp.ne.s32 	%p28, %r1, 0;
	shl.b64 	%rd33, %rd37, 2;
	add.s64 	%rd34, %rd2, %rd33;
	mov.b32 	%r228, -2147483648;
	st.global.u32 	[%rd34], %r228;
	@%p28 bra 	$L__BB1_43;
	ld.global.u32 	%r277, [%rd3];
	bra.uni 	$L__BB1_44;
$L__BB1_43:
	ld.global.u32 	%r277, [%rd4];
$L__BB1_44:
	mul.wide.s32 	%rd35, %r277, 4;
	add.s64 	%rd36, %rd2, %rd35;
	mov.b32 	%r229, 2147483647;
	st.global.u32 	[%rd36], %r229;
$L__BB1_45:
	ret;

}
	// .globl	_Z12bucketKernelIiEvPT_S1_PiS2_S2_
.visible .entry _Z12bucketKernelIiEvPT_S1_PiS2_S2_(
	.param .u64 .ptr .align 1 _Z12bucketKernelIiEvPT_S1_PiS2_S2__param_0,
	.param .u64 .ptr .align 1 _Z12bucketKernelIiEvPT_S1_PiS2_S2__param_1,
	.param .u64 .ptr .align 1 _Z12bucketKernelIiEvPT_S1_PiS2_S2__param_2,
	.param .u64 .ptr .align 1 _Z12bucketKernelIiEvPT_S1_PiS2_S2__param_3,
	.param .u64 .ptr .align 1 _Z12bucketKernelIiEvPT_S1_PiS2_S2__param_4
)
{
	.local .align 16 .b8 	__local_depot2[8016];
	.reg .b64 	%SP;
	.reg .b64 	%SPL;
	.reg .pred 	%p<46>;
	.reg .b32 	%r<313>;
	.reg .b64 	%rd<54>;
	// demoted variable
	.shared .align 4 .b8 _ZZ12bucketKernelIiEvPT_S1_PiS2_S2_E7myInput[8000];
	// demoted variable
	.shared .align 4 .b8 _ZZ12bucketKernelIiEvPT_S1_PiS2_S2_E9splitters[408];
	mov.u64 	%SPL, __local_depot2;
	ld.param.u64 	%rd11, [_Z12bucketKernelIiEvPT_S1_PiS2_S2__param_0];
	ld.param.u64 	%rd12, [_Z12bucketKernelIiEvPT_S1_PiS2_S2__param_1];
	ld.param.u64 	%rd10, [_Z12bucketKernelIiEvPT_S1_PiS2_S2__param_2];
	ld.param.u64 	%rd13, [_Z12bucketKernelIiEvPT_S1_PiS2_S2__param_3];
	ld.param.u64 	%rd14, [_Z12bucketKernelIiEvPT_S1_PiS2_S2__param_4];
	cvta.to.global.u64 	%rd1, %rd11;
	cvta.to.global.u64 	%rd2, %rd12;
	cvta.to.global.u64 	%rd3, %rd14;
	cvta.to.global.u64 	%rd4, %rd13;
	add.u64 	%rd5, %SPL, 16;
	mov.u32 	%r1, %ctaid.x;
	setp.ne.s32 	%p1, %r1, 0;
	mul.wide.u32 	%rd16, %r1, 4;
	add.s64 	%rd6, %rd4, %rd16;
	add.s32 	%r132, %r1, -1;
	mul.wide.u32 	%rd17, %r132, 4;
	add.s64 	%rd7, %rd4, %rd17;
	@%p1 bra 	$L__BB2_2;
	ld.global.u32 	%r262, [%rd4];
	bra.uni 	$L__BB2_3;
$L__BB2_2:
	ld.global.u32 	%r133, [%rd6];
	ld.global.u32 	%r134, [%rd7];
	sub.s32 	%r262, %r133, %r134;
$L__BB2_3:
	setp.gt.u32 	%p2, %r1, 99999;
	mov.u32 	%r135, %tid.x;
	setp.ge.u32 	%p3, %r135, %r262;
	or.pred  	%p4, %p2, %p3;
	@%p4 bra 	$L__BB2_64;
	setp.eq.s32 	%p5, %r1, 0;
	mov.b32 	%r275, 0;
	st.global.u32 	[%rd3], %r275;
	cvta.to.global.u64 	%rd18, %rd10;
	add.s64 	%rd20, %rd18, %rd16;
	ld.global.u32 	%r6, [%rd20+4];
	ld.global.u32 	%r7, [%rd20];
	sub.s32 	%r8, %r6, %r7;
	div.s32 	%r9, %r8, %r262;
	mul.lo.s32 	%r137, %r9, %r262;
	sub.s32 	%r138, %r8, %r137;
	mul.lo.s32 	%r268, %r9, %r135;
	add.s32 	%r267, %r268, %r7;
	add.s32 	%r139, %r262, -1;
	setp.eq.s32 	%p6, %r135, %r139;
	selp.b32 	%r12, %r138, 0, %p6;
	@%p5 bra 	$L__BB2_6;
	ld.global.u32 	%r140, [%rd7];
	add.s32 	%r275, %r140, 1;
$L__BB2_6:
	add.s32 	%r141, %r12, %r9;
	add.s32 	%r142, %r141, %r267;
	setp.ge.s32 	%p7, %r267, %r142;
	@%p7 bra 	$L__BB2_13;
	and.b32  	%r15, %r141, 3;
	setp.eq.s32 	%p8, %r15, 0;
	@%p8 bra 	$L__BB2_10;
	shl.b32 	%r144, %r268, 2;
	mov.u32 	%r145, _ZZ12bucketKernelIiEvPT_S1_PiS2_S2_E7myInput;
	add.s32 	%r265, %r145, %r144;
	neg.s32 	%r264, %r15;
$L__BB2_9:
	.pragma "nounroll";
	and.b32  	%r147, %r141, 3;
	mad.lo.s32 	%r268, %r9, %r135, %r147;
	mul.wide.s32 	%rd21, %r267, 4;
	add.s64 	%rd22, %rd1, %rd21;
	ld.global.u32 	%r148, [%rd22];
	st.shared.u32 	[%r265], %r148;
	add.s32 	%r267, %r267, 1;
	add.s32 	%r265, %r265, 4;
	add.s32 	%r264, %r264, 1;
	setp.ne.s32 	%p9, %r264, 0;
	@%p9 bra 	$L__BB2_9;
$L__BB2_10:
	add.s32 	%r150, %r141, -1;
	setp.lt.u32 	%p10, %r150, 3;
	@%p10 bra 	$L__BB2_13;
	mad.lo.s32 	%r151, %r9, %r135, %r9;
	sub.s32 	%r152, %r267, %r151;
	sub.s32 	%r153, %r152, %r12;
	sub.s32 	%r270, %r153, %r7;
	shl.b32 	%r154, %r268, 2;
	mov.u32 	%r155, _ZZ12bucketKernelIiEvPT_S1_PiS2_S2_E7myInput;
	add.s32 	%r156, %r154, %r155;
	add.s32 	%r269, %r156, 8;
$L__BB2_12:
	mul.wide.s32 	%rd23, %r267, 4;
	add.s64 	%rd24, %rd1, %rd23;
	ld.global.u32 	%r157, [%rd24];
	st.shared.u32 	[%r269+-8], %r157;
	ld.global.u32 	%r158, [%rd24+4];
	st.shared.u32 	[%r269+-4], %r158;
	ld.global.u32 	%r159, [%rd24+8];
	st.shared.u32 	[%r269], %r159;
	ld.global.u32 	%r160, [%rd24+12];
	st.shared.u32 	[%r269+4], %r160;
	add.s32 	%r267, %r267, 4;
	add.s32 	%r270, %r270, 4;
	add.s32 	%r269, %r269, 16;
	setp.ne.s32 	%p11, %r270, 0;
	@%p11 bra 	$L__BB2_12;
$L__BB2_13:
	bar.sync 	0;
	setp.lt.s32 	%p12, %r262, 0;
	@%p12 bra 	$L__BB2_20;
	add.s32 	%r162, %r275, %r262;
	max.s32 	%r163, %r275, %r162;
	sub.s32 	%r164, %r163, %r275;
	add.s32 	%r35, %r164, 1;
	and.b32  	%r36, %r35, 3;
	setp.lt.u32 	%p13, %r164, 3;
	mov.b32 	%r276, 0;
	@%p13 bra 	$L__BB2_17;
	and.b32  	%r276, %r35, -4;
	mov.u32 	%r166, _ZZ12bucketKernelIiEvPT_S1_PiS2_S2_E9splitters;
	add.s32 	%r274, %r166, 8;
	neg.s32 	%r273, %r276;
$L__BB2_16:
	mul.wide.s32 	%rd25, %r275, 4;
	add.s64 	%rd26, %rd2, %rd25;
	ld.global.u32 	%r167, [%rd26];
	st.shared.u32 	[%r274+-8], %r167;
	ld.global.u32 	%r168, [%rd26+4];
	st.shared.u32 	[%r274+-4], %r168;
	ld.global.u32 	%r169, [%rd26+8];
	st.shared.u32 	[%r274], %r169;
	ld.global.u32 	%r170, [%rd26+12];
	st.shared.u32 	[%r274+4], %r170;
	add.s32 	%r274, %r274, 16;
	add.s32 	%r273, %r273, 4;
	add.s32 	%r275, %r275, 4;
	setp.ne.s32 	%p14, %r273, 0;
	@%p14 bra 	$L__BB2_16;
$L__BB2_17:
	setp.eq.s32 	%p15, %r36, 0;
	@%p15 bra 	$L__BB2_20;
	shl.b32 	%r171, %r276, 2;
	mov.u32 	%r172, _ZZ12bucketKernelIiEvPT_S1_PiS2_S2_E9splitters;
	add.s32 	%r278, %r172, %r171;
	neg.s32 	%r277, %r36;
$L__BB2_19:
	.pragma "nounroll";
	mul.wide.s32 	%rd27, %r275, 4;
	add.s64 	%rd28, %rd2, %rd27;
	ld.global.u32 	%r173, [%rd28];
	st.shared.u32 	[%r278], %r173;
	add.s32 	%r275, %r275, 1;
	add.s32 	%r278, %r278, 4;
	add.s32 	%r277, %r277, 1;
	setp.ne.s32 	%p16, %r277, 0;
	@%p16 bra 	$L__BB2_19;
$L__BB2_20:
	setp.ne.s32 	%p17, %r1, 0;
	@%p17 bra 	$L__BB2_22;
	ld.global.u32 	%r280, [%rd4];
	bra.uni 	$L__BB2_23;
$L__BB2_22:
	ld.global.u32 	%r174, [%rd6];
	ld.global.u32 	%r175, [%rd7];
	sub.s32 	%r280, %r174, %r175;
$L__BB2_23:
	add.u64 	%rd30, %SPL, 0;
	st.local.u32 	[%rd30], %r280;
	ld.local.u32 	%r176, [%rd30];
	setp.ge.u32 	%p18, %r135, %r176;
	@%p18 bra 	$L__BB2_64;
	setp.eq.s32 	%p19, %r1, 0;
	mov.b32 	%r282, 1;
	mov.u32 	%r281, %r135;
	@%p19 bra 	$L__BB2_26;
	ld.global.u32 	%r178, [%rd7];
	add.s32 	%r281, %r178, %r135;
	add.s32 	%r282, %r178, 1;
$L__BB2_26:
	mul.wide.s32 	%rd31, %r281, 4;
	add.s64 	%rd8, %rd3, %rd31;
	mov.b32 	%r179, 0;
	st.global.u32 	[%rd8+4], %r179;
	setp.lt.s32 	%p20, %r8, 1;
	@%p20 bra 	$L__BB2_48;
	shl.b32 	%r181, %r135, 2;
	mov.u32 	%r182, _ZZ12bucketKernelIiEvPT_S1_PiS2_S2_E9splitters;
	add.s32 	%r62, %r182, %r181;
	ld.shared.u32 	%r63, [%r62];
	and.b32  	%r64, %r8, 3;
	sub.s32 	%r183, %r7, %r6;
	setp.gt.u32 	%p21, %r183, -4;
	mov.b32 	%r287, 0;
	mov.u32 	%r291, %r287;
	@%p21 bra 	$L__BB2_42;
	and.b32  	%r291, %r8, 2147483644;
	mov.u32 	%r186, _ZZ12bucketKernelIiEvPT_S1_PiS2_S2_E7myInput;
	add.s32 	%r283, %r186, 8;
	neg.s32 	%r284, %r291;
	mov.b32 	%r287, 0;
$L__BB2_29:
	ld.shared.u32 	%r70, [%r283+-8];
	setp.le.s32 	%p22, %r70, %r63;
	@%p22 bra 	$L__BB2_32;
	ld.shared.u32 	%r187, [%r62+4];
	setp.gt.s32 	%p23, %r70, %r187;
	@%p23 bra 	$L__BB2_32;
	mul.wide.s32 	%rd32, %r287, 4;
	add.s64 	%rd33, %rd5, %rd32;
	st.local.u32 	[%rd33], %r70;
	add.s32 	%r287, %r287, 1;
	st.global.u32 	[%rd8+4], %r287;
$L__BB2_32:
	ld.shared.u32 	%r73, [%r283+-4];
	setp.le.s32 	%p24, %r73, %r63;
	@%p24 bra 	$L__BB2_35;
	ld.shared.u32 	%r188, [%r62+4];
	setp.gt.s32 	%p25, %r73, %r188;
	@%p25 bra 	$L__BB2_35;
	mul.wide.s32 	%rd34, %r287, 4;
	add.s64 	%rd35, %rd5, %rd34;
	st.local.u32 	[%rd35], %r73;
	add.s32 	%r287, %r287, 1;
	st.global.u32 	[%rd8+4], %r287;
$L__BB2_35:
	ld.shared.u32 	%r76, [%r283];
	setp.le.s32 	%p26, %r76, %r63;
	@%p26 bra 	$L__BB2_38;
	ld.shared.u32 	%r189, [%r62+4];
	setp.gt.s32 	%p27, %r76, %r189;
	@%p27 bra 	$L__BB2_38;
	mul.wide.s32 	%rd36, %r287, 4;
	add.s64 	%rd37, %rd5, %rd36;
	st.local.u32 	[%rd37], %r76;
	add.s32 	%r287, %r287, 1;
	st.global.u32 	[%rd8+4], %r287;
$L__BB2_38:
	ld.shared.u32 	%r79, [%r283+4];
	setp.le.s32 	%p28, %r79, %r63;
	@%p28 bra 	$L__BB2_41;
	ld.shared.u32 	%r190, [%r62+4];
	setp.gt.s32 	%p29, %r79, %r190;
	@%p29 bra 	$L__BB2_41;
	mul.wide.s32 	%rd38, %r287, 4;
	add.s64 	%rd39, %rd5, %rd38;
	st.local.u32 	[%rd39], %r79;
	add.s32 	%r287, %r287, 1;
	st.global.u32 	[%rd8+4], %r287;
$L__BB2_41:
	add.s32 	%r284, %r284, 4;
	add.s32 	%r283, %r283, 16;
	setp.ne.s32 	%p30, %r284, 0;
	@%p30 bra 	$L__BB2_29;
$L__BB2_42:
	setp.eq.s32 	%p31, %r64, 0;
	@%p31 bra 	$L__BB2_48;
	shl.b32 	%r191, %r291, 2;
	mov.u32 	%r192, _ZZ12bucketKernelIiEvPT_S1_PiS2_S2_E7myInput;
	add.s32 	%r293, %r192, %r191;
	neg.s32 	%r292, %r64;
$L__BB2_44:
	.pragma "nounroll";
	ld.shared.u32 	%r91, [%r293];
	setp.le.s32 	%p32, %r91, %r63;
	@%p32 bra 	$L__BB2_47;
	ld.shared.u32 	%r193, [%r62+4];
	setp.gt.s32 	%p33, %r91, %r193;
	@%p33 bra 	$L__BB2_47;
	mul.wide.s32 	%rd40, %r287, 4;
	add.s64 	%rd41, %rd5, %rd40;
	st.local.u32 	[%rd41], %r91;
	add.s32 	%r287, %r287, 1;
	st.global.u32 	[%rd8+4], %r287;
$L__BB2_47:
	add.s32 	%r293, %r293, 4;
	add.s32 	%r292, %r292, 1;
	setp.ne.s32 	%p34, %r292, 0;
	@%p34 bra 	$L__BB2_44;
$L__BB2_48:
	bar.sync 	0;
	setp.eq.s32 	%p35, %r135, 0;
	mov.b32 	%r308, 0;
	@%p35 bra 	$L__BB2_61;
	and.b32  	%r96, %r135, 15;
	setp.lt.u32 	%p36, %r135, 16;
	mov.b32 	%r297, 0;
	mov.u32 	%r308, %r297;
	@%p36 bra 	$L__BB2_52;
	and.b32  	%r297, %r135, 1008;
	and.b32  	%r198, %r135, -16;
	neg.s32 	%r310, %r198;
	add.s64 	%rd9, %rd3, 32;
	mov.b32 	%r308, 0;
	mov.u32 	%r309, %r282;
$L__BB2_51:
	.pragma "nounroll";
	mul.wide.s32 	%rd42, %r309, 4;
	add.s64 	%rd43, %rd9, %rd42;
	ld.global.u32 	%r199, [%rd43+-32];
	add.s32 	%r200, %r199, %r308;
	ld.global.u32 	%r201, [%rd43+-28];
	add.s32 	%r202, %r201, %r200;
	ld.global.u32 	%r203, [%rd43+-24];
	add.s32 	%r204, %r203, %r202;
	ld.global.u32 	%r205, [%rd43+-20];
	add.s32 	%r206, %r205, %r204;
	ld.global.u32 	%r207, [%rd43+-16];
	add.s32 	%r208, %r207, %r206;
	ld.global.u32 	%r209, [%rd43+-12];
	add.s32 	%r210, %r209, %r208;
	ld.global.u32 	%r211, [%rd43+-8];
	add.s32 	%r212, %r211, %r210;
	ld.global.u32 	%r213, [%rd43+-4];
	add.s32 	%r214, %r213, %r212;
	ld.global.u32 	%r215, [%rd43];
	add.s32 	%r216, %r215, %r214;
	ld.global.u32 	%r217, [%rd43+4];
	add.s32 	%r218, %r217, %r216;
	ld.global.u32 	%r219, [%rd43+8];
	add.s32 	%r220, %r219, %r218;
	ld.global.u32 	%r221, [%rd43+12];
	add.s32 	%r222, %r221, %r220;
	ld.global.u32 	%r223, [%rd43+16];
	add.s32 	%r224, %r223, %r222;
	ld.global.u32 	%r225, [%rd43+20];
	add.s32 	%r226, %r225, %r224;
	ld.global.u32 	%r227, [%rd43+24];
	add.s32 	%r228, %r227, %r226;
	ld.global.u32 	%r229, [%rd43+28];
	add.s32 	%r308, %r229, %r228;
	add.s32 	%r310, %r310, 16;
	add.s32 	%r309, %r309, 16;
	setp.eq.s32 	%p37, %r310, 0;
	@%p37 bra 	$L__BB2_52;
	bra.uni 	$L__BB2_51;
$L__BB2_52:
	setp.eq.s32 	%p38, %r96, 0;
	@%p38 bra 	$L__BB2_61;
	and.b32  	%r102, %r135, 7;
	setp.lt.u32 	%p39, %r96, 8;
	@%p39 bra 	$L__BB2_55;
	add.s32 	%r231, %r282, %r297;
	mul.wide.s32 	%rd44, %r231, 4;
	add.s64 	%rd45, %rd3, %rd44;
	ld.global.u32 	%r232, [%rd45];
	add.s32 	%r233, %r232, %r308;
	ld.global.u32 	%r234, [%rd45+4];
	add.s32 	%r235, %r234, %r233;
	ld.global.u32 	%r236, [%rd45+8];
	add.s32 	%r237, %r236, %r235;
	ld.global.u32 	%r238, [%rd45+12];
	add.s32 	%r239, %r238, %r237;
	ld.global.u32 	%r240, [%rd45+16];
	add.s32 	%r241, %r240, %r239;
	ld.global.u32 	%r242, [%rd45+20];
	add.s32 	%r243, %r242, %r241;
	ld.global.u32 	%r244, [%rd45+24];
	add.s32 	%r245, %r244, %r243;
	ld.global.u32 	%r246, [%rd45+28];
	add.s32 	%r308, %r246, %r245;
	add.s32 	%r297, %r297, 8;
$L__BB2_55:
	setp.eq.s32 	%p40, %r102, 0;
	@%p40 bra 	$L__BB2_61;
	and.b32  	%r108, %r135, 3;
	setp.lt.u32 	%p41, %r102, 4;
	@%p41 bra 	$L__BB2_58;
	add.s32 	%r248, %r282, %r297;
	mul.wide.s32 	%rd46, %r248, 4;
	add.s64 	%rd47, %rd3, %rd46;
	ld.global.u32 	%r249, [%rd47];
	add.s32 	%r250, %r249, %r308;
	ld.global.u32 	%r251, [%rd47+4];
	add.s32 	%r252, %r251, %r250;
	ld.global.u32 	%r253, [%rd47+8];
	add.s32 	%r254, %r253, %r252;
	ld.global.u32 	%r255, [%rd47+12];
	add.s32 	%r308, %r255, %r254;
	add.s32 	%r297, %r297, 4;
$L__BB2_58:
	setp.eq.s32 	%p42, %r108, 0;
	@%p42 bra 	$L__BB2_61;
	add.s32 	%r306, %r297, %r282;
	neg.s32 	%r305, %r108;
$L__BB2_60:
	.pragma "nounroll";
	mul.wide.s32 	%rd48, %r306, 4;
	add.s64 	%rd49, %rd3, %rd48;
	ld.global.u32 	%r256, [%rd49];
	add.s32 	%r308, %r256, %r308;
	add.s32 	%r306, %r306, 1;
	add.s32 	%r305, %r305, 1;
	setp.ne.s32 	%p43, %r305, 0;
	@%p43 bra 	$L__BB2_60;
$L__BB2_61:
	ld.global.u32 	%r257, [%rd8+4];
	setp.lt.s32 	%p44, %r257, 1;
	@%p44 bra 	$L__BB2_64;
	add.s32 	%r123, %r308, %r7;
	mov.b32 	%r312, 0;
$L__BB2_63:
	mul.wide.u32 	%rd50, %r312, 4;
	add.s64 	%rd51, %rd5, %rd50;
	ld.local.u32 	%r259, [%rd51];
	add.s32 	%r260, %r123, %r312;
	mul.wide.s32 	%rd52, %r260, 4;
	add.s64 	%rd53, %rd1, %rd52;
	st.global.u32 	[%rd53], %r259;
	add.s32 	%r312, %r312, 1;
	ld.global.u32 	%r261, [%rd8+4];
	setp.lt.s32 	%p45, %r312, %r261;
	@%p45 bra 	$L__BB2_63;
$L__BB2_64:
	ret;

}
	// .globl	_Z11sortBucketsIiEvPT_PiS2_S2_
.visible .entry _Z11sortBucketsIiEvPT_PiS2_S2_(
	.param .u64 .ptr .align 1 _Z11sortBucketsIiEvPT_PiS2_S2__param_0,
	.param .u64 .ptr .align 1 _Z11sortBucketsIiEvPT_PiS2_S2__param_1,
	.param .u64 .ptr .align 1 _Z11sortBucketsIiEvPT_PiS2_S2__param_2,
	.param .u64 .ptr .align 1 _Z11sortBucketsIiEvPT_PiS2_S2__param_3
)
{
	.reg .pred 	%p<31>;
	.reg .b32 	%r<244>;
	.reg .b64 	%rd<36>;
	// demoted variable
	.shared .align 4 .b8 _ZZ11sortBucketsIiEvPT_PiS2_S2_E7myArray[8000];
	ld.param.u64 	%rd9, [_Z11sortBucketsIiEvPT_PiS2_S2__param_0];
	ld.param.u64 	%rd10, [_Z11sortBucketsIiEvPT_PiS2_S2__param_1];
	ld.param.u64 	%rd11, [_Z11sortBucketsIiEvPT_PiS2_S2__param_2];
	ld.param.u64 	%rd8, [_Z11sortBucketsIiEvPT_PiS2_S2__param_3];
	cvta.to.global.u64 	%rd1, %rd9;
	cvta.to.global.u64 	%rd2, %rd10;
	cvta.to.global.u64 	%rd3, %rd11;
	mov.u32 	%r1, %ctaid.x;
	setp.ne.s32 	%p1, %r1, 0;
	add.s32 	%r100, %r1, -1;
	mul.wide.u32 	%rd12, %r100, 4;
	add.s64 	%rd4, %rd3, %rd12;
	@%p1 bra 	$L__BB3_2;
	ld.global.u32 	%r207, [%rd3];
	bra.uni 	$L__BB3_3;
$L__BB3_2:
	mul.wide.u32 	%rd13, %r1, 4;
	add.s64 	%rd14, %rd3, %rd13;
	ld.global.u32 	%r101, [%rd14];
	ld.global.u32 	%r102, [%rd4];
	sub.s32 	%r207, %r101, %r102;
$L__BB3_3:
	setp.gt.u32 	%p2, %r1, 99999;
	mov.u32 	%r103, %tid.x;
	setp.ge.u32 	%p3, %r103, %r207;
	or.pred  	%p4, %p2, %p3;
	@%p4 bra 	$L__BB3_41;
	setp.eq.s32 	%p5, %r1, 0;
	mov.b32 	%r209, 1;
	mov.u32 	%r208, %r103;
	@%p5 bra 	$L__BB3_6;
	ld.global.u32 	%r105, [%rd4];
	add.s32 	%r208, %r105, %r103;
	add.s32 	%r209, %r105, 1;
$L__BB3_6:
	cvta.to.global.u64 	%rd15, %rd8;
	mul.wide.u32 	%rd16, %r1, 4;
	add.s64 	%rd17, %rd15, %rd16;
	ld.global.u32 	%r106, [%rd17+4];
	ld.global.u32 	%r10, [%rd17];
	sub.s32 	%r107, %r106, %r10;
	div.s32 	%r11, %r107, %r207;
	mul.lo.s32 	%r108, %r11, %r207;
	sub.s32 	%r109, %r107, %r108;
	mul.lo.s32 	%r240, %r11, %r103;
	add.s32 	%r239, %r240, %r10;
	add.s32 	%r110, %r207, -1;
	setp.eq.s32 	%p6, %r103, %r110;
	selp.b32 	%r14, %r109, 0, %p6;
	add.s32 	%r15, %r14, %r11;
	add.s32 	%r16, %r15, %r239;
	setp.ge.s32 	%p7, %r239, %r16;
	@%p7 bra 	$L__BB3_13;
	and.b32  	%r17, %r15, 3;
	setp.eq.s32 	%p8, %r17, 0;
	mov.u32 	%r213, %r239;
	mov.u32 	%r214, %r240;
	@%p8 bra 	$L__BB3_10;
	shl.b32 	%r111, %r240, 2;
	mov.u32 	%r112, _ZZ11sortBucketsIiEvPT_PiS2_S2_E7myArray;
	add.s32 	%r211, %r112, %r111;
	neg.s32 	%r210, %r17;
	add.s32 	%r214, %r240, %r17;
	mov.u32 	%r213, %r239;
$L__BB3_9:
	.pragma "nounroll";
	mul.wide.s32 	%rd18, %r213, 4;
	add.s64 	%rd19, %rd1, %rd18;
	ld.global.u32 	%r113, [%rd19];
	st.shared.u32 	[%r211], %r113;
	add.s32 	%r213, %r213, 1;
	add.s32 	%r211, %r211, 4;
	add.s32 	%r210, %r210, 1;
	setp.ne.s32 	%p9, %r210, 0;
	@%p9 bra 	$L__BB3_9;
$L__BB3_10:
	add.s32 	%r114, %r15, -1;
	setp.lt.u32 	%p10, %r114, 3;
	@%p10 bra 	$L__BB3_13;
	mad.lo.s32 	%r115, %r11, %r103, %r11;
	sub.s32 	%r116, %r213, %r115;
	sub.s32 	%r117, %r116, %r14;
	sub.s32 	%r216, %r117, %r10;
	shl.b32 	%r118, %r214, 2;
	mov.u32 	%r119, _ZZ11sortBucketsIiEvPT_PiS2_S2_E7myArray;
	add.s32 	%r120, %r118, %r119;
	add.s32 	%r215, %r120, 8;
	add.s64 	%rd5, %rd1, 8;
$L__BB3_12:
	mul.wide.s32 	%rd20, %r213, 4;
	add.s64 	%rd21, %rd5, %rd20;
	ld.global.u32 	%r121, [%rd21+-8];
	st.shared.u32 	[%r215+-8], %r121;
	ld.global.u32 	%r122, [%rd21+-4];
	st.shared.u32 	[%r215+-4], %r122;
	ld.global.u32 	%r123, [%rd21];
	st.shared.u32 	[%r215], %r123;
	ld.global.u32 	%r124, [%rd21+4];
	st.shared.u32 	[%r215+4], %r124;
	add.s32 	%r213, %r213, 4;
	add.s32 	%r216, %r216, 4;
	add.s32 	%r215, %r215, 16;
	setp.ne.s32 	%p11, %r216, 0;
	@%p11 bra 	$L__BB3_12;
$L__BB3_13:
	bar.sync 	0;
	setp.eq.s32 	%p12, %r103, 0;
	mov.b32 	%r233, 0;
	@%p12 bra 	$L__BB3_26;
	and.b32  	%r37, %r103, 15;
	setp.lt.u32 	%p13, %r103, 16;
	mov.b32 	%r225, 0;
	mov.u32 	%r233, %r225;
	@%p13 bra 	$L__BB3_17;
	and.b32  	%r225, %r103, 1008;
	and.b32  	%r129, %r103, -16;
	neg.s32 	%r219, %r129;
	add.s64 	%rd6, %rd2, 32;
	mov.b32 	%r233, 0;
	mov.u32 	%r218, %r209;
$L__BB3_16:
	.pragma "nounroll";
	mul.wide.s32 	%rd22, %r218, 4;
	add.s64 	%rd23, %rd6, %rd22;
	ld.global.u32 	%r130, [%rd23+-32];
	add.s32 	%r131, %r130, %r233;
	ld.global.u32 	%r132, [%rd23+-28];
	add.s32 	%r133, %r132, %r131;
	ld.global.u32 	%r134, [%rd23+-24];
	add.s32 	%r135, %r134, %r133;
	ld.global.u32 	%r136, [%rd23+-20];
	add.s32 	%r137, %r136, %r135;
	ld.global.u32 	%r138, [%rd23+-16];
	add.s32 	%r139, %r138, %r137;
	ld.global.u32 	%r140, [%rd23+-12];
	add.s32 	%r141, %r140, %r139;
	ld.global.u32 	%r142, [%rd23+-8];
	add.s32 	%r143, %r142, %r141;
	ld.global.u32 	%r144, [%rd23+-4];
	add.s32 	%r145, %r144, %r143;
	ld.global.u32 	%r146, [%rd23];
	add.s32 	%r147, %r146, %r145;
	ld.global.u32 	%r148, [%rd23+4];
	add.s32 	%r149, %r148, %r147;
	ld.global.u32 	%r150, [%rd23+8];
	add.s32 	%r151, %r150, %r149;
	ld.global.u32 	%r152, [%rd23+12];
	add.s32 	%r153, %r152, %r151;
	ld.global.u32 	%r154, [%rd23+16];
	add.s32 	%r155, %r154, %r153;
	ld.global.u32 	%r156, [%rd23+20];
	add.s32 	%r157, %r156, %r155;
	ld.global.u32 	%r158, [%rd23+24];
	add.s32 	%r159, %r158, %r157;
	ld.global.u32 	%r160, [%rd23+28];
	add.s32 	%r233, %r160, %r159;
	add.s32 	%r219, %r219, 16;
	add.s32 	%r218, %r218, 16;
	setp.ne.s32 	%p14, %r219, 0;
	@%p14 bra 	$L__BB3_16;
$L__BB3_17:
	setp.eq.s32 	%p15, %r37, 0;
	@%p15 bra 	$L__BB3_26;
	and.b32  	%r49, %r103, 7;
	setp.lt.u32 	%p16, %r37, 8;
	@%p16 bra 	$L__BB3_20;
	add.s32 	%r162, %r209, %r225;
	mul.wide.s32 	%rd24, %r162, 4;
	add.s64 	%rd25, %rd2, %rd24;
	ld.global.u32 	%r163, [%rd25];
	add.s32 	%r164, %r163, %r233;
	ld.global.u32 	%r165, [%rd25+4];
	add.s32 	%r166, %r165, %r164;
	ld.global.u32 	%r167, [%rd25+8];
	add.s32 	%r168, %r167, %r166;
	ld.global.u32 	%r169, [%rd25+12];
	add.s32 	%r170, %r169, %r168;
	ld.global.u32 	%r171, [%rd25+16];
	add.s32 	%r172, %r171, %r170;
	ld.global.u32 	%r173, [%rd25+20];
	add.s32 	%r174, %r173, %r172;
	ld.global.u32 	%r175, [%rd25+24];
	add.s32 	%r176, %r175, %r174;
	ld.global.u32 	%r177, [%rd25+28];
	add.s32 	%r233, %r177, %r176;
	add.s32 	%r225, %r225, 8;
$L__BB3_20:
	setp.eq.s32 	%p17, %r49, 0;
	@%p17 bra 	$L__BB3_26;
	and.b32  	%r55, %r103, 3;
	setp.lt.u32 	%p18, %r49, 4;
	@%p18 bra 	$L__BB3_23;
	add.s32 	%r179, %r209, %r225;
	mul.wide.s32 	%rd26, %r179, 4;
	add.s64 	%rd27, %rd2, %rd26;
	ld.global.u32 	%r180, [%rd27];
	add.s32 	%r181, %r180, %r233;
	ld.global.u32 	%r182, [%rd27+4];
	add.s32 	%r183, %r182, %r181;
	ld.global.u32 	%r184, [%rd27+8];
	add.s32 	%r185, %r184, %r183;
	ld.global.u32 	%r186, [%rd27+12];
	add.s32 	%r233, %r186, %r185;
	add.s32 	%r225, %r225, 4;
$L__BB3_23:
	setp.eq.s32 	%p19, %r55, 0;
	@%p19 bra 	$L__BB3_26;
	add.s32 	%r231, %r225, %r209;
	neg.s32 	%r230, %r55;
$L__BB3_25:
	.pragma "nounroll";
	mul.wide.s32 	%rd28, %r231, 4;
	add.s64 	%rd29, %rd2, %rd28;
	ld.global.u32 	%r187, [%rd29];
	add.s32 	%r233, %r187, %r233;
	add.s32 	%r231, %r231, 1;
	add.s32 	%r230, %r230, 1;
	setp.ne.s32 	%p20, %r230, 0;
	@%p20 bra 	$L__BB3_25;
$L__BB3_26:
	mul.wide.s32 	%rd30, %r208, 4;
	add.s64 	%rd31, %rd2, %rd30;
	ld.global.u32 	%r70, [%rd31+4];
	setp.lt.s32 	%p21, %r70, 2;
	@%p21 bra 	$L__BB3_33;
	add.s32 	%r234, %r233, 1;
	add.s32 	%r72, %r70, %r233;
	mov.u32 	%r189, _ZZ11sortBucketsIiEvPT_PiS2_S2_E7myArray;
$L__BB3_28:
	setp.le.s32 	%p22, %r234, %r233;
	@%p22 bra 	$L__BB3_32;
	shl.b32 	%r188, %r234, 2;
	add.s32 	%r190, %r189, %r188;
	ld.shared.u32 	%r74, [%r190];
	mov.u32 	%r235, %r234;
$L__BB3_30:
	shl.b32 	%r191, %r235, 2;
	add.s32 	%r76, %r189, %r191;
	ld.shared.u32 	%r77, [%r76+-4];
	setp.le.s32 	%p23, %r77, %r74;
	@%p23 bra 	$L__BB3_32;
	add.s32 	%r235, %r235, -1;
	st.shared.u32 	[%r76], %r77;
	st.shared.u32 	[%r76+-4], %r74;
	setp.gt.s32 	%p24, %r235, %r233;
	@%p24 bra 	$L__BB3_30;
$L__BB3_32:
	add.s32 	%r234, %r234, 1;
	setp.lt.s32 	%p25, %r234, %r72;
	@%p25 bra 	$L__BB3_28;
$L__BB3_33:
	setp.ge.s32 	%p26, %r239, %r16;
	bar.sync 	0;
	@%p26 bra 	$L__BB3_40;
	and.b32  	%r80, %r15, 3;
	setp.eq.s32 	%p27, %r80, 0;
	@%p27 bra 	$L__BB3_37;
	shl.b32 	%r193, %r240, 2;
	mov.u32 	%r194, _ZZ11sortBucketsIiEvPT_PiS2_S2_E7myArray;
	add.s32 	%r237, %r194, %r193;
	neg.s32 	%r236, %r80;
	add.s32 	%r240, %r240, %r80;
$L__BB3_36:
	.pragma "nounroll";
	mul.wide.s32 	%rd32, %r239, 4;
	add.s64 	%rd33, %rd1, %rd32;
	ld.shared.u32 	%r195, [%r237];
	st.global.u32 	[%rd33], %r195;
	add.s32 	%r239, %r239, 1;
	add.s32 	%r237, %r237, 4;
	add.s32 	%r236, %r236, 1;
	setp.ne.s32 	%p28, %r236, 0;
	@%p28 bra 	$L__BB3_36;
$L__BB3_37:
	add.s32 	%r196, %r15, -1;
	setp.lt.u32 	%p29, %r196, 3;
	@%p29 bra 	$L__BB3_40;
	mad.lo.s32 	%r197, %r11, %r103, %r11;
	sub.s32 	%r198, %r239, %r197;
	sub.s32 	%r199, %r198, %r14;
	sub.s32 	%r242, %r199, %r10;
	shl.b32 	%r200, %r240, 2;
	mov.u32 	%r201, _ZZ11sortBucketsIiEvPT_PiS2_S2_E7myArray;
	add.s32 	%r202, %r200, %r201;
	add.s32 	%r241, %r202, 8;
	add.s64 	%rd7, %rd1, 8;
$L__BB3_39:
	mul.wide.s32 	%rd34, %r239, 4;
	add.s64 	%rd35, %rd7, %rd34;
	ld.shared.u32 	%r203, [%r241+-8];
	st.global.u32 	[%rd35+-8], %r203;
	ld.shared.u32 	%r204, [%r241+-4];
	st.global.u32 	[%rd35+-4], %r204;
	ld.shared.u32 	%r205, [%r241];
	st.global.u32 	[%rd35], %r205;
	ld.shared.u32 	%r206, [%r241+4];
	st.global.u32 	[%rd35+4], %r206;
	add.s32 	%r239, %r239, 4;
	add.s32 	%r242, %r242, 4;
	add.s32 	%r241, %r241, 16;
	setp.ne.s32 	%p30, %r242, 0;
	@%p30 bra 	$L__BB3_39;
$L__BB3_40:
	bar.sync 	0;
$L__BB3_41:
	ret;

}
	// .globl	_ZN3cub18CUB_300001_SM_10006detail11EmptyKernelIvEEvv
.visible .entry _ZN3cub18CUB_300001_SM_10006detail11EmptyKernelIvEEvv()
{


	ret;

}
	// .globl	_ZN3cub18CUB_300001_SM_10006detail4scan20DeviceScanInitKernelINS0_13ScanTileStateIiLb1EEEEEvT_i
.visible .entry _ZN3cub18CUB_300001_SM_10006detail4scan20DeviceScanInitKernelINS0_13ScanTileStateIiLb1EEEEEvT_i(
	.param .align 8 .b8 _ZN3cub18CUB_300001_SM_10006detail4scan20DeviceScanInitKernelINS0_13ScanTileStateIiLb1EEEEEvT_i_param_0[8],
	.param .u32 _ZN3cub18CUB_300001_SM_10006detail4scan20DeviceScanInitKernelINS0_13ScanTileStateIiLb1EEEEEvT_i_param_1
)
{
	.reg .pred 	%p<5>;
	.reg .b32 	%r<10>;
	.reg .b64 	%rd<7>;

	ld.param.u64 	%rd2, [_ZN3cub18CUB_300001_SM_10006detail4scan20DeviceScanInitKernelINS0_13ScanTileStateIiLb1EEEEEvT_i_param_0];
	ld.param.u32 	%r4, [_ZN3cub18CUB_300001_SM_10006detail4scan20DeviceScanInitKernelINS0_13ScanTileStateIiLb1EEEEEvT_i_param_1];
	cvta.to.global.u64 	%rd1, %rd2;
	mov.u32 	%r1, %ctaid.x;
	mov.u32 	%r5, %ntid.x;
	mov.u32 	%r2, %tid.x;
	mad.lo.s32 	%r3, %r1, %r5, %r2;
	setp.ge.s32 	%p1, %r3, %r4;
	@%p1 bra 	$L__BB5_2;
	mul.wide.s32 	%rd3, %r3, 8;
	add.s64 	%rd4, %rd1, %rd3;
	mov.b32 	%r6, 0;
	mov.b32 	%r7, 99;
	st.global.v2.u32 	[%rd4+256], {%r7, %r6};
$L__BB5_2:
	setp.ne.s32 	%p2, %r1, 0;
	setp.gt.u32 	%p3, %r2, 31;
	or.pred  	%p4, %p2, %p3;
	@%p4 bra 	$L__BB5_4;
	mul.wide.u32 	%rd5, %r2, 8;
	add.s64 	%rd6, %rd1, %rd5;
	mov.b32 	%r9, 0;
	st.global.v2.u32 	[%rd6], {%r9, %r9};
$L__BB5_4:
	ret;

}
	// .globl	_ZN3cub18CUB_300001_SM_10006detail4scan16DeviceScanKernelINS2_10policy_hubIiiijN4cuda3std3__44plusIvEEE10Policy1000EN6thrust24THRUST_300001_SM_1000_NS10device_ptrIiEESF_NS0_13ScanTileStateIiLb1EEES9_NS1_10InputValueIiPiEEjiLb0EiEEvT0_T1_T2_iT3_T4_T5_
.visible .entry _ZN3cub18CUB_300001_SM_10006detail4scan16DeviceScanKernelINS2_10policy_hubIiiijN4cuda3std3__44plusIvEEE10Policy1000EN6thrust24THRUST_300001_SM_1000_NS10device_ptrIiEESF_NS0_13ScanTileStateIiLb1EEES9_NS1_10InputValueIiPiEEjiLb0EiEEvT0_T1_T2_iT3_T4_T5_(
	.param .align 8 .b8 _ZN3cub18CUB_300001_SM_10006detail4scan16DeviceScanKernelINS2_10policy_hubIiiijN4cuda3std3__44plusIvEEE10Policy1000EN6thrust24THRUST_300001_SM_1000_NS10device_ptrIiEESF_NS0_13ScanTileStateIiLb1EEES9_NS1_10InputValueIiPiEEjiLb0EiEEvT0_T1_T2_iT3_T4_T5__param_0[8],
	.param .align 8 .b8 _ZN3cub18CUB_300001_SM_10006detail4scan16DeviceScanKernelINS2_10policy_hubIiiijN4cuda3std3__44plusIvEEE10Policy1000EN6thrust24THRUST_300001_SM_1000_NS10device_ptrIiEESF_NS0_13ScanTileStateIiLb1EEES9_NS1_10InputValueIiPiEEjiLb0EiEEvT0_T1_T2_iT3_T4_T5__param_1[8],
	.param .align 8 .b8 _ZN3cub18CUB_300001_SM_10006detail4scan16DeviceScanKernelINS2_10policy_hubIiiijN4cuda3std3__44plusIvEEE10Policy1000EN6thrust24THRUST_300001_SM_1000_NS10device_ptrIiEESF_NS0_13ScanTileStateIiLb1EEES9_NS1_10InputValueIiPiEEjiLb0EiEEvT0_T1_T2_iT3_T4_T5__param_2[8],
	.param .u32 _ZN3cub18CUB_300001_SM_10006detail4scan16DeviceScanKernelINS2_10policy_hubIiiijN4cuda3std3__44plusIvEEE10Policy1000EN6thrust24THRUST_300001_SM_1000_NS10device_ptrIiEESF_NS0_13ScanTileStateIiLb1EEES9_NS1_10InputValueIiPiEEjiLb0EiEEvT0_T1_T2_iT3_T4_T5__param_3,
	.param .align 1 .b8 _ZN3cub18CUB_300001_SM_10006detail4scan16DeviceScanKernelINS2_10policy_hubIiiijN4cuda3std3__44plusIvEEE10Policy1000EN6thrust24THRUST_300001_SM_1000_NS10device_ptrIiEESF_NS0_13ScanTileStateIiLb1EEES9_NS1_10InputValueIiPiEEjiLb0EiEEvT0_T1_T2_iT3_T4_T5__param_4[1],
	.param .align 8 .b8 _ZN3cub18CUB_300001_SM_10006detail4scan16DeviceScanKernelINS2_10policy_hubIiiijN4cuda3std3__44plusIvEEE10Policy1000EN6thrust24THRUST_300001_SM_1000_NS10device_ptrIiEESF_NS0_13ScanTileStateIiLb1EEES9_NS1_10InputValueIiPiEEjiLb0EiEEvT0_T1_T2_iT3_T4_T5__param_5[16],
	.param .u32 _ZN3cub18CUB_300001_SM_10006detail4scan16DeviceScanKernelINS2_10policy_hubIiiijN4cuda3std3__44plusIvEEE10Policy1000EN6thrust24THRUST_300001_SM_1000_NS10device_ptrIiEESF_NS0_13ScanTileStateIiLb1EEES9_NS1_10InputValueIiPiEEjiLb0EiEEvT0_T1_T2_iT3_T4_T5__param_6
)
.maxntid 384
{
	.reg .pred 	%p<160>;
	.reg .b16 	%rs<3>;
	.reg .b32 	%r<1050>;
	.reg .b64 	%rd<58>;
	// demoted variable
	.shared .align 16 .b8 _ZZN3cub18CUB_300001_SM_10006detail4scan16DeviceScanKernelINS2_10policy_hubIiiijN4cuda3std3__44plusIvEEE10Policy1000EN6thrust24THRUST_300001_SM_1000_NS10device_ptrIiEESF_NS0_13ScanTileStateIiLb1EEES9_NS1_10InputValueIiPiEEjiLb0EiEEvT0_T1_T2_iT3_T4_T5_E12temp_storage[33808];
	ld.param.u32 	%r239, [_ZN3cub18CUB_300001_SM_10006detail4scan16DeviceScanKernelINS2_10policy_hubIiiijN4cuda3std3__44plusIvEEE10Policy1000EN6thrust24THRUST_300001_SM_1000_NS10device_ptrIiEESF_NS0_13ScanTileStateIiLb1EEES9_NS1_10InputValueIiPiEEjiLb0EiEEvT0_T1_T2_iT3_T4_T5__param_5];
	bfe.u32 	%r240, %r239, 0, 8;
	cvt.u16.u32 	%rs1, %r240;
	and.b16  	%rs2, %rs1, 255;
	ld.param.u64 	%rd16, [_ZN3cub18CUB_300001_SM_10006detail4scan16DeviceScanKernelINS2_10policy_hubIiiijN4cuda3std3__44plusIvEEE10Policy1000EN6thrust24THRUST_300001_SM_1000_NS10device_ptrIiEESF_NS0_13ScanTileStateIiLb1EEES9_NS1_10InputValueIiPiEEjiLb0EiEEvT0_T1_T2_iT3_T4_T5__param_2];
	ld.param.u64 	%rd15, [_ZN3cub18CUB_300001_SM_10006detail4scan16DeviceScanKernelINS2_10policy_hubIiiijN4cuda3std3__44plusIvEEE10Policy1000EN6thrust24THRUST_300001_SM_1000_NS10device_ptrIiEESF_NS0_13ScanTileStateIiLb1EEES9_NS1_10InputValueIiPiEEjiLb0EiEEvT0_T1_T2_iT3_T4_T5__param_1];
	ld.param.u64 	%rd14, [_ZN3cub18CUB_300001_SM_10006detail4scan16DeviceScanKernelINS2_10policy_hubIiiijN4cuda3std3__44plusIvEEE10Policy1000EN6thrust24THRUST_300001_SM_1000_NS10device_ptrIiEESF_NS0_13ScanTileStateIiLb1EEES9_NS1_10InputValueIiPiEEjiLb0EiEEvT0_T1_T2_iT3_T4_T5__param_0];
	ld.param.u64 	%rd1, [_ZN3cub18CUB_300001_SM_10006detail4scan16DeviceScanKernelINS2_10policy_hubIiiijN4cuda3std3__44plusIvEEE10Policy1000EN6thrust24THRUST_300001_SM_1000_NS10device_ptrIiEESF_NS0_13ScanTileStateIiLb1EEES9_NS1_10InputValueIiPiEEjiLb0EiEEvT0_T1_T2_iT3_T4_T5__param_5+8];
	ld.param.u32 	%r238, [_ZN3cub18CUB_300001_SM_10006detail4scan16DeviceScanKernelINS2_10policy_hubIiiijN4cuda3std3__44plusIvEEE10Policy1000EN6thrust24THRUST_300001_SM_1000_NS10device_ptrIiEESF_NS0_13ScanTileStateIiLb1EEES9_NS1_10InputValueIiPiEEjiLb0EiEEvT0_T1_T2_iT3_T4_T5__param_6];
	setp.eq.s16 	%p1, %rs2, 0;
	@%p1 bra 	$L__BB6_2;
	cvta.to.global.u64 	%rd17, %rd1;
	ld.global.u32 	%r997, [%rd17];
	bra.uni 	$L__BB6_3;
$L__BB6_2:
	cvt.u32.u64 	%r997, %rd1;
$L__BB6_3:
	ld.param.u32 	%r995, [_ZN3cub18CUB_300001_SM_10006detail4scan16DeviceScanKernelINS2_10policy_hubIiiijN4cuda3std3__44plusIvEEE10Policy1000EN6thrust24THRUST_300001_SM_1000_NS10device_ptrIiEESF_NS0_13ScanTileStateIiLb1EEES9_NS1_10InputValueIiPiEEjiLb0EiEEvT0_T1_T2_iT3_T4_T5__param_3];
	cvta.to.global.u64 	%rd3, %rd14;
	cvta.to.global.u64 	%rd4, %rd15;
	mov.u32 	%r241, %ctaid.x;
	add.s32 	%r998, %r995, %r241;
	mul.lo.s32 	%r5, %r998, 8448;
	sub.s32 	%r6, %r238, %r5;
	setp.lt.u32 	%p2, %r6, 8449;
	@%p2 bra 	$L__BB6_29;
	cvt.u64.u32 	%rd40, %r5;
	mov.u32 	%r7, %tid.x;
	and.b32  	%r640, %r7, 31;
	and.b32  	%r641, %r7, 992;
	mul.lo.s32 	%r642, %r641, 22;
	or.b32  	%r643, %r642, %r640;
	cvt.u64.u32 	%rd41, %r643;
	add.s64 	%rd5, %rd41, %rd40;
	shl.b64 	%rd42, %rd5, 2;
	add.s64 	%rd43, %rd3, %rd42;
	ld.global.u32 	%r644, [%rd43];
	ld.global.u32 	%r645, [%rd43+128];
	ld.global.u32 	%r646, [%rd43+256];
	ld.global.u32 	%r647, [%rd43+384];
	ld.global.u32 	%r648, [%rd43+512];
	ld.global.u32 	%r649, [%rd43+640];
	ld.global.u32 	%r650, [%rd43+768];
	ld.global.u32 	%r651, [%rd43+896];
	ld.global.u32 	%r652, [%rd43+1024];
	ld.global.u32 	%r653, [%rd43+1152];
	ld.global.u32 	%r654, [%rd43+1280];
	ld.global.u32 	%r655, [%rd43+1408];
	ld.global.u32 	%r656, [%rd43+1536];
	ld.global.u32 	%r657, [%rd43+1664];
	ld.global.u32 	%r658, [%rd43+1792];
	ld.global.u32 	%r659, [%rd43+1920];
	ld.global.u32 	%r660, [%rd43+2048];
	ld.global.u32 	%r661, [%rd43+2176];
	ld.global.u32 	%r662, [%rd43+2304];
	ld.global.u32 	%r663, [%rd43+2432];
	ld.global.u32 	%r664, [%rd43+2560];
	ld.global.u32 	%r665, [%rd43+2688];
	// begin inline asm
	mov.u32 %r639, %laneid;
	// end inline asm
	shr.u32 	%r9, %r7, 5;
	mad.lo.s32 	%r666, %r9, 704, %r639;
	shl.b32 	%r667, %r666, 2;
	mov.u32 	%r668, _ZZN3cub18CUB_300001_SM_10006detail4scan16DeviceScanKernelINS2_10policy_hubIiiijN4cuda3std3__44plusIvEEE10Policy1000EN6thrust24THRUST_300001_SM_1000_NS10device_ptrIiEESF_NS0_13ScanTileStateIiLb1EEES9_NS1_10InputValueIiPiEEjiLb0EiEEvT0_T1_T2_iT3_T4_T5_E12temp_storage;
	add.s32 	%r10, %r668, %r667;
	st.shared.u32 	[%r10], %r644;
	st.shared.u32 	[%r10+128], %r645;
	st.shared.u32 	[%r10+256], %r646;
	st.shared.u32 	[%r10+384], %r647;
	st.shared.u32 	[%r10+512], %r648;
	st.shared.u32 	[%r10+640], %r649;
	st.shared.u32 	[%r10+768], %r650;
	st.shared.u32 	[%r10+896], %r651;
	st.shared.u32 	[%r10+1024], %r652;
	st.shared.u32 	[%r10+1152], %r653;
	st.shared.u32 	[%r10+1280], %r654;
	st.shared.u32 	[%r10+1408], %r655;
	st.shared.u32 	[%r10+1536], %r656;
	st.shared.u32 	[%r10+1664], %r657;
	st.shared.u32 	[%r10+1792], %r658;
	st.shared.u32 	[%r10+1920], %r659;
	st.shared.u32 	[%r10+2048], %r660;
	st.shared.u32 	[%r10+2176], %r661;
	st.shared.u32 	[%r10+2304], %r662;
	st.shared.u32 	[%r10+2432], %r663;
	st.shared.u32 	[%r10+2560], %r664;
	st.shared.u32 	[%r10+2688], %r665;
	bar.warp.sync 	-1;
	mad.lo.s32 	%r11, %r639, 84, %r10;
	ld.shared.v2.u32 	{%r12, %r13}, [%r11];
	ld.shared.v2.u32 	{%r14, %r15}, [%r11+8];
	ld.shared.v2.u32 	{%r16, %r17}, [%r11+16];
	ld.shared.v2.u32 	{%r18, %r19}, [%r11+24];
	ld.shared.v2.u32 	{%r20, %r21}, [%r11+32];
	ld.shared.v2.u32 	{%r22, %r23}, [%r11+40];
	ld.shared.v2.u32 	{%r24, %r25}, [%r11+48];
	ld.shared.v2.u32 	{%r26, %r27}, [%r11+56];
	ld.shared.v2.u32 	{%r28, %r29}, [%r11+64];
	ld.shared.v2.u32 	{%r30, %r31}, [%r11+72];
	ld.shared.v2.u32 	{%r32, %r33}, [%r11+80];
	bar.sync 	0;
	setp.ne.s32 	%p104, %r998, 0;
	@%p104 bra 	$L__BB6_9;
	add.s32 	%r890, %r13, %r12;
	add.s32 	%r891, %r14, %r890;
	add.s32 	%r892, %r15, %r891;
	add.s32 	%r893, %r16, %r892;
	add.s32 	%r894, %r17, %r893;
	add.s32 	%r895, %r18, %r894;
	add.s32 	%r896, %r19, %r895;
	add.s32 	%r897, %r20, %r896;
	add.s32 	%r898, %r21, %r897;
	add.s32 	%r899, %r22, %r898;
	add.s32 	%r900, %r23, %r899;
	add.s32 	%r901, %r24, %r900;
	add.s32 	%r902, %r25, %r901;
	add.s32 	%r903, %r26, %r902;
	add.s32 	%r904, %r27, %r903;
	add.s32 	%r905, %r28, %r904;
	add.s32 	%r906, %r29, %r905;
	add.s32 	%r907, %r30, %r906;
	add.s32 	%r908, %r31, %r907;
	add.s32 	%r909, %r32, %r908;
	add.s32 	%r864, %r33, %r909;
	mov.b32 	%r862, 1;
	mov.b32 	%r887, 0;
	mov.b32 	%r889, -1;
	// begin inline asm
	{  .reg .s32 r0;  .reg .pred p;  shfl.sync.up.b32 r0|p, %r864, %r862, %r887, %r889;  @p add.s32 r0, r0, %r864;  mov.s32 %r860, r0;}
	// end inline asm
	mov.b32 	%r868, 2;
	// begin inline asm
	{  .reg .s32 r0;  .reg .pred p;  shfl.sync.up.b32 r0|p, %r860, %r868, %r887, %r889;  @p add.s32 r0, r0, %r860;  mov.s32 %r866, r0;}
	// end inline asm
	mov.b32 	%r874, 4;
	// begin inline asm
	{  .reg .s32 r0;  .reg .pred p;  shfl.sync.up.b32 r0|p, %r866, %r874, %r887, %r889;  @p add.s32 r0, r0, %r866;  mov.s32 %r872, r0;}
	// end inline asm
	mov.b32 	%r880, 8;
	// begin inline asm
	{  .reg .s32 r0;  .reg .pred p;  shfl.sync.up.b32 r0|p, %r872, %r880, %r887, %r889;  @p add.s32 r0, r0, %r872;  mov.s32 %r878, r0;}
	// end inline asm
	mov.b32 	%r886, 16;
	// begin inline asm
	{  .reg .s32 r0;  .reg .pred p;  shfl.sync.up.b32 r0|p, %r878, %r886, %r887, %r889;  @p add.s32 r0, r0, %r878;  mov.s32 %r884, r0;}
	// end inline asm
	setp.ne.s32 	%p146, %r639, 31;
	@%p146 bra 	$L__BB6_7;
	shl.b32 	%r910, %r9, 2;
	add.s32 	%r912, %r668, %r910;
	st.shared.u32 	[%r912+16], %r884;
$L__BB6_7:
	bar.sync 	0;
	ld.shared.v4.u32 	{%r913, %r914, %r915, %r916}, [_ZZN3cub18CUB_300001_SM_10006detail4scan16DeviceScanKernelINS2_10policy_hubIiiijN4cuda3std3__44plusIvEEE10Policy1000EN6thrust24THRUST_300001_SM_1000_NS10device_ptrIiEESF_NS0_13ScanTileStateIiLb1EEES9_NS1_10InputValueIiPiEEjiLb0EiEEvT0_T1_T2_iT3_T4_T5_E12temp_storage+16];
	add.s32 	%r917, %r914, %r913;
	setp.eq.s32 	%p147, %r9, 2;
	selp.b32 	%r918, %r917, %r913, %p147;
	add.s32 	%r919, %r917, %r915;
	setp.eq.s32 	%p148, %r9, 3;
	selp.b32 	%r920, %r919, %r918, %p148;
	add.s32 	%r921, %r919, %r916;
	setp.eq.s32 	%p149, %r9, 4;
	selp.b32 	%r922, %r921, %r920, %p149;
	ld.shared.v4.u32 	{%r923, %r924, %r925, %r926}, [_ZZN3cub18CUB_300001_SM_10006detail4scan16DeviceScanKernelINS2_10policy_hubIiiijN4cuda3std3__44plusIvEEE10Policy1000EN6thrust24THRUST_300001_SM_1000_NS10device_ptrIiEESF_NS0_13ScanTileStateIiLb1EEES9_NS1_10InputValueIiPiEEjiLb0EiEEvT0_T1_T2_iT3_T4_T5_E12temp_storage+32];
	add.s32 	%r927, %r921, %r923;
	setp.eq.s32 	%p150, %r9, 5;
	selp.b32 	%r928, %r927, %r922, %p150;
	add.s32 	%r929, %r927, %r924;
	setp.eq.s32 	%p151, %r9, 6;
	selp.b32 	%r930, %r929, %r928, %p151;
	add.s32 	%r931, %r929, %r925;
	setp.eq.s32 	%p152, %r9, 7;
	selp.b32 	%r932, %r931, %r930, %p152;
	add.s32 	%r933, %r931, %r926;
	setp.eq.s32 	%p153, %r9, 8;
	selp.b32 	%r934, %r933, %r932, %p153;
	ld.shared.v4.u32 	{%r935, %r936, %r937, %r938}, [_ZZN3cub18CUB_300001_SM_10006detail4scan16DeviceScanKernelINS2_10policy_hubIiiijN4cuda3std3__44plusIvEEE10Policy1000EN6thrust24THRUST_300001_SM_1000_NS10device_ptrIiEESF_NS0_13ScanTileStateIiLb1EEES9_NS1_10InputValueIiPiEEjiLb0EiEEvT0_T1_T2_iT3_T4_T5_E12temp_storage+48];
	add.s32 	%r939, %r933, %r935;
	setp.eq.s32 	%p154, %r9, 9;
	selp.b32 	%r940, %r939, %r934, %p154;
	add.s32 	%r941, %r939, %r936;
	setp.eq.s32 	%p155, %r9, 10;
	selp.b32 	%r942, %r941, %r940, %p155;
	add.s32 	%r943, %r941, %r937;
	setp.eq.s32 	%p156, %r9, 11;
	selp.b32 	%r944, %r943, %r942, %p156;
	setp.lt.u32 	%p157, %r7, 32;
	selp.b32 	%r945, 0, %r944, %p157;
	setp.eq.s32 	%p158, %r639, 0;
	sub.s32 	%r946, %r884, %r864;
	selp.b32 	%r947, 0, %r946, %p158;
	add.s32 	%r948, %r947, %r997;
	add.s32 	%r1012, %r948, %r945;
	add.s32 	%r949, %r938, %r997;
	add.s32 	%r37, %r949, %r943;
	setp.ne.s32 	%p159, %r7, 0;
	@%p159 bra 	$L__BB6_28;
	add.s64 	%rd55, %rd16, 256;
	mov.b32 	%r950, 101;
	// begin inline asm
	st.relaxed.gpu.v2.u32 [%rd55], {%r950, %r37};
	// end inline asm
	bra.uni 	$L__BB6_28;
$L__BB6_9:
	add.s32 	%r699, %r13, %r12;
	add.s32 	%r700, %r14, %r699;
	add.s32 	%r701, %r15, %r700;
	add.s32 	%r702, %r16, %r701;
	add.s32 	%r703, %r17, %r702;
	add.s32 	%r704, %r18, %r703;
	add.s32 	%r705, %r19, %r704;
	add.s32 	%r706, %r20, %r705;
	add.s32 	%r707, %r21, %r706;
	add.s32 	%r708, %r22, %r707;
	add.s32 	%r709, %r23, %r708;
	add.s32 	%r710, %r24, %r709;
	add.s32 	%r711, %r25, %r710;
	add.s32 	%r712, %r26, %r711;
	add.s32 	%r713, %r27, %r712;
	add.s32 	%r714, %r28, %r713;
	add.s32 	%r715, %r29, %r714;
	add.s32 	%r716, %r30, %r715;
	add.s32 	%r717, %r31, %r716;
	add.s32 	%r718, %r32, %r717;
	add.s32 	%r673, %r33, %r718;
	mov.b32 	%r671, 1;
	mov.b32 	%r696, 0;
	mov.b32 	%r698, -1;
	// begin inline asm
	{  .reg .s32 r0;  .reg .pred p;  shfl.sync.up.b32 r0|p, %r673, %r671, %r696, %r698;  @p add.s32 r0, r0, %r673;  mov.s32 %r669, r0;}
	// end inline asm
	mov.b32 	%r677, 2;
	// begin inline asm
	{  .reg .s32 r0;  .reg .pred p;  shfl.sync.up.b32 r0|p, %r669, %r677, %r696, %r698;  @p add.s32 r0, r0, %r669;  mov.s32 %r675, r0;}
	// end inline asm
	mov.b32 	%r683, 4;
	// begin inline asm
	{  .reg .s32 r0;  .reg .pred p;  shfl.sync.up.b32 r0|p, %r675, %r683, %r696, %r698;  @p add.s32 r0, r0, %r675;  mov.s32 %r681, r0;}
	// end inline asm
	mov.b32 	%r689, 8;
	// begin inline asm
	{  .reg .s32 r0;  .reg .pred p;  shfl.sync.up.b32 r0|p, %r681, %r689, %r696, %r698;  @p add.s32 r0, r0, %r681;  mov.s32 %r687, r0;}
	// end inline asm
	mov.b32 	%r695, 16;
	// begin inline asm
	{  .reg .s32 r0;  .reg .pred p;  shfl.sync.up.b32 r0|p, %r687, %r695, %r696, %r698;  @p add.s32 r0, r0, %r687;  mov.s32 %r693, r0;}
	// end inline asm
	setp.ne.s32 	%p105, %r639, 31;
	@%p105 bra 	$L__BB6_11;
	shl.b32 	%r719, %r9, 2;
	add.s32 	%r721, %r668, %r719;
	st.shared.u32 	[%r721+16], %r693;
$L__BB6_11:
	sub.s32 	%r722, %r693, %r673;
	bar.sync 	0;
	ld.shared.v4.u32 	{%r723, %r724, %r725, %r726}, [_ZZN3cub18CUB_300001_SM_10006detail4scan16DeviceScanKernelINS2_10policy_hubIiiijN4cuda3std3__44plusIvEEE10Policy1000EN6thrust24THRUST_300001_SM_1000_NS10device_ptrIiEESF_NS0_13ScanTileStateIiLb1EEES9_NS1_10InputValueIiPiEEjiLb0EiEEvT0_T1_T2_iT3_T4_T5_E12temp_storage+16];
	add.s32 	%r727, %r724, %r723;
	setp.eq.s32 	%p106, %r9, 2;
	selp.b32 	%r728, %r727, %r723, %p106;
	add.s32 	%r729, %r727, %r725;
	setp.eq.s32 	%p107, %r9, 3;
	selp.b32 	%r730, %r729, %r728, %p107;
	add.s32 	%r731, %r729, %r726;
	setp.eq.s32 	%p108, %r9, 4;
	selp.b32 	%r732, %r731, %r730, %p108;
	ld.shared.v4.u32 	{%r733, %r734, %r735, %r736}, [_ZZN3cub18CUB_300001_SM_10006detail4scan16DeviceScanKernelINS2_10policy_hubIiiijN4cuda3std3__44plusIvEEE10Policy1000EN6thrust24THRUST_300001_SM_1000_NS10device_ptrIiEESF_NS0_13ScanTileStateIiLb1EEES9_NS1_10InputValueIiPiEEjiLb0EiEEvT0_T1_T2_iT3_T4_T5_E12temp_storage+32];
	add.s32 	%r737, %r731, %r733;
	setp.eq.s32 	%p109, %r9, 5;
	selp.b32 	%r738, %r737, %r732, %p109;
	add.s32 	%r739, %r737, %r734;
	setp.eq.s32 	%p110, %r9, 6;
	selp.b32 	%r740, %r739, %r738, %p110;
	add.s32 	%r741, %r739, %r735;
	setp.eq.s32 	%p111, %r9, 7;
	selp.b32 	%r742, %r741, %r740, %p111;
	add.s32 	%r743, %r741, %r736;
	setp.eq.s32 	%p112, %r9, 8;
	selp.b32 	%r744, %r743, %r742, %p112;
	ld.shared.v4.u32 	{%r745, %r746, %r747, %r748}, [_ZZN3cub18CUB_300001_SM_10006detail4scan16DeviceScanKernelINS2_10policy_hubIiiijN4cuda3std3__44plusIvEEE10Policy1000EN6thrust24THRUST_300001_SM_1000_NS10device_ptrIiEESF_NS0_13ScanTileStateIiLb1EEES9_NS1_10InputValueIiPiEEjiLb0EiEEvT0_T1_T2_iT3_T4_T5_E12temp_storage+48];
	add.s32 	%r749, %r743, %r745;
	setp.eq.s32 	%p113, %r9, 9;
	selp.b32 	%r750, %r749, %r744, %p113;
	add.s32 	%r751, %r749, %r746;
	setp.eq.s32 	%p114, %r9, 10;
	selp.b32 	%r752, %r751, %r750, %p114;
	add.s32 	%r753, %r751, %r747;
	setp.eq.s32 	%p115, %r9, 11;
	selp.b32 	%r754, %r753, %r752, %p115;
	add.s32 	%r40, %r753, %r748;
	setp.gt.u32 	%p116, %r7, 31;
	setp.lt.u32 	%p117, %r7, 32;
	setp.eq.s32 	%p118, %r639, 0;
	selp.b32 	%r755, 0, %r722, %p118;
	add.s32 	%r1011, %r754, %r755;
	selp.b32 	%r42, %r722, %r1011, %p117;
	@%p116 bra 	$L__BB6_27;
	setp.ne.s32 	%p119, %r7, 0;
	mul.wide.s32 	%rd44, %r998, 8;
	add.s64 	%rd6, %rd16, %rd44;
	@%p119 bra 	$L__BB6_14;
	st.shared.u32 	[_ZZN3cub18CUB_300001_SM_10006detail4scan16DeviceScanKernelINS2_10policy_hubIiiijN4cuda3std3__44plusIvEEE10Policy1000EN6thrust24THRUST_300001_SM_1000_NS10device_ptrIiEESF_NS0_13ScanTileStateIiLb1EEES9_NS1_10InputValueIiPiEEjiLb0EiEEvT0_T1_T2_iT3_T4_T5_E12temp_storage+12], %r40;
	add.s64 	%rd45, %rd6, 256;
	mov.b32 	%r756, 100;
	// begin inline asm
	st.relaxed.gpu.v2.u32 [%rd45], {%r756, %r40};
	// end inline asm
$L__BB6_14:
	not.b32 	%r762, %r7;
	add.s32 	%r1006, %r998, %r762;
	mov.b32 	%r758, 830;
	// begin inline asm
	nanosleep.u32 %r758;
	// end inline asm
	mul.wide.s32 	%rd47, %r1006, 8;
	add.s64 	%rd48, %rd16, %rd47;
	add.s64 	%rd46, %rd48, 256;
	// begin inline asm
	ld.relaxed.gpu.v2.u32 {%r1008, %r1000}, [%rd46];
	// end inline asm
	mov.b32 	%r1001, 952;
$L__BB6_15:
	setp.eq.s32 	%p120, %r1008, 99;
	mov.b32 	%r763, -1;
	vote.sync.any.pred 	%p121, %p120, %r763;
	not.pred 	%p122, %p121;
	@%p122 bra 	$L__BB6_17;
	mul.lo.s32 	%r858, %r998, 16807;
	and.b32  	%r998, %r858, 2147483647;
	add.s32 	%r859, %r1001, 1;
	rem.u32 	%r855, %r998, %r859;
	// begin inline asm
	nanosleep.u32 %r855;
	// end inline asm
	shr.u32 	%r1001, %r1001, 1;
	// begin inline asm
	ld.relaxed.gpu.v2.u32 {%r1008, %r1000}, [%rd46];
	// end inline asm
	bra.uni 	$L__BB6_15;
$L__BB6_17:
	setp.eq.s32 	%p123, %r1008, 101;
	mov.b32 	%r790, -1;
	vote.sync.ballot.b32 	%r792, %p123, %r790;
	// begin inline asm
	mov.u32 %r765, %lanemask_ge;
	// end inline asm
	and.b32  	%r793, %r792, %r765;
	or.b32  	%r794, %r793, -2147483648;
	add.s32 	%r795, %r794, -1;
	not.b32 	%r796, %r794;
	and.b32  	%r797, %r796, %r795;
	popc.b32 	%r769, %r797;
	mov.b32 	%r768, 1;
	// begin inline asm
	shfl.sync.down.b32 %r766, %r1000, %r768, %r769, %r790;
	// end inline asm
	setp.lt.s32 	%p125, %r639, %r769;
	selp.b32 	%r798, %r766, 0, %p125;
	add.s32 	%r772, %r798, %r1000;
	mov.b32 	%r773, 2;
	// begin inline asm
	shfl.sync.down.b32 %r771, %r772, %r773, %r769, %r790;
	// end inline asm
	add.s32 	%r57, %r639, 2;
	setp.gt.s32 	%p126, %r57, %r769;
	selp.b32 	%r799, 0, %r771, %p126;
	add.s32 	%r777, %r772, %r799;
	mov.b32 	%r778, 4;
	// begin inline asm
	shfl.sync.down.b32 %r776, %r777, %r778, %r769, %r790;
	// end inline asm
	add.s32 	%r58, %r639, 4;
	setp.gt.s32 	%p127, %r58, %r769;
	selp.b32 	%r800, 0, %r776, %p127;
	add.s32 	%r782, %r777, %r800;
	mov.b32 	%r783, 8;
	// begin inline asm
	shfl.sync.down.b32 %r781, %r782, %r783, %r769, %r790;
	// end inline asm
	add.s32 	%r59, %r639, 8;
	setp.gt.s32 	%p128, %r59, %r769;
	selp.b32 	%r801, 0, %r781, %p128;
	add.s32 	%r787, %r782, %r801;
	mov.b32 	%r788, 16;
	// begin inline asm
	shfl.sync.down.b32 %r786, %r787, %r788, %r769, %r790;
	// end inline asm
	add.s32 	%r60, %r639, 16;
	setp.gt.s32 	%p129, %r60, %r769;
	selp.b32 	%r802, 0, %r786, %p129;
	add.s32 	%r1005, %r787, %r802;
	add.s64 	%rd8, %rd16, 256;
	mov.b32 	%r1002, 952;
$L__BB6_18:
	setp.ne.s32 	%p130, %r1008, 101;
	mov.b32 	%r803, -1;
	vote.sync.all.pred 	%p131, %p130, %r803;
	not.pred 	%p132, %p131;
	@%p132 bra 	$L__BB6_23;
	shr.u32 	%r1002, %r1002, 1;
	mul.wide.s32 	%rd51, %r1006, 8;
	add.s64 	%rd52, %rd8, %rd51;
	add.s64 	%rd50, %rd52, -256;
	// begin inline asm
	ld.relaxed.gpu.v2.u32 {%r1008, %r1009}, [%rd50];
	// end inline asm
	mov.u32 	%r1010, %r1002;
$L__BB6_20:
	setp.eq.s32 	%p136, %r1008, 99;
	mov.b32 	%r811, -1;
	vote.sync.any.pred 	%p137, %p136, %r811;
	not.pred 	%p138, %p137;
	@%p138 bra 	$L__BB6_22;
	mul.lo.s32 	%r853, %r998, 16807;
	and.b32  	%r998, %r853, 2147483647;
	add.s32 	%r854, %r1010, 1;
	rem.u32 	%r850, %r998, %r854;
	// begin inline asm
	nanosleep.u32 %r850;
	// end inline asm
	shr.u32 	%r1010, %r1010, 1;
	// begin inline asm
	ld.relaxed.gpu.v2.u32 {%r1008, %r1009}, [%rd50];
	// end inline asm
	bra.uni 	$L__BB6_20;
$L__BB6_22:
	setp.eq.s32 	%p139, %r1008, 101;
	mov.b32 	%r837, -1;
	vote.sync.ballot.b32 	%r838, %p139, %r837;
	and.b32  	%r839, %r838, %r765;
	or.b32  	%r840, %r839, -2147483648;
	add.s32 	%r841, %r840, -1;
	not.b32 	%r842, %r840;
	and.b32  	%r843, %r842, %r841;
	popc.b32 	%r816, %r843;
	mov.b32 	%r815, 1;
	// begin inline asm
	shfl.sync.down.b32 %r813, %r1009, %r815, %r816, %r837;
	// end inline asm
	setp.lt.s32 	%p141, %r639, %r816;
	selp.b32 	%r844, %r813, 0, %p141;
	add.s32 	%r819, %r844, %r1009;
	mov.b32 	%r820, 2;
	// begin inline asm
	shfl.sync.down.b32 %r818, %r819, %r820, %r816, %r837;
	// end inline asm
	setp.gt.s32 	%p142, %r57, %r816;
	selp.b32 	%r845, 0, %r818, %p142;
	add.s32 	%r824, %r819, %r845;
	mov.b32 	%r825, 4;
	// begin inline asm
	shfl.sync.down.b32 %r823, %r824, %r825, %r816, %r837;
	// end inline asm
	setp.gt.s32 	%p143, %r58, %r816;
	selp.b32 	%r846, 0, %r823, %p143;
	add.s32 	%r829, %r824, %r846;
	mov.b32 	%r830, 8;
	// begin inline asm
	shfl.sync.down.b32 %r828, %r829, %r830, %r816, %r837;
	// end inline asm
	setp.gt.s32 	%p144, %r59, %r816;
	selp.b32 	%r847, 0, %r828, %p144;
	add.s32 	%r834, %r829, %r847;
	mov.b32 	%r835, 16;
	// begin inline asm
	shfl.sync.down.b32 %r833, %r834, %r835, %r816, %r837;
	// end inline asm
	setp.gt.s32 	%p145, %r60, %r816;
	selp.b32 	%r848, 0, %r833, %p145;
	add.s32 	%r849, %r848, %r1005;
	add.s32 	%r1005, %r849, %r834;
	add.s32 	%r1006, %r1006, -32;
	bra.uni 	$L__BB6_18;
$L__BB6_23:
	@%p119 bra 	$L__BB6_25;
	add.s32 	%r806, %r1005, %r40;
	add.s64 	%rd49, %rd6, 256;
	mov.b32 	%r805, 101;
	// begin inline asm
	st.relaxed.gpu.v2.u32 [%rd49], {%r805, %r806};
	// end inline asm
	st.shared.u32 	[_ZZN3cub18CUB_300001_SM_10006detail4scan16DeviceScanKernelINS2_10policy_hubIiiijN4cuda3std3__44plusIvEEE10Policy1000EN6thrust24THRUST_300001_SM_1000_NS10device_ptrIiEESF_NS0_13ScanTileStateIiLb1EEES9_NS1_10InputValueIiPiEEjiLb0EiEEvT0_T1_T2_iT3_T4_T5_E12temp_storage+4], %r1005;
	st.shared.u32 	[_ZZN3cub18CUB_300001_SM_10006detail4scan16DeviceScanKernelINS2_10policy_hubIiiijN4cuda3std3__44plusIvEEE10Policy1000EN6thrust24THRUST_300001_SM_1000_NS10device_ptrIiEESF_NS0_13ScanTileStateIiLb1EEES9_NS1_10InputValueIiPiEEjiLb0EiEEvT0_T1_T2_iT3_T4_T5_E12temp_storage+8], %r806;
$L__BB6_25:
	setp.ne.s32 	%p134, %r639, 0;
	mov.u32 	%r1011, %r42;
	@%p134 bra 	$L__BB6_27;
	st.shared.u32 	[_ZZN3cub18CUB_300001_SM_10006detail4scan16DeviceScanKernelINS2_10policy_hubIiiijN4cuda3std3__44plusIvEEE10Policy1000EN6thrust24THRUST_300001_SM_1000_NS10device_ptrIiEESF_NS0_13ScanTileStateIiLb1EEES9_NS1_10InputValueIiPiEEjiLb0EiEEvT0_T1_T2_iT3_T4_T5_E12temp_storage+76], %r1005;
	mov.u32 	%r1011, %r1005;
$L__BB6_27:
	bar.sync 	0;
	setp.eq.s32 	%p135, %r7, 0;
	ld.shared.u32 	%r807, [_ZZN3cub18CUB_300001_SM_10006detail4scan16DeviceScanKernelINS2_10policy_hubIiiijN4cuda3std3__44plusIvEEE10Policy1000EN6thrust24THRUST_300001_SM_1000_NS10device_ptrIiEESF_NS0_13ScanTileStateIiLb1EEES9_NS1_10InputValueIiPiEEjiLb0EiEEvT0_T1_T2_iT3_T4_T5_E12temp_storage+76];
	selp.b32 	%r808, 0, %r807, %p135;
	add.s32 	%r1012, %r808, %r1011;
$L__BB6_28:
	add.s32 	%r952, %r1012, %r12;
	add.s32 	%r953, %r13, %r952;
	add.s32 	%r954, %r14, %r953;
	add.s32 	%r955, %r15, %r954;
	add.s32 	%r956, %r16, %r955;
	add.s32 	%r957, %r17, %r956;
	add.s32 	%r958, %r18, %r957;
	add.s32 	%r959, %r19, %r958;
	add.s32 	%r960, %r20, %r959;
	add.s32 	%r961, %r21, %r960;
	add.s32 	%r962, %r22, %r961;
	add.s32 	%r963, %r23, %r962;
	add.s32 	%r964, %r24, %r963;
	add.s32 	%r965, %r25, %r964;
	add.s32 	%r966, %r26, %r965;
	add.s32 	%r967, %r27, %r966;
	add.s32 	%r968, %r28, %r967;
	add.s32 	%r969, %r29, %r968;
	add.s32 	%r970, %r30, %r969;
	add.s32 	%r971, %r31, %r970;
	add.s32 	%r972, %r32, %r971;
	bar.sync 	0;
	st.shared.v2.u32 	[%r11], {%r1012, %r952};
	st.shared.v2.u32 	[%r11+8], {%r953, %r954};
	st.shared.v2.u32 	[%r11+16], {%r955, %r956};
	st.shared.v2.u32 	[%r11+24], {%r957, %r958};
	st.shared.v2.u32 	[%r11+32], {%r959, %r960};
	st.shared.v2.u32 	[%r11+40], {%r961, %r962};
	st.shared.v2.u32 	[%r11+48], {%r963, %r964};
	st.shared.v2.u32 	[%r11+56], {%r965, %r966};
	st.shared.v2.u32 	[%r11+64], {%r967, %r968};
	st.shared.v2.u32 	[%r11+72], {%r969, %r970};
	st.shared.v2.u32 	[%r11+80], {%r971, %r972};
	bar.warp.sync 	-1;
	ld.shared.u32 	%r973, [%r10];
	ld.shared.u32 	%r974, [%r10+128];
	ld.shared.u32 	%r975, [%r10+256];
	ld.shared.u32 	%r976, [%r10+384];
	ld.shared.u32 	%r977, [%r10+512];
	ld.shared.u32 	%r978, [%r10+640];
	ld.shared.u32 	%r979, [%r10+768];
	ld.shared.u32 	%r980, [%r10+896];
	ld.shared.u32 	%r981, [%r10+1024];
	ld.shared.u32 	%r982, [%r10+1152];
	ld.shared.u32 	%r983, [%r10+1280];
	ld.shared.u32 	%r984, [%r10+1408];
	ld.shared.u32 	%r985, [%r10+1536];
	ld.shared.u32 	%r986, [%r10+1664];
	ld.shared.u32 	%r987, [%r10+1792];
	ld.shared.u32 	%r988, [%r10+1920];
	ld.shared.u32 	%r989, [%r10+2048];
	ld.shared.u32 	%r990, [%r10+2176];
	ld.shared.u32 	%r991, [%r10+2304];
	ld.shared.u32 	%r992, [%r10+2432];
	ld.shared.u32 	%r993, [%r10+2560];
	ld.shared.u32 	%r994, [%r10+2688];
	add.s64 	%rd57, %rd4, %rd42;
	st.global.u32 	[%rd57], %r973;
	st.global.u32 	[%rd57+128], %r974;
	st.global.u32 	[%rd57+256], %r975;
	st.global.u32 	[%rd57+384], %r976;
	st.global.u32 	[%rd57+512], %r977;
	st.global.u32 	[%rd57+640], %r978;
	st.global.u32 	[%rd57+768], %r979;
	st.global.u32 	[%rd57+896], %r980;
	st.global.u32 	[%rd57+1024], %r981;
	st.global.u32 	[%rd57+1152], %r982;
	st.global.u32 	[%rd57+1280], %r983;
	st.global.u32 	[%rd57+1408], %r984;
	st.global.u32 	[%rd57+1536], %r985;
	st.global.u32 	[%rd57+1664], %r986;
	st.global.u32 	[%rd57+1792], %r987;
	st.global.u32 	[%rd57+1920], %r988;
	st.global.u32 	[%rd57+2048], %r989;
	st.global.u32 	[%rd57+2176], %r990;
	st.global.u32 	[%rd57+2304], %r991;
	st.global.u32 	[%rd57+2432], %r992;
	st.global.u32 	[%rd57+2560], %r993;
	st.global.u32 	[%rd57+2688], %r994;
	bra.uni 	$L__BB6_143;
$L__BB6_29:
	setp.eq.s32 	%p3, %r6, 0;
	@%p3 bra 	$L__BB6_143;
	mul.wide.u32 	%rd18, %r5, 4;
	add.s64 	%rd19, %rd3, %rd18;
	mov.u32 	%r85, %tid.x;
	ld.global.u32 	%r1034, [%rd19];
	and.b32  	%r242, %r85, 31;
	and.b32  	%r243, %r85, 992;
	mul.lo.s32 	%r244, %r243, 22;
	or.b32  	%r87, %r244, %r242;
	setp.ge.u32 	%p4, %r87, %r6;
	shl.b32 	%r245, %r87, 2;
	cvt.u64.u32 	%rd20, %r245;
	add.s64 	%rd10, %rd19, %rd20;
	mov.u32 	%r1013, %r1034;
	@%p4 bra 	$L__BB6_32;
	ld.global.u32 	%r1013, [%rd10];
$L__BB6_32:
	add.s32 	%r90, %r87, 32;
	setp.ge.u32 	%p5, %r90, %r6;
	mov.u32 	%r1014, %r1034;
	@%p5 bra 	$L__BB6_34;
	ld.global.u32 	%r1014, [%rd10+128];
$L__BB6_34:
	add.s32 	%r93, %r87, 64;
	setp.ge.u32 	%p6, %r93, %r6;
	mov.u32 	%r1015, %r1034;
	@%p6 bra 	$L__BB6_36;
	ld.global.u32 	%r1015, [%rd10+256];
$L__BB6_36:
	add.s32 	%r96, %r87, 96;
	setp.ge.u32 	%p7, %r96, %r6;
	mov.u32 	%r1016, %r1034;
	@%p7 bra 	$L__BB6_38;
	ld.global.u32 	%r1016, [%rd10+384];
$L__BB6_38:
	add.s32 	%r246, %r87, 128;
	setp.ge.u32 	%p8, %r246, %r6;
	mov.u32 	%r1017, %r1034;
	@%p8 bra 	$L__BB6_40;
	ld.global.u32 	%r1017, [%rd10+512];
$L__BB6_40:
	add.s32 	%r247, %r87, 160;
	setp.ge.u32 	%p9, %r247, %r6;
	mov.u32 	%r1018, %r1034;
	@%p9 bra 	$L__BB6_42;
	ld.global.u32 	%r1018, [%rd10+640];
$L__BB6_42:
	add.s32 	%r248, %r87, 192;
	setp.ge.u32 	%p10, %r248, %r6;
	mov.u32 	%r1019, %r1034;
	@%p10 bra 	$L__BB6_44;
	ld.global.u32 	%r1019, [%rd10+768];
$L__BB6_44:
	add.s32 	%r249, %r87, 224;
	setp.ge.u32 	%p11, %r249, %r6;
	mov.u32 	%r1020, %r1034;
	@%p11 bra 	$L__BB6_46;
	ld.global.u32 	%r1020, [%rd10+896];
$L__BB6_46:
	add.s32 	%r250, %r87, 256;
	setp.ge.u32 	%p12, %r250, %r6;
	mov.u32 	%r1021, %r1034;
	@%p12 bra 	$L__BB6_48;
	ld.global.u32 	%r1021, [%rd10+1024];
$L__BB6_48:
	add.s32 	%r251, %r87, 288;
	setp.ge.u32 	%p13, %r251, %r6;
	mov.u32 	%r1022, %r1034;
	@%p13 bra 	$L__BB6_50;
	ld.global.u32 	%r1022, [%rd10+1152];
$L__BB6_50:
	add.s32 	%r111, %r87, 320;
	setp.ge.u32 	%p14, %r111, %r6;
	mov.u32 	%r1023, %r1034;
	@%p14 bra 	$L__BB6_52;
	ld.global.u32 	%r1023, [%rd10+1280];
$L__BB6_52:
	add.s32 	%r114, %r87, 352;
	setp.ge.u32 	%p15, %r114, %r6;
	mov.u32 	%r1024, %r1034;
	@%p15 bra 	$L__BB6_54;
	ld.global.u32 	%r1024, [%rd10+1408];
$L__BB6_54:
	add.s32 	%r117, %r87, 384;
	setp.ge.u32 	%p16, %r117, %r6;
	mov.u32 	%r1025, %r1034;
	@%p16 bra 	$L__BB6_56;
	ld.global.u32 	%r1025, [%rd10+1536];
$L__BB6_56:
	add.s32 	%r120, %r87, 416;
	setp.ge.u32 	%p17, %r120, %r6;
	mov.u32 	%r1026, %r1034;
	@%p17 bra 	$L__BB6_58;
	ld.global.u32 	%r1026, [%rd10+1664];
$L__BB6_58:
	add.s32 	%r252, %r87, 448;
	setp.ge.u32 	%p18, %r252, %r6;
	mov.u32 	%r1027, %r1034;
	@%p18 bra 	$L__BB6_60;
	ld.global.u32 	%r1027, [%rd10+1792];
$L__BB6_60:
	add.s32 	%r253, %r87, 480;
	setp.ge.u32 	%p19, %r253, %r6;
	mov.u32 	%r1028, %r1034;
	@%p19 bra 	$L__BB6_62;
	ld.global.u32 	%r1028, [%rd10+1920];
$L__BB6_62:
	add.s32 	%r254, %r87, 512;
	setp.ge.u32 	%p20, %r254, %r6;
	mov.u32 	%r1029, %r1034;
	@%p20 bra 	$L__BB6_64;
	ld.global.u32 	%r1029, [%rd10+2048];
$L__BB6_64:
	add.s32 	%r129, %r87, 544;
	setp.ge.u32 	%p21, %r129, %r6;
	mov.u32 	%r1030, %r1034;
	@%p21 bra 	$L__BB6_66;
	ld.global.u32 	%r1030, [%rd10+2176];
$L__BB6_66:
	add.s32 	%r132, %r87, 576;
	setp.ge.u32 	%p22, %r132, %r6;
	mov.u32 	%r1031, %r1034;
	@%p22 bra 	$L__BB6_68;
	ld.global.u32 	%r1031, [%rd10+2304];
$L__BB6_68:
	add.s32 	%r255, %r87, 608;
	setp.ge.u32 	%p23, %r255, %r6;
	mov.u32 	%r1032, %r1034;
	@%p23 bra 	$L__BB6_70;
	ld.global.u32 	%r1032, [%rd10+2432];
$L__BB6_70:
	add.s32 	%r256, %r87, 640;
	setp.ge.u32 	%p24, %r256, %r6;
	mov.u32 	%r1033, %r1034;
	@%p24 bra 	$L__BB6_72;
	ld.global.u32 	%r1033, [%rd10+2560];
$L__BB6_72:
	add.s32 	%r139, %r87, 672;
	setp.ge.u32 	%p25, %r139, %r6;
	@%p25 bra 	$L__BB6_74;
	ld.global.u32 	%r1034, [%rd10+2688];
$L__BB6_74:
	// begin inline asm
	mov.u32 %r257, %laneid;
	// end inline asm
	shr.u32 	%r143, %r85, 5;
	mad.lo.s32 	%r258, %r143, 704, %r257;
	shl.b32 	%r259, %r258, 2;
	mov.u32 	%r260, _ZZN3cub18CUB_300001_SM_10006detail4scan16DeviceScanKernelINS2_10policy_hubIiiijN4cuda3std3__44plusIvEEE10Policy1000EN6thrust24THRUST_300001_SM_1000_NS10device_ptrIiEESF_NS0_13ScanTileStateIiLb1EEES9_NS1_10InputValueIiPiEEjiLb0EiEEvT0_T1_T2_iT3_T4_T5_E12temp_storage;
	add.s32 	%r144, %r260, %r259;
	st.shared.u32 	[%r144], %r1013;
	st.shared.u32 	[%r144+128], %r1014;
	st.shared.u32 	[%r144+256], %r1015;
	st.shared.u32 	[%r144+384], %r1016;
	st.shared.u32 	[%r144+512], %r1017;
	st.shared.u32 	[%r144+640], %r1018;
	st.shared.u32 	[%r144+768], %r1019;
	st.shared.u32 	[%r144+896], %r1020;
	st.shared.u32 	[%r144+1024], %r1021;
	st.shared.u32 	[%r144+1152], %r1022;
	st.shared.u32 	[%r144+1280], %r1023;
	st.shared.u32 	[%r144+1408], %r1024;
	st.shared.u32 	[%r144+1536], %r1025;
	st.shared.u32 	[%r144+1664], %r1026;
	st.shared.u32 	[%r144+1792], %r1027;
	st.shared.u32 	[%r144+1920], %r1028;
	st.shared.u32 	[%r144+2048], %r1029;
	st.shared.u32 	[%r144+2176], %r1030;
	st.shared.u32 	[%r144+2304], %r1031;
	st.shared.u32 	[%r144+2432], %r1032;
	st.shared.u32 	[%r144+2560], %r1033;
	st.shared.u32 	[%r144+2688], %r1034;
	bar.warp.sync 	-1;
	mad.lo.s32 	%r145, %r257, 84, %r144;
	ld.shared.v2.u32 	{%r146, %r147}, [%r145];
	ld.shared.v2.u32 	{%r148, %r149}, [%r145+8];
	ld.shared.v2.u32 	{%r150, %r151}, [%r145+16];
	ld.shared.v2.u32 	{%r152, %r153}, [%r145+24];
	ld.shared.v2.u32 	{%r154, %r155}, [%r145+32];
	ld.shared.v2.u32 	{%r156, %r157}, [%r145+40];
	ld.shared.v2.u32 	{%r158, %r159}, [%r145+48];
	ld.shared.v2.u32 	{%r160, %r161}, [%r145+56];
	ld.shared.v2.u32 	{%r162, %r163}, [%r145+64];
	ld.shared.v2.u32 	{%r164, %r165}, [%r145+72];
	ld.shared.v2.u32 	{%r166, %r167}, [%r145+80];
	bar.sync 	0;
	setp.ne.s32 	%p26, %r998, 0;
	@%p26 bra 	$L__BB6_78;
	add.s32 	%r490, %r147, %r146;
	add.s32 	%r491, %r148, %r490;
	add.s32 	%r492, %r149, %r491;
	add.s32 	%r493, %r150, %r492;
	add.s32 	%r494, %r151, %r493;
	add.s32 	%r495, %r152, %r494;
	add.s32 	%r496, %r153, %r495;
	add.s32 	%r497, %r154, %r496;
	add.s32 	%r498, %r155, %r497;
	add.s32 	%r499, %r156, %r498;
	add.s32 	%r500, %r157, %r499;
	add.s32 	%r501, %r158, %r500;
	add.s32 	%r502, %r159, %r501;
	add.s32 	%r503, %r160, %r502;
	add.s32 	%r504, %r161, %r503;
	add.s32 	%r505, %r162, %r504;
	add.s32 	%r506, %r163, %r505;
	add.s32 	%r507, %r164, %r506;
	add.s32 	%r508, %r165, %r507;
	add.s32 	%r509, %r166, %r508;
	add.s32 	%r464, %r167, %r509;
	mov.b32 	%r462, 1;
	mov.b32 	%r487, 0;
	mov.b32 	%r489, -1;
	// begin inline asm
	{  .reg .s32 r0;  .reg .pred p;  shfl.sync.up.b32 r0|p, %r464, %r462, %r487, %r489;  @p add.s32 r0, r0, %r464;  mov.s32 %r460, r0;}
	// end inline asm
	mov.b32 	%r468, 2;
	// begin inline asm
	{  .reg .s32 r0;  .reg .pred p;  shfl.sync.up.b32 r0|p, %r460, %r468, %r487, %r489;  @p add.s32 r0, r0, %r460;  mov.s32 %r466, r0;}
	// end inline asm
	mov.b32 	%r474, 4;
	// begin inline asm
	{  .reg .s32 r0;  .reg .pred p;  shfl.sync.up.b32 r0|p, %r466, %r474, %r487, %r489;  @p add.s32 r0, r0, %r466;  mov.s32 %r472, r0;}
	// end inline asm
	mov.b32 	%r480, 8;
	// begin inline asm
	{  .reg .s32 r0;  .reg .pred p;  shfl.sync.up.b32 r0|p, %r472, %r480, %r487, %r489;  @p add.s32 r0, r0, %r472;  mov.s32 %r478, r0;}
	// end inline asm
	mov.b32 	%r486, 16;
	// begin inline asm
	{  .reg .s32 r0;  .reg .pred p;  shfl.sync.up.b32 r0|p, %r478, %r486, %r487, %r489;  @p add.s32 r0, r0, %r478;  mov.s32 %r484, r0;}
	// end inline asm
	setp.ne.s32 	%p68, %r257, 31;
	@%p68 bra 	$L__BB6_77;
	shl.b32 	%r510, %r143, 2;
	mov.u32 	%r511, _ZZN3cub18CUB_300001_SM_10006detail4scan16DeviceScanKernelINS2_10policy_hubIiiijN4cuda3std3__44plusIvEEE10Policy1000EN6thrust24THRUST_300001_SM_1000_NS10device_ptrIiEESF_NS0_13ScanTileStateIiLb1EEES9_NS1_10InputValueIiPiEEjiLb0EiEEvT0_T1_T2_iT3_T4_T5_E12temp_storage;
	add.s32 	%r512, %r511, %r510;
	st.shared.u32 	[%r512+16], %r484;
$L__BB6_77:
	bar.sync 	0;
	ld.shared.v4.u32 	{%r513, %r514, %r515, %r516}, [_ZZN3cub18CUB_300001_SM_10006detail4scan16DeviceScanKernelINS2_10policy_hubIiiijN4cuda3std3__44plusIvEEE10Policy1000EN6thrust24THRUST_300001_SM_1000_NS10device_ptrIiEESF_NS0_13ScanTileStateIiLb1EEES9_NS1_10InputValueIiPiEEjiLb0EiEEvT0_T1_T2_iT3_T4_T5_E12temp_storage+16];
	add.s32 	%r517, %r514, %r513;
	setp.eq.s32 	%p69, %r143, 2;
	selp.b32 	%r518, %r517, %r513, %p69;
	add.s32 	%r519, %r517, %r515;
	setp.eq.s32 	%p70, %r143, 3;
	selp.b32 	%r520, %r519, %r518, %p70;
	add.s32 	%r521, %r519, %r516;
	setp.eq.s32 	%p71, %r143, 4;
	selp.b32 	%r522, %r521, %r520, %p71;
	ld.shared.v4.u32 	{%r523, %r524, %r525, %r526}, [_ZZN3cub18CUB_300001_SM_10006detail4scan16DeviceScanKernelINS2_10policy_hubIiiijN4cuda3std3__44plusIvEEE10Policy1000EN6thrust24THRUST_300001_SM_1000_NS10device_ptrIiEESF_NS0_13ScanTileStateIiLb1EEES9_NS1_10InputValueIiPiEEjiLb0EiEEvT0_T1_T2_iT3_T4_T5_E12temp_storage+32];
	add.s32 	%r527, %r521, %r523;
	setp.eq.s32 	%p72, %r143, 5;
	selp.b32 	%r528, %r527, %r522, %p72;
	add.s32 	%r529, %r527, %r524;
	setp.eq.s32 	%p73, %r143, 6;
	selp.b32 	%r530, %r529, %r528, %p73;
	add.s32 	%r531, %r529, %r525;
	setp.eq.s32 	%p74, %r143, 7;
	selp.b32 	%r532, %r531, %r530, %p74;
	add.s32 	%r533, %r531, %r526;
	setp.eq.s32 	%p75, %r143, 8;
	selp.b32 	%r534, %r533, %r532, %p75;
	.pragma "used_bytes_mask 4095";
	ld.shared.v4.u32 	{%r535, %r536, %r537, %r538}, [_ZZN3cub18CUB_300001_SM_10006detail4scan16DeviceScanKernelINS2_10policy_hubIiiijN4cuda3std3__44plusIvEEE10Policy1000EN6thrust24THRUST_300001_SM_1000_NS10device_ptrIiEESF_NS0_13ScanTileStateIiLb1EEES9_NS1_10InputValueIiPiEEjiLb0EiEEvT0_T1_T2_iT3_T4_T5_E12temp_storage+48];
	add.s32 	%r539, %r533, %r535;
	setp.eq.s32 	%p76, %r143, 9;
	selp.b32 	%r540, %r539, %r534, %p76;
	add.s32 	%r541, %r539, %r536;
	setp.eq.s32 	%p77, %r143, 10;
	selp.b32 	%r542, %r541, %r540, %p77;
	add.s32 	%r543, %r541, %r537;
	setp.eq.s32 	%p78, %r143, 11;
	selp.b32 	%r544, %r543, %r542, %p78;
	setp.lt.u32 	%p79, %r85, 32;
	selp.b32 	%r545, 0, %r544, %p79;
	setp.eq.s32 	%p80, %r257, 0;
	sub.s32 	%r546, %r484, %r464;
	selp.b32 	%r547, 0, %r546, %p80;
	add.s32 	%r548, %r547, %r997;
	add.s32 	%r1049, %r548, %r545;
	bra.uni 	$L__BB6_97;
$L__BB6_78:
	add.s32 	%r291, %r147, %r146;
	add.s32 	%r292, %r148, %r291;
	add.s32 	%r293, %r149, %r292;
	add.s32 	%r294, %r150, %r293;
	add.s32 	%r295, %r151, %r294;
	add.s32 	%r296, %r152, %r295;
	add.s32 	%r297, %r153, %r296;
	add.s32 	%r298, %r154, %r297;
	add.s32 	%r299, %r155, %r298;
	add.s32 	%r300, %r156, %r299;
	add.s32 	%r301, %r157, %r300;
	add.s32 	%r302, %r158, %r301;
	add.s32 	%r303, %r159, %r302;
	add.s32 	%r304, %r160, %r303;
	add.s32 	%r305, %r161, %r304;
	add.s32 	%r306, %r162, %r305;
	add.s32 	%r307, %r163, %r306;
	add.s32 	%r308, %r164, %r307;
	add.s32 	%r309, %r165, %r308;
	add.s32 	%r310, %r166, %r309;
	add.s32 	%r265, %r167, %r310;
	mov.b32 	%r263, 1;
	mov.b32 	%r288, 0;
	mov.b32 	%r290, -1;
	// begin inline asm
	{  .reg .s32 r0;  .reg .pred p;  shfl.sync.up.b32 r0|p, %r265, %r263, %r288, %r290;  @p add.s32 r0, r0, %r265;  mov.s32 %r261, r0;}
	// end inline asm
	mov.b32 	%r269, 2;
	// begin inline asm
	{  .reg .s32 r0;  .reg .pred p;  shfl.sync.up.b32 r0|p, %r261, %r269, %r288, %r290;  @p add.s32 r0, r0, %r261;  mov.s32 %r267, r0;}
	// end inline asm
	mov.b32 	%r275, 4;
	// begin inline asm
	{  .reg .s32 r0;  .reg .pred p;  shfl.sync.up.b32 r0|p, %r267, %r275, %r288, %r290;  @p add.s32 r0, r0, %r267;  mov.s32 %r273, r0;}
	// end inline asm
	mov.b32 	%r281, 8;
	// begin inline asm
	{  .reg .s32 r0;  .reg .pred p;  shfl.sync.up.b32 r0|p, %r273, %r281, %r288, %r290;  @p add.s32 r0, r0, %r273;  mov.s32 %r279, r0;}
	// end inline asm
	mov.b32 	%r287, 16;
	// begin inline asm
	{  .reg .s32 r0;  .reg .pred p;  shfl.sync.up.b32 r0|p, %r279, %r287, %r288, %r290;  @p add.s32 r0, r0, %r279;  mov.s32 %r285, r0;}
	// end inline asm
	setp.ne.s32 	%p27, %r257, 31;
	@%p27 bra 	$L__BB6_80;
	shl.b32 	%r311, %r143, 2;
	mov.u32 	%r312, _ZZN3cub18CUB_300001_SM_10006detail4scan16DeviceScanKernelINS2_10policy_hubIiiijN4cuda3std3__44plusIvEEE10Policy1000EN6thrust24THRUST_300001_SM_1000_NS10device_ptrIiEESF_NS0_13ScanTileStateIiLb1EEES9_NS1_10InputValueIiPiEEjiLb0EiEEvT0_T1_T2_iT3_T4_T5_E12temp_storage;
	add.s32 	%r313, %r312, %r311;
	st.shared.u32 	[%r313+16], %r285;
$L__BB6_80:
	sub.s32 	%r314, %r285, %r265;
	bar.sync 	0;
	ld.shared.v4.u32 	{%r315, %r316, %r317, %r318}, [_ZZN3cub18CUB_300001_SM_10006detail4scan16DeviceScanKernelINS2_10policy_hubIiiijN4cuda3std3__44plusIvEEE10Policy1000EN6thrust24THRUST_300001_SM_1000_NS10device_ptrIiEESF_NS0_13ScanTileStateIiLb1EEES9_NS1_10InputValueIiPiEEjiLb0EiEEvT0_T1_T2_iT3_T4_T5_E12temp_storage+16];
	add.s32 	%r319, %r316, %r315;
	setp.eq.s32 	%p28, %r143, 2;
	selp.b32 	%r320, %r319, %r315, %p28;
	add.s32 	%r321, %r319, %r317;
	setp.eq.s32 	%p29, %r143, 3;
	selp.b32 	%r322, %r321, %r320, %p29;
	add.s32 	%r323, %r321, %r318;
	setp.eq.s32 	%p30, %r143, 4;
	selp.b32 	%r324, %r323, %r322, %p30;
	ld.shared.v4.u32 	{%r325, %r326, %r327, %r328}, [_ZZN3cub18CUB_300001_SM_10006detail4scan16DeviceScanKernelINS2_10policy_hubIiiijN4cuda3std3__44plusIvEEE10Policy1000EN6thrust24THRUST_300001_SM_1000_NS10device_ptrIiEESF_NS0_13ScanTileStateIiLb1EEES9_NS1_10InputValueIiPiEEjiLb0EiEEvT0_T1_T2_iT3_T4_T5_E12temp_storage+32];
	add.s32 	%r329, %r323, %r325;
	setp.eq.s32 	%p31, %r143, 5;
	selp.b32 	%r330, %r329, %r324, %p31;
	add.s32 	%r331, %r329, %r326;
	setp.eq.s32 	%p32, %r143, 6;
	selp.b32 	%r332, %r331, %r330, %p32;
	add.s32 	%r333, %r331, %r327;
	setp.eq.s32 	%p33, %r143, 7;
	selp.b32 	%r334, %r333, %r332, %p33;
	add.s32 	%r335, %r333, %r328;
	setp.eq.s32 	%p34, %r143, 8;
	selp.b32 	%r336, %r335, %r334, %p34;
	ld.shared.v4.u32 	{%r337, %r338, %r339, %r340}, [_ZZN3cub18CUB_300001_SM_10006detail4scan16DeviceScanKernelINS2_10policy_hubIiiijN4cuda3std3__44plusIvEEE10Policy1000EN6thrust24THRUST_300001_SM_1000_NS10device_ptrIiEESF_NS0_13ScanTileStateIiLb1EEES9_NS1_10InputValueIiPiEEjiLb0EiEEvT0_T1_T2_iT3_T4_T5_E12temp_storage+48];
	add.s32 	%r341, %r335, %r337;
	setp.eq.s32 	%p35, %r143, 9;
	selp.b32 	%r342, %r341, %r336, %p35;
	add.s32 	%r343, %r341, %r338;
	setp.eq.s32 	%p36, %r143, 10;
	selp.b32 	%r344, %r343, %r342, %p36;
	add.s32 	%r345, %r343, %r339;
	setp.eq.s32 	%p37, %r143, 11;
	selp.b32 	%r346, %r345, %r344, %p37;
	add.s32 	%r173, %r345, %r340;
	setp.gt.u32 	%p38, %r85, 31;
	setp.lt.u32 	%p39, %r85, 32;
	setp.eq.s32 	%p40, %r257, 0;
	selp.b32 	%r347, 0, %r314, %p40;
	add.s32 	%r1048, %r346, %r347;
	selp.b32 	%r175, %r314, %r1048, %p39;
	@%p38 bra 	$L__BB6_96;
	setp.ne.s32 	%p41, %r85, 0;
	mul.wide.s32 	%rd21, %r998, 8;
	add.s64 	%rd11, %rd16, %rd21;
	@%p41 bra 	$L__BB6_83;
	st.shared.u32 	[_ZZN3cub18CUB_300001_SM_10006detail4scan16DeviceScanKernelINS2_10policy_hubIiiijN4cuda3std3__44plusIvEEE10Policy1000EN6thrust24THRUST_300001_SM_1000_NS10device_ptrIiEESF_NS0_13ScanTileStateIiLb1EEES9_NS1_10InputValueIiPiEEjiLb0EiEEvT0_T1_T2_iT3_T4_T5_E12temp_storage+12], %r173;
	add.s64 	%rd22, %rd11, 256;
	mov.b32 	%r348, 100;
	// begin inline asm
	st.relaxed.gpu.v2.u32 [%rd22], {%r348, %r173};
	// end inline asm
$L__BB6_83:
	not.b32 	%r354, %r85;
	add.s32 	%r1043, %r998, %r354;
	mov.b32 	%r350, 830;
	// begin inline asm
	nanosleep.u32 %r350;
	// end inline asm
	mul.wide.s32 	%rd24, %r1043, 8;
	add.s64 	%rd25, %rd16, %rd24;
	add.s64 	%rd23, %rd25, 256;
	// begin inline asm
	ld.relaxed.gpu.v2.u32 {%r1045, %r1037}, [%rd23];
	// end inline asm
	mov.b32 	%r1038, 952;
$L__BB6_84:
	setp.eq.s32 	%p42, %r1045, 99;
	mov.b32 	%r355, -1;
	vote.sync.any.pred 	%p43, %p42, %r355;
	not.pred 	%p44, %p43;
	@%p44 bra 	$L__BB6_86;
	mul.lo.s32 	%r458, %r998, 16807;
	and.b32  	%r998, %r458, 2147483647;
	add.s32 	%r459, %r1038, 1;
	rem.u32 	%r455, %r998, %r459;
	// begin inline asm
	nanosleep.u32 %r455;
	// end inline asm
	shr.u32 	%r1038, %r1038, 1;
	// begin inline asm
	ld.relaxed.gpu.v2.u32 {%r1045, %r1037}, [%rd23];
	// end inline asm
	bra.uni 	$L__BB6_84;
$L__BB6_86:
	setp.eq.s32 	%p45, %r1045, 101;
	mov.b32 	%r382, -1;
	vote.sync.ballot.b32 	%r384, %p45, %r382;
	// begin inline asm
	mov.u32 %r357, %lanemask_ge;
	// end inline asm
	and.b32  	%r385, %r384, %r357;
	or.b32  	%r386, %r385, -2147483648;
	add.s32 	%r387, %r386, -1;
	not.b32 	%r388, %r386;
	and.b32  	%r389, %r388, %r387;
	popc.b32 	%r361, %r389;
	mov.b32 	%r360, 1;
	// begin inline asm
	shfl.sync.down.b32 %r358, %r1037, %r360, %r361, %r382;
	// end inline asm
	setp.lt.s32 	%p47, %r257, %r361;
	selp.b32 	%r390, %r358, 0, %p47;
	add.s32 	%r364, %r390, %r1037;
	mov.b32 	%r365, 2;
	// begin inline asm
	shfl.sync.down.b32 %r363, %r364, %r365, %r361, %r382;
	// end inline asm
	add.s32 	%r391, %r257, 2;
	setp.gt.s32 	%p48, %r391, %r361;
	selp.b32 	%r392, 0, %r363, %p48;
	add.s32 	%r369, %r364, %r392;
	mov.b32 	%r370, 4;
	// begin inline asm
	shfl.sync.down.b32 %r368, %r369, %r370, %r361, %r382;
	// end inline asm
	add.s32 	%r393, %r257, 4;
	setp.gt.s32 	%p49, %r393, %r361;
	selp.b32 	%r394, 0, %r368, %p49;
	add.s32 	%r374, %r369, %r394;
	mov.b32 	%r375, 8;
	// begin inline asm
	shfl.sync.down.b32 %r373, %r374, %r375, %r361, %r382;
	// end inline asm
	add.s32 	%r395, %r257, 8;
	setp.gt.s32 	%p50, %r395, %r361;
	selp.b32 	%r396, 0, %r373, %p50;
	add.s32 	%r379, %r374, %r396;
	mov.b32 	%r380, 16;
	// begin inline asm
	shfl.sync.down.b32 %r378, %r379, %r380, %r361, %r382;
	// end inline asm
	add.s32 	%r397, %r257, 16;
	setp.gt.s32 	%p51, %r397, %r361;
	selp.b32 	%r398, 0, %r378, %p51;
	add.s32 	%r1041, %r379, %r398;
	add.s64 	%rd12, %rd16, 256;
	mov.b32 	%r1039, 952;
$L__BB6_87:
	setp.ne.s32 	%p52, %r1045, 101;
	mov.b32 	%r399, -1;
	vote.sync.all.pred 	%p53, %p52, %r399;
	not.pred 	%p54, %p53;
	@%p54 bra 	$L__BB6_92;
	shr.u32 	%r1039, %r1039, 1;
	mul.wide.s32 	%rd28, %r1043, 8;
	add.s64 	%rd29, %rd12, %rd28;
	add.s64 	%rd27, %rd29, -256;
	// begin inline asm
	ld.relaxed.gpu.v2.u32 {%r1045, %r1046}, [%rd27];
	// end inline asm
	mov.u32 	%r1047, %r1039;
$L__BB6_89:
	setp.eq.s32 	%p58, %r1045, 99;
	mov.b32 	%r407, -1;
	vote.sync.any.pred 	%p59, %p58, %r407;
	not.pred 	%p60, %p59;
	@%p60 bra 	$L__BB6_91;
	mul.lo.s32 	%r453, %r998, 16807;
	and.b32  	%r998, %r453, 2147483647;
	add.s32 	%r454, %r1047, 1;
	rem.u32 	%r450, %r998, %r454;
	// begin inline asm
	nanosleep.u32 %r450;
	// end inline asm
	shr.u32 	%r1047, %r1047, 1;
	// begin inline asm
	ld.relaxed.gpu.v2.u32 {%r1045, %r1046}, [%rd27];
	// end inline asm
	bra.uni 	$L__BB6_89;
$L__BB6_91:
	setp.eq.s32 	%p61, %r1045, 101;
	mov.b32 	%r433, -1;
	vote.sync.ballot.b32 	%r434, %p61, %r433;
	and.b32  	%r435, %r434, %r357;
	or.b32  	%r436, %r435, -2147483648;
	add.s32 	%r437, %r436, -1;
	not.b32 	%r438, %r436;
	and.b32  	%r439, %r438, %r437;
	popc.b32 	%r412, %r439;
	mov.b32 	%r411, 1;
	// begin inline asm
	shfl.sync.down.b32 %r409, %r1046, %r411, %r412, %r433;
	// end inline asm
	setp.lt.s32 	%p63, %r257, %r412;
	selp.b32 	%r440, %r409, 0, %p63;
	add.s32 	%r415, %r440, %r1046;
	mov.b32 	%r416, 2;
	// begin inline asm
	shfl.sync.down.b32 %r414, %r415, %r416, %r412, %r433;
	// end inline asm
	add.s32 	%r441, %r257, 2;
	setp.gt.s32 	%p64, %r441, %r412;
	selp.b32 	%r442, 0, %r414, %p64;
	add.s32 	%r420, %r415, %r442;
	mov.b32 	%r421, 4;
	// begin inline asm
	shfl.sync.down.b32 %r419, %r420, %r421, %r412, %r433;
	// end inline asm
	add.s32 	%r443, %r257, 4;
	setp.gt.s32 	%p65, %r443, %r412;
	selp.b32 	%r444, 0, %r419, %p65;
	add.s32 	%r425, %r420, %r444;
	mov.b32 	%r426, 8;
	// begin inline asm
	shfl.sync.down.b32 %r424, %r425, %r426, %r412, %r433;
	// end inline asm
	add.s32 	%r445, %r257, 8;
	setp.gt.s32 	%p66, %r445, %r412;
	selp.b32 	%r446, 0, %r424, %p66;
	add.s32 	%r430, %r425, %r446;
	mov.b32 	%r431, 16;
	// begin inline asm
	shfl.sync.down.b32 %r429, %r430, %r431, %r412, %r433;
	// end inline asm
	add.s32 	%r447, %r257, 16;
	setp.gt.s32 	%p67, %r447, %r412;
	selp.b32 	%r448, 0, %r429, %p67;
	add.s32 	%r449, %r448, %r1041;
	add.s32 	%r1041, %r449, %r430;
	add.s32 	%r1043, %r1043, -32;
	bra.uni 	$L__BB6_87;
$L__BB6_92:
	@%p41 bra 	$L__BB6_94;
	add.s32 	%r402, %r1041, %r173;
	add.s64 	%rd26, %rd11, 256;
	mov.b32 	%r401, 101;
	// begin inline asm
	st.relaxed.gpu.v2.u32 [%rd26], {%r401, %r402};
	// end inline asm
	st.shared.u32 	[_ZZN3cub18CUB_300001_SM_10006detail4scan16DeviceScanKernelINS2_10policy_hubIiiijN4cuda3std3__44plusIvEEE10Policy1000EN6thrust24THRUST_300001_SM_1000_NS10device_ptrIiEESF_NS0_13ScanTileStateIiLb1EEES9_NS1_10InputValueIiPiEEjiLb0EiEEvT0_T1_T2_iT3_T4_T5_E12temp_storage+4], %r1041;
	st.shared.u32 	[_ZZN3cub18CUB_300001_SM_10006detail4scan16DeviceScanKernelINS2_10policy_hubIiiijN4cuda3std3__44plusIvEEE10Policy1000EN6thrust24THRUST_300001_SM_1000_NS10device_ptrIiEESF_NS0_13ScanTileStateIiLb1EEES9_NS1_10InputValueIiPiEEjiLb0EiEEvT0_T1_T2_iT3_T4_T5_E12temp_storage+8], %r402;
$L__BB6_94:
	setp.ne.s32 	%p56, %r257, 0;
	mov.u32 	%r1048, %r175;
	@%p56 bra 	$L__BB6_96;
	st.shared.u32 	[_ZZN3cub18CUB_300001_SM_10006detail4scan16DeviceScanKernelINS2_10policy_hubIiiijN4cuda3std3__44plusIvEEE10Policy1000EN6thrust24THRUST_300001_SM_1000_NS10device_ptrIiEESF_NS0_13ScanTileStateIiLb1EEES9_NS1_10InputValueIiPiEEjiLb0EiEEvT0_T1_T2_iT3_T4_T5_E12temp_storage+76], %r1041;
	mov.u32 	%r1048, %r1041;
$L__BB6_96:
	bar.sync 	0;
	setp.eq.s32 	%p57, %r85, 0;
	ld.shared.u32 	%r403, [_ZZN3cub18CUB_300001_SM_10006detail4scan16DeviceScanKernelINS2_10policy_hubIiiijN4cuda3std3__44plusIvEEE10Policy1000EN6thrust24THRUST_300001_SM_1000_NS10device_ptrIiEESF_NS0_13ScanTileStateIiLb1EEES9_NS1_10InputValueIiPiEEjiLb0EiEEvT0_T1_T2_iT3_T4_T5_E12temp_storage+76];
	selp.b32 	%r404, 0, %r403, %p57;
	add.s32 	%r1049, %r404, %r1048;
$L__BB6_97:
	add.s32 	%r549, %r1049, %r146;
	add.s32 	%r550, %r147, %r549;
	add.s32 	%r551, %r148, %r550;
	add.s32 	%r552, %r149, %r551;
	add.s32 	%r553, %r150, %r552;
	add.s32 	%r554, %r151, %r553;
	add.s32 	%r555, %r152, %r554;
	add.s32 	%r556, %r153, %r555;
	add.s32 	%r557, %r154, %r556;
	add.s32 	%r558, %r155, %r557;
	add.s32 	%r559, %r156, %r558;
	add.s32 	%r560, %r157, %r559;
	add.s32 	%r561, %r158, %r560;
	add.s32 	%r562, %r159, %r561;
	add.s32 	%r563, %r160, %r562;
	add.s32 	%r564, %r161, %r563;
	add.s32 	%r565, %r162, %r564;
	add.s32 	%r566, %r163, %r565;
	add.s32 	%r567, %r164, %r566;
	add.s32 	%r568, %r165, %r567;
	add.s32 	%r569, %r166, %r568;
	bar.sync 	0;
	st.shared.v2.u32 	[%r145], {%r1049, %r549};
	st.shared.v2.u32 	[%r145+8], {%r550, %r551};
	st.shared.v2.u32 	[%r145+16], {%r552, %r553};
	st.shared.v2.u32 	[%r145+24], {%r554, %r555};
	st.shared.v2.u32 	[%r145+32], {%r556, %r557};
	st.shared.v2.u32 	[%r145+40], {%r558, %r559};
	st.shared.v2.u32 	[%r145+48], {%r560, %r561};
	st.shared.v2.u32 	[%r145+56], {%r562, %r563};
	st.shared.v2.u32 	[%r145+64], {%r564, %r565};
	st.shared.v2.u32 	[%r145+72], {%r566, %r567};
	st.shared.v2.u32 	[%r145+80], {%r568, %r569};
	bar.warp.sync 	-1;
	ld.shared.u32 	%r214, [%r144];
	ld.shared.u32 	%r215, [%r144+128];
	ld.shared.u32 	%r216, [%r144+256];
	ld.shared.u32 	%r217, [%r144+384];
	ld.shared.u32 	%r218, [%r144+512];
	ld.shared.u32 	%r219, [%r144+640];
	ld.shared.u32 	%r220, [%r144+768];
	ld.shared.u32 	%r221, [%r144+896];
	ld.shared.u32 	%r222, [%r144+1024];
	ld.shared.u32 	%r223, [%r144+1152];
	ld.shared.u32 	%r224, [%r144+1280];
	ld.shared.u32 	%r225, [%r144+1408];
	ld.shared.u32 	%r226, [%r144+1536];
	ld.shared.u32 	%r227, [%r144+1664];
	ld.shared.u32 	%r228, [%r144+1792];
	ld.shared.u32 	%r229, [%r144+1920];
	ld.shared.u32 	%r230, [%r144+2048];
	ld.shared.u32 	%r231, [%r144+2176];
	ld.shared.u32 	%r232, [%r144+2304];
	ld.shared.u32 	%r233, [%r144+2432];
	ld.shared.u32 	%r234, [%r144+2560];
	ld.shared.u32 	%r235, [%r144+2688];
	setp.ne.s32 	%p81, %r85, 0;
	@%p81 bra 	$L__BB6_99;
	st.volatile.shared.u32 	[_ZZN3cub18CUB_300001_SM_10006detail4scan16DeviceScanKernelINS2_10policy_hubIiiijN4cuda3std3__44plusIvEEE10Policy1000EN6thrust24THRUST_300001_SM_1000_NS10device_ptrIiEESF_NS0_13ScanTileStateIiLb1EEES9_NS1_10InputValueIiPiEEjiLb0EiEEvT0_T1_T2_iT3_T4_T5_E12temp_storage+33792], %r6;
$L__BB6_99:
	ld.param.u32 	%r996, [_ZN3cub18CUB_300001_SM_10006detail4scan16DeviceScanKernelINS2_10policy_hubIiiijN4cuda3std3__44plusIvEEE10Policy1000EN6thrust24THRUST_300001_SM_1000_NS10device_ptrIiEESF_NS0_13ScanTileStateIiLb1EEES9_NS1_10InputValueIiPiEEjiLb0EiEEvT0_T1_T2_iT3_T4_T5__param_3];
	bar.sync 	0;
	ld.volatile.shared.u32 	%r236, [_ZZN3cub18CUB_300001_SM_10006detail4scan16DeviceScanKernelINS2_10policy_hubIiiijN4cuda3std3__44plusIvEEE10Policy1000EN6thrust24THRUST_300001_SM_1000_NS10device_ptrIiEESF_NS0_13ScanTileStateIiLb1EEES9_NS1_10InputValueIiPiEEjiLb0EiEEvT0_T1_T2_iT3_T4_T5_E12temp_storage+33792];
	cvt.u64.u32 	%rd36, %r87;
	mov.u32 	%r570, %ctaid.x;
	add.s32 	%r571, %r996, %r570;
	mul.lo.s32 	%r572, %r571, 8448;
	cvt.u64.u32 	%rd37, %r572;
	add.s64 	%rd38, %rd36, %rd37;
	setp.ge.s32 	%p82, %r87, %r236;
	shl.b64 	%rd39, %rd38, 2;
	add.s64 	%rd13, %rd4, %rd39;
	@%p82 bra 	$L__BB6_101;
	st.global.u32 	[%rd13], %r214;
$L__BB6_101:
	setp.ge.s32 	%p83, %r90, %r236;
	@%p83 bra 	$L__BB6_103;
	st.global.u32 	[%rd13+128], %r215;
$L__BB6_103:
	setp.ge.s32 	%p84, %r93, %r236;
	@%p84 bra 	$L__BB6_105;
	st.global.u32 	[%rd13+256], %r216;
$L__BB6_105:
	setp.ge.s32 	%p85, %r96, %r236;
	@%p85 bra 	$L__BB6_107;
	st.global.u32 	[%rd13+384], %r217;
$L__BB6_107:
	mov.u32 	%r573, %tid.x;
	and.b32  	%r574, %r573, 992;
	mul.lo.s32 	%r575, %r574, 22;
	and.b32  	%r576, %r573, 31;
	or.b32  	%r577, %r575, %r576;
	add.s32 	%r578, %r577, 128;
	setp.ge.s32 	%p86, %r578, %r236;
	@%p86 bra 	$L__BB6_109;
	st.global.u32 	[%rd13+512], %r218;
$L__BB6_109:
	add.s32 	%r584, %r577, 160;
	setp.ge.s32 	%p87, %r584, %r236;
	@%p87 bra 	$L__BB6_111;
	st.global.u32 	[%rd13+640], %r219;
$L__BB6_111:
	add.s32 	%r590, %r577, 192;
	setp.ge.s32 	%p88, %r590, %r236;
	@%p88 bra 	$L__BB6_113;
	st.global.u32 	[%rd13+768], %r220;
$L__BB6_113:
	add.s32 	%r596, %r577, 224;
	setp.ge.s32 	%p89, %r596, %r236;
	@%p89 bra 	$L__BB6_115;
	st.global.u32 	[%rd13+896], %r221;
$L__BB6_115:
	add.s32 	%r602, %r577, 256;
	setp.ge.s32 	%p90, %r602, %r236;
	@%p90 bra 	$L__BB6_117;
	st.global.u32 	[%rd13+1024], %r222;
$L__BB6_117:
	add.s32 	%r608, %r577, 288;
	setp.ge.s32 	%p91, %r608, %r236;
	@%p91 bra 	$L__BB6_119;
	st.global.u32 	[%rd13+1152], %r223;
$L__BB6_119:
	setp.ge.s32 	%p92, %r111, %r236;
	@%p92 bra 	$L__BB6_121;
	st.global.u32 	[%rd13+1280], %r224;
$L__BB6_121:
	setp.ge.s32 	%p93, %r114, %r236;
	@%p93 bra 	$L__BB6_123;
	st.global.u32 	[%rd13+1408], %r225;
$L__BB6_123:
	setp.ge.s32 	%p94, %r117, %r236;
	@%p94 bra 	$L__BB6_125;
	st.global.u32 	[%rd13+1536], %r226;
$L__BB6_125:
	setp.ge.s32 	%p95, %r120, %r236;
	@%p95 bra 	$L__BB6_127;
	st.global.u32 	[%rd13+1664], %r227;
$L__BB6_127:
	add.s32 	%r614, %r577, 448;
	setp.ge.s32 	%p96, %r614, %r236;
	@%p96 bra 	$L__BB6_129;
	st.global.u32 	[%rd13+1792], %r228;
$L__BB6_129:
	add.s32 	%r620, %r577, 480;
	setp.ge.s32 	%p97, %r620, %r236;
	@%p97 bra 	$L__BB6_131;
	st.global.u32 	[%rd13+1920], %r229;
$L__BB6_131:
	add.s32 	%r626, %r577, 512;
	setp.ge.s32 	%p98, %r626, %r236;
	@%p98 bra 	$L__BB6_133;
	st.global.u32 	[%rd13+2048], %r230;
$L__BB6_133:
	setp.ge.s32 	%p99, %r129, %r236;
	@%p99 bra 	$L__BB6_135;
	st.global.u32 	[%rd13+2176], %r231;
$L__BB6_135:
	setp.ge.s32 	%p100, %r132, %r236;
	@%p100 bra 	$L__BB6_137;
	st.global.u32 	[%rd13+2304], %r232;
$L__BB6_137:
	add.s32 	%r632, %r577, 608;
	setp.ge.s32 	%p101, %r632, %r236;
	@%p101 bra 	$L__BB6_139;
	st.global.u32 	[%rd13+2432], %r233;
$L__BB6_139:
	add.s32 	%r638, %r577, 640;
	setp.ge.s32 	%p102, %r638, %r236;
	@%p102 bra 	$L__BB6_141;
	st.global.u32 	[%rd13+2560], %r234;
$L__BB6_141:
	setp.ge.s32 	%p103, %r139, %r236;
	@%p103 bra 	$L__BB6_143;
	st.global.u32 	[%rd13+2688], %r235;
$L__BB6_143:
	ret;

}
	// .globl	_ZN3cub18CUB_300001_SM_10006detail4scan16DeviceScanKernelINS2_10policy_hubIiiimN4cuda3std3__44plusIvEEE10Policy1000EN6thrust24THRUST_300001_SM_1000_NS10device_ptrIiEESF_NS0_13ScanTileStateIiLb1EEES9_NS1_10InputValueIiPiEEmiLb0EiEEvT0_T1_T2_iT3_T4_T5_
.visible .entry _ZN3cub18CUB_300001_SM_10006detail4scan16DeviceScanKernelINS2_10policy_hubIiiimN4cuda3std3__44plusIvEEE10Policy1000EN6thrust24THRUST_300001_SM_1000_NS10device_ptrIiEESF_NS0_13ScanTileStateIiLb1EEES9_NS1_10InputValueIiPiEEmiLb0EiEEvT0_T1_T2_iT3_T4_T5_(
	.param .align 8 .b8 _ZN3cub18CUB_300001_SM_10006detail4scan16DeviceScanKernelINS2_10policy_hubIiiimN4cuda3std3__44plusIvEEE10Policy1000EN6thrust24THRUST_300001_SM_1000_NS10device_ptrIiEESF_NS0_13ScanTileStateIiLb1EEES9_NS1_10InputValueIiPiEEmiLb0EiEEvT0_T1_T2_iT3_T4_T5__param_0[8],
	.param .align 8 .b8 _ZN3cub18CUB_300001_SM_10006detail4scan16DeviceScanKernelINS2_10policy_hubIiiimN4cuda3std3__44plusIvEEE10Policy1000EN6thrust24THRUST_300001_SM_1000_NS10device_ptrIiEESF_NS0_13ScanTileStateIiLb1EEES9_NS1_10InputValueIiPiEEmiLb0EiEEvT0_T1_T2_iT3_T4_T5__param_1[8],
	.param .align 8 .b8 _ZN3cub18CUB_300001_SM_10006detail4scan16DeviceScanKernelINS2_10policy_hubIiiimN4cuda3std3__44plusIvEEE10Policy1000EN6thrust24THRUST_300001_SM_1000_NS10device_ptrIiEESF_NS0_13ScanTileStateIiLb1EEES9_NS1_10InputValueIiPiEEmiLb0EiEEvT0_T1_T2_iT3_T4_T5__param_2[8],
	.param .u32 _ZN3cub18CUB_300001_SM_10006detail4scan16DeviceScanKernelINS2_10policy_hubIiiimN4cuda3std3__44plusIvEEE10Policy1000EN6thrust24THRUST_300001_SM_1000_NS10device_ptrIiEESF_NS0_13ScanTileStateIiLb1EEES9_NS1_10InputValueIiPiEEmiLb0EiEEvT0_T1_T2_iT3_T4_T5__param_3,
	.param .align 1 .b8 _ZN3cub18CUB_300001_SM_10006detail4scan16DeviceScanKernelINS2_10policy_hubIiiimN4cuda3std3__44plusIvEEE10Policy1000EN6thrust24THRUST_300001_SM_1000_NS10device_ptrIiEESF_NS0_13ScanTileStateIiLb1EEES9_NS1_10InputValueIiPiEEmiLb0EiEEvT0_T1_T2_iT3_T4_T5__param_4[1],
	.param .align 8 .b8 _ZN3cub18CUB_300001_SM_10006detail4scan16DeviceScanKernelINS2_10policy_hubIiiimN4cuda3std3__44plusIvEEE10Policy1000EN6thrust24THRUST_300001_SM_1000_NS10device_ptrIiEESF_NS0_13ScanTileStateIiLb1EEES9_NS1_10InputValueIiPiEEmiLb0EiEEvT0_T1_T2_iT3_T4_T5__param_5[16],
	.param .u64 _ZN3cub18CUB_300001_SM_10006detail4scan16DeviceScanKernelINS2_10policy_hubIiiimN4cuda3std3__44plusIvEEE10Policy1000EN6thrust24THRUST_300001_SM_1000_NS10device_ptrIiEESF_NS0_13ScanTileStateIiLb1EEES9_NS1_10InputValueIiPiEEmiLb0EiEEvT0_T1_T2_iT3_T4_T5__param_6
)
.maxntid 416
{
	.reg .pred 	%p<158>;
	.reg .b16 	%rs<3>;
	.reg .b32 	%r<1003>;
	.reg .b64 	%rd<59>;
	// demoted variable
	.shared .align 16 .b8 _ZZN3cub18CUB_300001_SM_10006detail4scan16DeviceScanKernelINS2_10policy_hubIiiimN4cuda3std3__44plusIvEEE10Policy1000EN6thrust24THRUST_300001_SM_1000_NS10device_ptrIiEESF_NS0_13ScanTileStateIiLb1EEES9_NS1_10InputValueIiPiEEmiLb0EiEEvT0_T1_T2_iT3_T4_T5_E12temp_storage[31632];
	ld.param.u32 	%r206, [_ZN3cub18CUB_300001_SM_10006detail4scan16DeviceScanKernelINS2_10policy_hubIiiimN4cuda3std3__44plusIvEEE10Policy1000EN6thrust24THRUST_300001_SM_1000_NS10device_ptrIiEESF_NS0_13ScanTileStateIiLb1EEES9_NS1_10InputValueIiPiEEmiLb0EiEEvT0_T1_T2_iT3_T4_T5__param_5];
	bfe.u32 	%r207, %r206, 0, 8;
	cvt.u16.u32 	%rs1, %r207;
	and.b16  	%rs2, %rs1, 255;
	ld.param.u64 	%rd18, [_ZN3cub18CUB_300001_SM_10006detail4scan16DeviceScanKernelINS2_10policy_hubIiiimN4cuda3std3__44plusIvEEE10Policy1000EN6thrust24THRUST_300001_SM_1000_NS10device_ptrIiEESF_NS0_13ScanTileStateIiLb1EEES9_NS1_10InputValueIiPiEEmiLb0EiEEvT0_T1_T2_iT3_T4_T5__param_2];
	ld.param.u64 	%rd17, [_ZN3cub18CUB_300001_SM_10006detail4scan16DeviceScanKernelINS2_10policy_hubIiiimN4cuda3std3__44plusIvEEE10Policy1000EN6thrust24THRUST_300001_SM_1000_NS10device_ptrIiEESF_NS0_13ScanTileStateIiLb1EEES9_NS1_10InputValueIiPiEEmiLb0EiEEvT0_T1_T2_iT3_T4_T5__param_1];
	ld.param.u64 	%rd16, [_ZN3cub18CUB_300001_SM_10006detail4scan16DeviceScanKernelINS2_10policy_hubIiiimN4cuda3std3__44plusIvEEE10Policy1000EN6thrust24THRUST_300001_SM_1000_NS10device_ptrIiEESF_NS0_13ScanTileStateIiLb1EEES9_NS1_10InputValueIiPiEEmiLb0EiEEvT0_T1_T2_iT3_T4_T5__param_0];
	ld.param.u64 	%rd1, [_ZN3cub18CUB_300001_SM_10006detail4scan16DeviceScanKernelINS2_10policy_hubIiiimN4cuda3std3__44plusIvEEE10Policy1000EN6thrust24THRUST_300001_SM_1000_NS10device_ptrIiEESF_NS0_13ScanTileStateIiLb1EEES9_NS1_10InputValueIiPiEEmiLb0EiEEvT0_T1_T2_iT3_T4_T5__param_5+8];
	ld.param.u32 	%r205, [_ZN3cub18CUB_300001_SM_10006detail4scan16DeviceScanKernelINS2_10policy_hubIiiimN4cuda3std3__44plusIvEEE10Policy1000EN6thrust24THRUST_300001_SM_1000_NS10device_ptrIiEESF_NS0_13ScanTileStateIiLb1EEES9_NS1_10InputValueIiPiEEmiLb0EiEEvT0_T1_T2_iT3_T4_T5__param_3];
	ld.param.u64 	%rd19, [_ZN3cub18CUB_300001_SM_10006detail4scan16DeviceScanKernelINS2_10policy_hubIiiimN4cuda3std3__44plusIvEEE10Policy1000EN6thrust24THRUST_300001_SM_1000_NS10device_ptrIiEESF_NS0_13ScanTileStateIiLb1EEES9_NS1_10InputValueIiPiEEmiLb0EiEEvT0_T1_T2_iT3_T4_T5__param_6];
	setp.eq.s16 	%p1, %rs2, 0;
	@%p1 bra 	$L__BB7_2;
	cvta.to.global.u64 	%rd20, %rd1;
	ld.global.u32 	%r959, [%rd20];
	bra.uni 	$L__BB7_3;
$L__BB7_2:
	cvt.u32.u64 	%r959, %rd1;
$L__BB7_3:
	cvta.to.global.u64 	%rd3, %rd16;
	cvta.to.global.u64 	%rd4, %rd17;
	mov.u32 	%r208, %ctaid.x;
	add.s32 	%r4, %r205, %r208;
	mul.wide.s32 	%rd5, %r4, 7904;
	sub.s64 	%rd6, %rd19, %rd5;
	setp.lt.u64 	%p2, %rd6, 7905;
	@%p2 bra 	$L__BB7_29;
	mov.u32 	%r5, %tid.x;
	and.b32  	%r617, %r5, 31;
	and.b32  	%r618, %r5, 992;
	mul.lo.s32 	%r619, %r618, 19;
	or.b32  	%r620, %r619, %r617;
	cvt.u64.u32 	%rd42, %r620;
	add.s64 	%rd7, %rd5, %rd42;
	shl.b64 	%rd43, %rd7, 2;
	add.s64 	%rd44, %rd3, %rd43;
	ld.global.u32 	%r621, [%rd44];
	ld.global.u32 	%r622, [%rd44+128];
	ld.global.u32 	%r623, [%rd44+256];
	ld.global.u32 	%r624, [%rd44+384];
	ld.global.u32 	%r625, [%rd44+512];
	ld.global.u32 	%r626, [%rd44+640];
	ld.global.u32 	%r627, [%rd44+768];
	ld.global.u32 	%r628, [%rd44+896];
	ld.global.u32 	%r629, [%rd44+1024];
	ld.global.u32 	%r630, [%rd44+1152];
	ld.global.u32 	%r631, [%rd44+1280];
	ld.global.u32 	%r632, [%rd44+1408];
	ld.global.u32 	%r633, [%rd44+1536];
	ld.global.u32 	%r634, [%rd44+1664];
	ld.global.u32 	%r635, [%rd44+1792];
	ld.global.u32 	%r636, [%rd44+1920];
	ld.global.u32 	%r637, [%rd44+2048];
	ld.global.u32 	%r638, [%rd44+2176];
	ld.global.u32 	%r639, [%rd44+2304];
	// begin inline asm
	mov.u32 %r616, %laneid;
	// end inline asm
	shr.u32 	%r7, %r5, 5;
	mad.lo.s32 	%r640, %r7, 608, %r616;
	shl.b32 	%r641, %r640, 2;
	mov.u32 	%r642, _ZZN3cub18CUB_300001_SM_10006detail4scan16DeviceScanKernelINS2_10policy_hubIiiimN4cuda3std3__44plusIvEEE10Policy1000EN6thrust24THRUST_300001_SM_1000_NS10device_ptrIiEESF_NS0_13ScanTileStateIiLb1EEES9_NS1_10InputValueIiPiEEmiLb0EiEEvT0_T1_T2_iT3_T4_T5_E12temp_storage;
	add.s32 	%r8, %r642, %r641;
	st.shared.u32 	[%r8], %r621;
	st.shared.u32 	[%r8+128], %r622;
	st.shared.u32 	[%r8+256], %r623;
	st.shared.u32 	[%r8+384], %r624;
	st.shared.u32 	[%r8+512], %r625;
	st.shared.u32 	[%r8+640], %r626;
	st.shared.u32 	[%r8+768], %r627;
	st.shared.u32 	[%r8+896], %r628;
	st.shared.u32 	[%r8+1024], %r629;
	st.shared.u32 	[%r8+1152], %r630;
	st.shared.u32 	[%r8+1280], %r631;
	st.shared.u32 	[%r8+1408], %r632;
	st.shared.u32 	[%r8+1536], %r633;
	st.shared.u32 	[%r8+1664], %r634;
	st.shared.u32 	[%r8+1792], %r635;
	st.shared.u32 	[%r8+1920], %r636;
	st.shared.u32 	[%r8+2048], %r637;
	st.shared.u32 	[%r8+2176], %r638;
	st.shared.u32 	[%r8+2304], %r639;
	bar.warp.sync 	-1;
	mad.lo.s32 	%r9, %r616, 72, %r8;
	ld.shared.u32 	%r10, [%r9];
	ld.shared.u32 	%r11, [%r9+4];
	ld.shared.u32 	%r12, [%r9+8];
	ld.shared.u32 	%r13, [%r9+12];
	ld.shared.u32 	%r14, [%r9+16];
	ld.shared.u32 	%r15, [%r9+20];
	ld.shared.u32 	%r16, [%r9+24];
	ld.shared.u32 	%r17, [%r9+28];
	ld.shared.u32 	%r18, [%r9+32];
	ld.shared.u32 	%r19, [%r9+36];
	ld.shared.u32 	%r20, [%r9+40];
	ld.shared.u32 	%r21, [%r9+44];
	ld.shared.u32 	%r22, [%r9+48];
	ld.shared.u32 	%r23, [%r9+52];
	ld.shared.u32 	%r24, [%r9+56];
	ld.shared.u32 	%r25, [%r9+60];
	ld.shared.u32 	%r26, [%r9+64];
	ld.shared.u32 	%r27, [%r9+68];
	ld.shared.u32 	%r28, [%r9+72];
	bar.sync 	0;
	setp.ne.s32 	%p100, %r4, 0;
	@%p100 bra 	$L__BB7_9;
	add.s32 	%r860, %r11, %r10;
	add.s32 	%r861, %r12, %r860;
	add.s32 	%r862, %r13, %r861;
	add.s32 	%r863, %r14, %r862;
	add.s32 	%r864, %r15, %r863;
	add.s32 	%r865, %r16, %r864;
	add.s32 	%r866, %r17, %r865;
	add.s32 	%r867, %r18, %r866;
	add.s32 	%r868, %r19, %r867;
	add.s32 	%r869, %r20, %r868;
	add.s32 	%r870, %r21, %r869;
	add.s32 	%r871, %r22, %r870;
	add.s32 	%r872, %r23, %r871;
	add.s32 	%r873, %r24, %r872;
	add.s32 	%r874, %r25, %r873;
	add.s32 	%r875, %r26, %r874;
	add.s32 	%r876, %r27, %r875;
	add.s32 	%r834, %r28, %r876;
	mov.b32 	%r832, 1;
	mov.b32 	%r857, 0;
	mov.b32 	%r859, -1;
	// begin inline asm
	{  .reg .s32 r0;  .reg .pred p;  shfl.sync.up.b32 r0|p, %r834, %r832, %r857, %r859;  @p add.s32 r0, r0, %r834;  mov.s32 %r830, r0;}
	// end inline asm
	mov.b32 	%r838, 2;
	// begin inline asm
	{  .reg .s32 r0;  .reg .pred p;  shfl.sync.up.b32 r0|p, %r830, %r838, %r857, %r859;  @p add.s32 r0, r0, %r830;  mov.s32 %r836, r0;}
	// end inline asm
	mov.b32 	%r844, 4;
	// begin inline asm
	{  .reg .s32 r0;  .reg .pred p;  shfl.sync.up.b32 r0|p, %r836, %r844, %r857, %r859;  @p add.s32 r0, r0, %r836;  mov.s32 %r842, r0;}
	// end inline asm
	mov.b32 	%r850, 8;
	// begin inline asm
	{  .reg .s32 r0;  .reg .pred p;  shfl.sync.up.b32 r0|p, %r842, %r850, %r857, %r859;  @p add.s32 r0, r0, %r842;  mov.s32 %r848, r0;}
	// end inline asm
	mov.b32 	%r856, 16;
	// begin inline asm
	{  .reg .s32 r0;  .reg .pred p;  shfl.sync.up.b32 r0|p, %r848, %r856, %r857, %r859;  @p add.s32 r0, r0, %r848;  mov.s32 %r854, r0;}
	// end inline asm
	setp.ne.s32 	%p143, %r616, 31;
	@%p143 bra 	$L__BB7_7;
	shl.b32 	%r877, %r7, 2;
	mov.u32 	%r878, _ZZN3cub18CUB_300001_SM_10006detail4scan16DeviceScanKernelINS2_10policy_hubIiiimN4cuda3std3__44plusIvEEE10Policy1000EN6thrust24THRUST_300001_SM_1000_NS10device_ptrIiEESF_NS0_13ScanTileStateIiLb1EEES9_NS1_10InputValueIiPiEEmiLb0EiEEvT0_T1_T2_iT3_T4_T5_E12temp_storage;
	add.s32 	%r879, %r878, %r877;
	st.shared.u32 	[%r879+16], %r854;
$L__BB7_7:
	bar.sync 	0;
	ld.shared.v4.u32 	{%r880, %r881, %r882, %r883}, [_ZZN3cub18CUB_300001_SM_10006detail4scan16DeviceScanKernelINS2_10policy_hubIiiimN4cuda3std3__44plusIvEEE10Policy1000EN6thrust24THRUST_300001_SM_1000_NS10device_ptrIiEESF_NS0_13ScanTileStateIiLb1EEES9_NS1_10InputValueIiPiEEmiLb0EiEEvT0_T1_T2_iT3_T4_T5_E12temp_storage+16];
	add.s32 	%r884, %r881, %r880;
	setp.eq.s32 	%p144, %r7, 2;
	selp.b32 	%r885, %r884, %r880, %p144;
	add.s32 	%r886, %r884, %r882;
	setp.eq.s32 	%p145, %r7, 3;
	selp.b32 	%r887, %r886, %r885, %p145;
	add.s32 	%r888, %r886, %r883;
	setp.eq.s32 	%p146, %r7, 4;
	selp.b32 	%r889, %r888, %r887, %p146;
	ld.shared.v4.u32 	{%r890, %r891, %r892, %r893}, [_ZZN3cub18CUB_300001_SM_10006detail4scan16DeviceScanKernelINS2_10policy_hubIiiimN4cuda3std3__44plusIvEEE10Policy1000EN6thrust24THRUST_300001_SM_1000_NS10device_ptrIiEESF_NS0_13ScanTileStateIiLb1EEES9_NS1_10InputValueIiPiEEmiLb0EiEEvT0_T1_T2_iT3_T4_T5_E12temp_storage+32];
	add.s32 	%r894, %r888, %r890;
	setp.eq.s32 	%p147, %r7, 5;
	selp.b32 	%r895, %r894, %r889, %p147;
	add.s32 	%r896, %r894, %r891;
	setp.eq.s32 	%p148, %r7, 6;
	selp.b32 	%r897, %r896, %r895, %p148;
	add.s32 	%r898, %r896, %r892;
	setp.eq.s32 	%p149, %r7, 7;
	selp.b32 	%r899, %r898, %r897, %p149;
	add.s32 	%r900, %r898, %r893;
	setp.eq.s32 	%p150, %r7, 8;
	selp.b32 	%r901, %r900, %r899, %p150;
	ld.shared.v4.u32 	{%r902, %r903, %r904, %r905}, [_ZZN3cub18CUB_300001_SM_10006detail4scan16DeviceScanKernelINS2_10policy_hubIiiimN4cuda3std3__44plusIvEEE10Policy1000EN6thrust24THRUST_300001_SM_1000_NS10device_ptrIiEESF_NS0_13ScanTileStateIiLb1EEES9_NS1_10InputValueIiPiEEmiLb0EiEEvT0_T1_T2_iT3_T4_T5_E12temp_storage+48];
	add.s32 	%r906, %r900, %r902;
	setp.eq.s32 	%p151, %r7, 9;
	selp.b32 	%r907, %r906, %r901, %p151;
	add.s32 	%r908, %r906, %r903;
	setp.eq.s32 	%p152, %r7, 10;
	selp.b32 	%r909, %r908, %r907, %p152;
	add.s32 	%r910, %r908, %r904;
	setp.eq.s32 	%p153, %r7, 11;
	selp.b32 	%r911, %r910, %r909, %p153;
	add.s32 	%r912, %r910, %r905;
	setp.eq.s32 	%p154, %r7, 12;
	selp.b32 	%r913, %r912, %r911, %p154;
	ld.shared.u32 	%r914, [_ZZN3cub18CUB_300001_SM_10006detail4scan16DeviceScanKernelINS2_10policy_hubIiiimN4cuda3std3__44plusIvEEE10Policy1000EN6thrust24THRUST_300001_SM_1000_NS10device_ptrIiEESF_NS0_13ScanTileStateIiLb1EEES9_NS1_10InputValueIiPiEEmiLb0EiEEvT0_T1_T2_iT3_T4_T5_E12temp_storage+64];
	setp.lt.u32 	%p155, %r5, 32;
	selp.b32 	%r915, 0, %r913, %p155;
	setp.eq.s32 	%p156, %r616, 0;
	sub.s32 	%r916, %r854, %r834;
	selp.b32 	%r917, 0, %r916, %p156;
	add.s32 	%r918, %r917, %r959;
	add.s32 	%r971, %r918, %r915;
	add.s32 	%r919, %r914, %r959;
	add.s32 	%r32, %r919, %r912;
	setp.ne.s32 	%p157, %r5, 0;
	@%p157 bra 	$L__BB7_28;
	add.s64 	%rd56, %rd18, 256;
	mov.b32 	%r920, 101;
	// begin inline asm
	st.relaxed.gpu.v2.u32 [%rd56], {%r920, %r32};
	// end inline asm
	bra.uni 	$L__BB7_28;
$L__BB7_9:
	add.s32 	%r673, %r11, %r10;
	add.s32 	%r674, %r12, %r673;
	add.s32 	%r675, %r13, %r674;
	add.s32 	%r676, %r14, %r675;
	add.s32 	%r677, %r15, %r676;
	add.s32 	%r678, %r16, %r677;
	add.s32 	%r679, %r17, %r678;
	add.s32 	%r680, %r18, %r679;
	add.s32 	%r681, %r19, %r680;
	add.s32 	%r682, %r20, %r681;
	add.s32 	%r683, %r21, %r682;
	add.s32 	%r684, %r22, %r683;
	add.s32 	%r685, %r23, %r684;
	add.s32 	%r686, %r24, %r685;
	add.s32 	%r687, %r25, %r686;
	add.s32 	%r688, %r26, %r687;
	add.s32 	%r689, %r27, %r688;
	add.s32 	%r647, %r28, %r689;
	mov.b32 	%r645, 1;
	mov.b32 	%r670, 0;
	mov.b32 	%r672, -1;
	// begin inline asm
	{  .reg .s32 r0;  .reg .pred p;  shfl.sync.up.b32 r0|p, %r647, %r645, %r670, %r672;  @p add.s32 r0, r0, %r647;  mov.s32 %r643, r0;}
	// end inline asm
	mov.b32 	%r651, 2;
	// begin inline asm
	{  .reg .s32 r0;  .reg .pred p;  shfl.sync.up.b32 r0|p, %r643, %r651, %r670, %r672;  @p add.s32 r0, r0, %r643;  mov.s32 %r649, r0;}
	// end inline asm
	mov.b32 	%r657, 4;
	// begin inline asm
	{  .reg .s32 r0;  .reg .pred p;  shfl.sync.up.b32 r0|p, %r649, %r657, %r670, %r672;  @p add.s32 r0, r0, %r649;  mov.s32 %r655, r0;}
	// end inline asm
	mov.b32 	%r663, 8;
	// begin inline asm
	{  .reg .s32 r0;  .reg .pred p;  shfl.sync.up.b32 r0|p, %r655, %r663, %r670, %r672;  @p add.s32 r0, r0, %r655;  mov.s32 %r661, r0;}
	// end inline asm
	mov.b32 	%r669, 16;
	// begin inline asm
	{  .reg .s32 r0;  .reg .pred p;  shfl.sync.up.b32 r0|p, %r661, %r669, %r670, %r672;  @p add.s32 r0, r0, %r661;  mov.s32 %r667, r0;}
	// end inline asm
	setp.ne.s32 	%p101, %r616, 31;
	@%p101 bra 	$L__BB7_11;
	shl.b32 	%r690, %r7, 2;
	mov.u32 	%r691, _ZZN3cub18CUB_300001_SM_10006detail4scan16DeviceScanKernelINS2_10policy_hubIiiimN4cuda3std3__44plusIvEEE10Policy1000EN6thrust24THRUST_300001_SM_1000_NS10device_ptrIiEESF_NS0_13ScanTileStateIiLb1EEES9_NS1_10InputValueIiPiEEmiLb0EiEEvT0_T1_T2_iT3_T4_T5_E12temp_storage;
	add.s32 	%r692, %r691, %r690;
	st.shared.u32 	[%r692+16], %r667;
$L__BB7_11:
	sub.s32 	%r693, %r667, %r647;
	bar.sync 	0;
	ld.shared.v4.u32 	{%r694, %r695, %r696, %r697}, [_ZZN3cub18CUB_300001_SM_10006detail4scan16DeviceScanKernelINS2_10policy_hubIiiimN4cuda3std3__44plusIvEEE10Policy1000EN6thrust24THRUST_300001_SM_1000_NS10device_ptrIiEESF_NS0_13ScanTileStateIiLb1EEES9_NS1_10InputValueIiPiEEmiLb0EiEEvT0_T1_T2_iT3_T4_T5_E12temp_storage+16];
	add.s32 	%r698, %r695, %r694;
	setp.eq.s32 	%p102, %r7, 2;
	selp.b32 	%r699, %r698, %r694, %p102;
	add.s32 	%r700, %r698, %r696;
	setp.eq.s32 	%p103, %r7, 3;
	selp.b32 	%r701, %r700, %r699, %p103;
	add.s32 	%r702, %r700, %r697;
	setp.eq.s32 	%p104, %r7, 4;
	selp.b32 	%r703, %r702, %r701, %p104;
	ld.shared.v4.u32 	{%r704, %r705, %r706, %r707}, [_ZZN3cub18CUB_300001_SM_10006detail4scan16DeviceScanKernelINS2_10policy_hubIiiimN4cuda3std3__44plusIvEEE10Policy1000EN6thrust24THRUST_300001_SM_1000_NS10device_ptrIiEESF_NS0_13ScanTileStateIiLb1EEES9_NS1_10InputValueIiPiEEmiLb0EiEEvT0_T1_T2_iT3_T4_T5_E12temp_storage+32];
	add.s32 	%r708, %r702, %r704;
	setp.eq.s32 	%p105, %r7, 5;
	selp.b32 	%r709, %r708, %r703, %p105;
	add.s32 	%r710, %r708, %r705;
	setp.eq.s32 	%p106, %r7, 6;
	selp.b32 	%r711, %r710, %r709, %p106;
	add.s32 	%r712, %r710, %r706;
	setp.eq.s32 	%p107, %r7, 7;
	selp.b32 	%r713, %r712, %r711, %p107;
	add.s32 	%r714, %r712, %r707;
	setp.eq.s32 	%p108, %r7, 8;
	selp.b32 	%r715, %r714, %r713, %p108;
	ld.shared.v4.u32 	{%r716, %r717, %r718, %r719}, [_ZZN3cub18CUB_300001_SM_10006detail4scan16DeviceScanKernelINS2_10policy_hubIiiimN4cuda3std3__44plusIvEEE10Policy1000EN6thrust24THRUST_300001_SM_1000_NS10device_ptrIiEESF_NS0_13ScanTileStateIiLb1EEES9_NS1_10InputValueIiPiEEmiLb0EiEEvT0_T1_T2_iT3_T4_T5_E12temp_storage+48];
	add.s32 	%r720, %r714, %r716;
	setp.eq.s32 	%p109, %r7, 9;
	selp.b32 	%r721, %r720, %r715, %p109;
	add.s32 	%r722, %r720, %r717;
	setp.eq.s32 	%p110, %r7, 10;
	selp.b32 	%r723, %r722, %r721, %p110;
	add.s32 	%r724, %r722, %r718;
	setp.eq.s32 	%p111, %r7, 11;
	selp.b32 	%r725, %r724, %r723, %p111;
	add.s32 	%r726, %r724, %r719;
	setp.eq.s32 	%p112, %r7, 12;
	selp.b32 	%r727, %r726, %r725, %p112;
	ld.shared.u32 	%r728, [_ZZN3cub18CUB_300001_SM_10006detail4scan16DeviceScanKernelINS2_10policy_hubIiiimN4cuda3std3__44plusIvEEE10Policy1000EN6thrust24THRUST_300001_SM_1000_NS10device_ptrIiEESF_NS0_13ScanTileStateIiLb1EEES9_NS1_10InputValueIiPiEEmiLb0EiEEvT0_T1_T2_iT3_T4_T5_E12temp_storage+64];
	add.s32 	%r35, %r726, %r728;
	setp.gt.u32 	%p113, %r5, 31;
	setp.lt.u32 	%p114, %r5, 32;
	setp.eq.s32 	%p115, %r616, 0;
	selp.b32 	%r729, 0, %r693, %p115;
	add.s32 	%r970, %r727, %r729;
	selp.b32 	%r37, %r693, %r970, %p114;
	@%p113 bra 	$L__BB7_27;
	setp.ne.s32 	%p116, %r5, 0;
	mul.wide.s32 	%rd45, %r4, 8;
	add.s64 	%rd8, %rd18, %rd45;
	@%p116 bra 	$L__BB7_14;
	st.shared.u32 	[_ZZN3cub18CUB_300001_SM_10006detail4scan16DeviceScanKernelINS2_10policy_hubIiiimN4cuda3std3__44plusIvEEE10Policy1000EN6thrust24THRUST_300001_SM_1000_NS10device_ptrIiEESF_NS0_13ScanTileStateIiLb1EEES9_NS1_10InputValueIiPiEEmiLb0EiEEvT0_T1_T2_iT3_T4_T5_E12temp_storage+12], %r35;
	add.s64 	%rd46, %rd8, 256;
	mov.b32 	%r730, 100;
	// begin inline asm
	st.relaxed.gpu.v2.u32 [%rd46], {%r730, %r35};
	// end inline asm
$L__BB7_14:
	not.b32 	%r736, %r5;
	add.s32 	%r966, %r4, %r736;
	mov.b32 	%r732, 550;
	// begin inline asm
	nanosleep.u32 %r732;
	// end inline asm
	mul.wide.s32 	%rd48, %r966, 8;
	add.s64 	%rd49, %rd18, %rd48;
	add.s64 	%rd47, %rd49, 256;
	// begin inline asm
	ld.relaxed.gpu.v2.u32 {%r967, %r961}, [%rd47];
	// end inline asm
	mov.b32 	%r962, 478;
$L__BB7_15:
	setp.eq.s32 	%p117, %r967, 99;
	mov.b32 	%r737, -1;
	vote.sync.any.pred 	%p118, %p117, %r737;
	not.pred 	%p119, %p118;
	@%p119 bra 	$L__BB7_17;
	// begin inline asm
	nanosleep.u32 %r962;
	// end inline asm
	shr.u32 	%r962, %r962, 1;
	// begin inline asm
	ld.relaxed.gpu.v2.u32 {%r967, %r961}, [%rd47];
	// end inline asm
	bra.uni 	$L__BB7_15;
$L__BB7_17:
	setp.eq.s32 	%p120, %r967, 101;
	mov.b32 	%r764, -1;
	vote.sync.ballot.b32 	%r766, %p120, %r764;
	// begin inline asm
	mov.u32 %r739, %lanemask_ge;
	// end inline asm
	and.b32  	%r767, %r766, %r739;
	or.b32  	%r768, %r767, -2147483648;
	add.s32 	%r769, %r768, -1;
	not.b32 	%r770, %r768;
	and.b32  	%r771, %r770, %r769;
	popc.b32 	%r743, %r771;
	mov.b32 	%r742, 1;
	// begin inline asm
	shfl.sync.down.b32 %r740, %r961, %r742, %r743, %r764;
	// end inline asm
	setp.lt.s32 	%p122, %r616, %r743;
	selp.b32 	%r772, %r740, 0, %p122;
	add.s32 	%r746, %r772, %r961;
	mov.b32 	%r747, 2;
	// begin inline asm
	shfl.sync.down.b32 %r745, %r746, %r747, %r743, %r764;
	// end inline asm
	add.s32 	%r50, %r616, 2;
	setp.gt.s32 	%p123, %r50, %r743;
	selp.b32 	%r773, 0, %r745, %p123;
	add.s32 	%r751, %r746, %r773;
	mov.b32 	%r752, 4;
	// begin inline asm
	shfl.sync.down.b32 %r750, %r751, %r752, %r743, %r764;
	// end inline asm
	add.s32 	%r51, %r616, 4;
	setp.gt.s32 	%p124, %r51, %r743;
	selp.b32 	%r774, 0, %r750, %p124;
	add.s32 	%r756, %r751, %r774;
	mov.b32 	%r757, 8;
	// begin inline asm
	shfl.sync.down.b32 %r755, %r756, %r757, %r743, %r764;
	// end inline asm
	add.s32 	%r52, %r616, 8;
	setp.gt.s32 	%p125, %r52, %r743;
	selp.b32 	%r775, 0, %r755, %p125;
	add.s32 	%r761, %r756, %r775;
	mov.b32 	%r762, 16;
	// begin inline asm
	shfl.sync.down.b32 %r760, %r761, %r762, %r743, %r764;
	// end inline asm
	add.s32 	%r53, %r616, 16;
	setp.gt.s32 	%p126, %r53, %r743;
	selp.b32 	%r776, 0, %r760, %p126;
	add.s32 	%r965, %r761, %r776;
	add.s64 	%rd10, %rd18, 256;
	mov.b32 	%r963, 478;
$L__BB7_18:
	setp.ne.s32 	%p127, %r967, 101;
	mov.b32 	%r777, -1;
	vote.sync.all.pred 	%p128, %p127, %r777;
	not.pred 	%p129, %p128;
	@%p129 bra 	$L__BB7_23;
	shr.u32 	%r963, %r963, 1;
	mul.wide.s32 	%rd52, %r966, 8;
	add.s64 	%rd53, %rd10, %rd52;
	add.s64 	%rd51, %rd53, -256;
	// begin inline asm
	ld.relaxed.gpu.v2.u32 {%r967, %r968}, [%rd51];
	// end inline asm
	mov.u32 	%r969, %r963;
$L__BB7_20:
	setp.eq.s32 	%p133, %r967, 99;
	mov.b32 	%r785, -1;
	vote.sync.any.pred 	%p134, %p133, %r785;
	not.pred 	%p135, %p134;
	@%p135 bra 	$L__BB7_22;
	// begin inline asm
	nanosleep.u32 %r969;
	// end inline asm
	shr.u32 	%r969, %r969, 1;
	// begin inline asm
	ld.relaxed.gpu.v2.u32 {%r967, %r968}, [%rd51];
	// end inline asm
	bra.uni 	$L__BB7_20;
$L__BB7_22:
	setp.eq.s32 	%p136, %r967, 101;
	mov.b32 	%r811, -1;
	vote.sync.ballot.b32 	%r812, %p136, %r811;
	and.b32  	%r813, %r812, %r739;
	or.b32  	%r814, %r813, -2147483648;
	add.s32 	%r815, %r814, -1;
	not.b32 	%r816, %r814;
	and.b32  	%r817, %r816, %r815;
	popc.b32 	%r790, %r817;
	mov.b32 	%r789, 1;
	// begin inline asm
	shfl.sync.down.b32 %r787, %r968, %r789, %r790, %r811;
	// end inline asm
	setp.lt.s32 	%p138, %r616, %r790;
	selp.b32 	%r818, %r787, 0, %p138;
	add.s32 	%r793, %r818, %r968;
	mov.b32 	%r794, 2;
	// begin inline asm
	shfl.sync.down.b32 %r792, %r793, %r794, %r790, %r811;
	// end inline asm
	setp.gt.s32 	%p139, %r50, %r790;
	selp.b32 	%r819, 0, %r792, %p139;
	add.s32 	%r798, %r793, %r819;
	mov.b32 	%r799, 4;
	// begin inline asm
	shfl.sync.down.b32 %r797, %r798, %r799, %r790, %r811;
	// end inline asm
	setp.gt.s32 	%p140, %r51, %r790;
	selp.b32 	%r820, 0, %r797, %p140;
	add.s32 	%r803, %r798, %r820;
	mov.b32 	%r804, 8;
	// begin inline asm
	shfl.sync.down.b32 %r802, %r803, %r804, %r790, %r811;
	// end inline asm
	setp.gt.s32 	%p141, %r52, %r790;
	selp.b32 	%r821, 0, %r802, %p141;
	add.s32 	%r808, %r803, %r821;
	mov.b32 	%r809, 16;
	// begin inline asm
	shfl.sync.down.b32 %r807, %r808, %r809, %r790, %r811;
	// end inline asm
	setp.gt.s32 	%p142, %r53, %r790;
	selp.b32 	%r822, 0, %r807, %p142;
	add.s32 	%r823, %r822, %r965;
	add.s32 	%r965, %r823, %r808;
	add.s32 	%r966, %r966, -32;
	bra.uni 	$L__BB7_18;
$L__BB7_23:
	@%p116 bra 	$L__BB7_25;
	add.s32 	%r780, %r965, %r35;
	add.s64 	%rd50, %rd8, 256;
	mov.b32 	%r779, 101;
	// begin inline asm
	st.relaxed.gpu.v2.u32 [%rd50], {%r779, %r780};
	// end inline asm
	st.shared.u32 	[_ZZN3cub18CUB_300001_SM_10006detail4scan16DeviceScanKernelINS2_10policy_hubIiiimN4cuda3std3__44plusIvEEE10Policy1000EN6thrust24THRUST_300001_SM_1000_NS10device_ptrIiEESF_NS0_13ScanTileStateIiLb1EEES9_NS1_10InputValueIiPiEEmiLb0EiEEvT0_T1_T2_iT3_T4_T5_E12temp_storage+4], %r965;
	st.shared.u32 	[_ZZN3cub18CUB_300001_SM_10006detail4scan16DeviceScanKernelINS2_10policy_hubIiiimN4cuda3std3__44plusIvEEE10Policy1000EN6thrust24THRUST_300001_SM_1000_NS10device_ptrIiEESF_NS0_13ScanTileStateIiLb1EEES9_NS1_10InputValueIiPiEEmiLb0EiEEvT0_T1_T2_iT3_T4_T5_E12temp_storage+8], %r780;
$L__BB7_25:
	setp.ne.s32 	%p131, %r616, 0;
	mov.u32 	%r970, %r37;
	@%p131 bra 	$L__BB7_27;
	st.shared.u32 	[_ZZN3cub18CUB_300001_SM_10006detail4scan16DeviceScanKernelINS2_10policy_hubIiiimN4cuda3std3__44plusIvEEE10Policy1000EN6thrust24THRUST_300001_SM_1000_NS10device_ptrIiEESF_NS0_13ScanTileStateIiLb1EEES9_NS1_10InputValueIiPiEEmiLb0EiEEvT0_T1_T2_iT3_T4_T5_E12temp_storage+84], %r965;
	mov.u32 	%r970, %r965;
$L__BB7_27:
	bar.sync 	0;
	setp.eq.s32 	%p132, %r5, 0;
	ld.shared.u32 	%r781, [_ZZN3cub18CUB_300001_SM_10006detail4scan16DeviceScanKernelINS2_10policy_hubIiiimN4cuda3std3__44plusIvEEE10Policy1000EN6thrust24THRUST_300001_SM_1000_NS10device_ptrIiEESF_NS0_13ScanTileStateIiLb1EEES9_NS1_10InputValueIiPiEEmiLb0EiEEvT0_T1_T2_iT3_T4_T5_E12temp_storage+84];
	selp.b32 	%r782, 0, %r781, %p132;
	add.s32 	%r971, %r782, %r970;
$L__BB7_28:
	add.s32 	%r922, %r971, %r10;
	add.s32 	%r923, %r11, %r922;
	add.s32 	%r924, %r12, %r923;
	add.s32 	%r925, %r13, %r924;
	add.s32 	%r926, %r14, %r925;
	add.s32 	%r927, %r15, %r926;
	add.s32 	%r928, %r16, %r927;
	add.s32 	%r929, %r17, %r928;
	add.s32 	%r930, %r18, %r929;
	add.s32 	%r931, %r19, %r930;
	add.s32 	%r932, %r20, %r931;
	add.s32 	%r933, %r21, %r932;
	add.s32 	%r934, %r22, %r933;
	add.s32 	%r935, %r23, %r934;
	add.s32 	%r936, %r24, %r935;
	add.s32 	%r937, %r25, %r936;
	add.s32 	%r938, %r26, %r937;
	add.s32 	%r939, %r27, %r938;
	bar.sync 	0;
	st.shared.u32 	[%r9], %r971;
	st.shared.u32 	[%r9+4], %r922;
	st.shared.u32 	[%r9+8], %r923;
	st.shared.u32 	[%r9+12], %r924;
	st.shared.u32 	[%r9+16], %r925;
	st.shared.u32 	[%r9+20], %r926;
	st.shared.u32 	[%r9+24], %r927;
	st.shared.u32 	[%r9+28], %r928;
	st.shared.u32 	[%r9+32], %r929;
	st.shared.u32 	[%r9+36], %r930;
	st.shared.u32 	[%r9+40], %r931;
	st.shared.u32 	[%r9+44], %r932;
	st.shared.u32 	[%r9+48], %r933;
	st.shared.u32 	[%r9+52], %r934;
	st.shared.u32 	[%r9+56], %r935;
	st.shared.u32 	[%r9+60], %r936;
	st.shared.u32 	[%r9+64], %r937;
	st.shared.u32 	[%r9+68], %r938;
	st.shared.u32 	[%r9+72], %r939;
	bar.warp.sync 	-1;
	ld.shared.u32 	%r940, [%r8];
	ld.shared.u32 	%r941, [%r8+128];
	ld.shared.u32 	%r942, [%r8+256];
	ld.shared.u32 	%r943, [%r8+384];
	ld.shared.u32 	%r944, [%r8+512];
	ld.shared.u32 	%r945, [%r8+640];
	ld.shared.u32 	%r946, [%r8+768];
	ld.shared.u32 	%r947, [%r8+896];
	ld.shared.u32 	%r948, [%r8+1024];
	ld.shared.u32 	%r949, [%r8+1152];
	ld.shared.u32 	%r950, [%r8+1280];
	ld.shared.u32 	%r951, [%r8+1408];
	ld.shared.u32 	%r952, [%r8+1536];
	ld.shared.u32 	%r953, [%r8+1664];
	ld.shared.u32 	%r954, [%r8+1792];
	ld.shared.u32 	%r955, [%r8+1920];
	ld.shared.u32 	%r956, [%r8+2048];
	ld.shared.u32 	%r957, [%r8+2176];
	ld.shared.u32 	%r958, [%r8+2304];
	add.s64 	%rd58, %rd4, %rd43;
	st.global.u32 	[%rd58], %r940;
	st.global.u32 	[%rd58+128], %r941;
	st.global.u32 	[%rd58+256], %r942;
	st.global.u32 	[%rd58+384], %r943;
	st.global.u32 	[%rd58+512], %r944;
	st.global.u32 	[%rd58+640], %r945;
	st.global.u32 	[%rd58+768], %r946;
	st.global.u32 	[%rd58+896], %r947;
	st.global.u32 	[%rd58+1024], %r948;
	st.global.u32 	[%rd58+1152], %r949;
	st.global.u32 	[%rd58+1280], %r950;
	st.global.u32 	[%rd58+1408], %r951;
	st.global.u32 	[%rd58+1536], %r952;
	st.global.u32 	[%rd58+1664], %r953;
	st.global.u32 	[%rd58+1792], %r954;
	st.global.u32 	[%rd58+1920], %r955;
	st.global.u32 	[%rd58+2048], %r956;
	st.global.u32 	[%rd58+2176], %r957;
	st.global.u32 	[%rd58+2304], %r958;
	bra.uni 	$L__BB7_131;
$L__BB7_29:
	setp.eq.s64 	%p3, %rd6, 0;
	@%p3 bra 	$L__BB7_131;
	cvt.u32.u64 	%r75, %rd6;
	shl.b64 	%rd21, %rd5, 2;
	add.s64 	%rd22, %rd3, %rd21;
	mov.u32 	%r76, %tid.x;
	ld.global.u32 	%r990, [%rd22];
	and.b32  	%r209, %r76, 31;
	and.b32  	%r210, %r76, 992;
	mul.lo.s32 	%r211, %r210, 19;
	or.b32  	%r78, %r211, %r209;
	setp.ge.u32 	%p4, %r78, %r75;
	shl.b32 	%r212, %r78, 2;
	cvt.u64.u32 	%rd23, %r212;
	add.s64 	%rd12, %rd22, %rd23;
	mov.u32 	%r972, %r990;
	@%p4 bra 	$L__BB7_32;
	ld.global.u32 	%r972, [%rd12];
$L__BB7_32:
	add.s32 	%r213, %r78, 32;
	setp.ge.u32 	%p5, %r213, %r75;
	mov.u32 	%r973, %r990;
	@%p5 bra 	$L__BB7_34;
	ld.global.u32 	%r973, [%rd12+128];
$L__BB7_34:
	add.s32 	%r214, %r78, 64;
	setp.ge.u32 	%p6, %r214, %r75;
	mov.u32 	%r974, %r990;
	@%p6 bra 	$L__BB7_36;
	ld.global.u32 	%r974, [%rd12+256];
$L__BB7_36:
	add.s32 	%r215, %r78, 96;
	setp.ge.u32 	%p7, %r215, %r75;
	mov.u32 	%r975, %r990;
	@%p7 bra 	$L__BB7_38;
	ld.global.u32 	%r975, [%rd12+384];
$L__BB7_38:
	add.s32 	%r216, %r78, 128;
	setp.ge.u32 	%p8, %r216, %r75;
	mov.u32 	%r976, %r990;
	@%p8 bra 	$L__BB7_40;
	ld.global.u32 	%r976, [%rd12+512];
$L__BB7_40:
	add.s32 	%r217, %r78, 160;
	setp.ge.u32 	%p9, %r217, %r75;
	mov.u32 	%r977, %r990;
	@%p9 bra 	$L__BB7_42;
	ld.global.u32 	%r977, [%rd12+640];
$L__BB7_42:
	add.s32 	%r218, %r78, 192;
	setp.ge.u32 	%p10, %r218, %r75;
	mov.u32 	%r978, %r990;
	@%p10 bra 	$L__BB7_44;
	ld.global.u32 	%r978, [%rd12+768];
$L__BB7_44:
	add.s32 	%r219, %r78, 224;
	setp.ge.u32 	%p11, %r219, %r75;
	mov.u32 	%r979, %r990;
	@%p11 bra 	$L__BB7_46;
	ld.global.u32 	%r979, [%rd12+896];
$L__BB7_46:
	add.s32 	%r95, %r78, 256;
	setp.ge.u32 	%p12, %r95, %r75;
	mov.u32 	%r980, %r990;
	@%p12 bra 	$L__BB7_48;
	ld.global.u32 	%r980, [%rd12+1024];
$L__BB7_48:
	add.s32 	%r98, %r78, 288;
	setp.ge.u32 	%p13, %r98, %r75;
	mov.u32 	%r981, %r990;
	@%p13 bra 	$L__BB7_50;
	ld.global.u32 	%r981, [%rd12+1152];
$L__BB7_50:
	add.s32 	%r220, %r78, 320;
	setp.ge.u32 	%p14, %r220, %r75;
	mov.u32 	%r982, %r990;
	@%p14 bra 	$L__BB7_52;
	ld.global.u32 	%r982, [%rd12+1280];
$L__BB7_52:
	add.s32 	%r221, %r78, 352;
	setp.ge.u32 	%p15, %r221, %r75;
	mov.u32 	%r983, %r990;
	@%p15 bra 	$L__BB7_54;
	ld.global.u32 	%r983, [%rd12+1408];
$L__BB7_54:
	add.s32 	%r222, %r78, 384;
	setp.ge.u32 	%p16, %r222, %r75;
	mov.u32 	%r984, %r990;
	@%p16 bra 	$L__BB7_56;
	ld.global.u32 	%r984, [%rd12+1536];
$L__BB7_56:
	add.s32 	%r223, %r78, 416;
	setp.ge.u32 	%p17, %r223, %r75;
	mov.u32 	%r985, %r990;
	@%p17 bra 	$L__BB7_58;
	ld.global.u32 	%r985, [%rd12+1664];
$L__BB7_58:
	add.s32 	%r224, %r78, 448;
	setp.ge.u32 	%p18, %r224, %r75;
	mov.u32 	%r986, %r990;
	@%p18 bra 	$L__BB7_60;
	ld.global.u32 	%r986, [%rd12+1792];
$L__BB7_60:
	add.s32 	%r225, %r78, 480;
	setp.ge.u32 	%p19, %r225, %r75;
	mov.u32 	%r987, %r990;
	@%p19 bra 	$L__BB7_62;
	ld.global.u32 	%r987, [%rd12+1920];
$L__BB7_62:
	add.s32 	%r226, %r78, 512;
	setp.ge.u32 	%p20, %r226, %r75;
	mov.u32 	%r988, %r990;
	@%p20 bra 	$L__BB7_64;
	ld.global.u32 	%r988, [%rd12+2048];
$L__BB7_64:
	add.s32 	%r115, %r78, 544;
	setp.ge.u32 	%p21, %r115, %r75;
	mov.u32 	%r989, %r990;
	@%p21 bra 	$L__BB7_66;
	ld.global.u32 	%r989, [%rd12+2176];
$L__BB7_66:
	add.s32 	%r118, %r78, 576;
	setp.ge.u32 	%p22, %r118, %r75;
	@%p22 bra 	$L__BB7_68;
	ld.global.u32 	%r990, [%rd12+2304];
$L__BB7_68:
	// begin inline asm
	mov.u32 %r227, %laneid;
	// end inline asm
	shr.u32 	%r122, %r76, 5;
	mad.lo.s32 	%r228, %r122, 608, %r227;
	shl.b32 	%r229, %r228, 2;
	mov.u32 	%r230, _ZZN3cub18CUB_300001_SM_10006detail4scan16DeviceScanKernelINS2_10policy_hubIiiimN4cuda3std3__44plusIvEEE10Policy1000EN6thrust24THRUST_300001_SM_1000_NS10device_ptrIiEESF_NS0_13ScanTileStateIiLb1EEES9_NS1_10InputValueIiPiEEmiLb0EiEEvT0_T1_T2_iT3_T4_T5_E12temp_storage;
	add.s32 	%r123, %r230, %r229;
	st.shared.u32 	[%r123], %r972;
	st.shared.u32 	[%r123+128], %r973;
	st.shared.u32 	[%r123+256], %r974;
	st.shared.u32 	[%r123+384], %r975;
	st.shared.u32 	[%r123+512], %r976;
	st.shared.u32 	[%r123+640], %r977;
	st.shared.u32 	[%r123+768], %r978;
	st.shared.u32 	[%r123+896], %r979;
	st.shared.u32 	[%r123+1024], %r980;
	st.shared.u32 	[%r123+1152], %r981;
	st.shared.u32 	[%r123+1280], %r982;
	st.shared.u32 	[%r123+1408], %r983;
	st.shared.u32 	[%r123+1536], %r984;
	st.shared.u32 	[%r123+1664], %r985;
	st.shared.u32 	[%r123+1792], %r986;
	st.shared.u32 	[%r123+1920], %r987;
	st.shared.u32 	[%r123+2048], %r988;
	st.shared.u32 	[%r123+2176], %r989;
	st.shared.u32 	[%r123+2304], %r990;
	bar.warp.sync 	-1;
	mad.lo.s32 	%r124, %r227, 72, %r123;
	ld.shared.u32 	%r125, [%r124];
	ld.shared.u32 	%r126, [%r124+4];
	ld.shared.u32 	%r127, [%r124+8];
	ld.shared.u32 	%r128, [%r124+12];
	ld.shared.u32 	%r129, [%r124+16];
	ld.shared.u32 	%r130, [%r124+20];
	ld.shared.u32 	%r131, [%r124+24];
	ld.shared.u32 	%r132, [%r124+28];
	ld.shared.u32 	%r133, [%r124+32];
	ld.shared.u32 	%r134, [%r124+36];
	ld.shared.u32 	%r135, [%r124+40];
	ld.shared.u32 	%r136, [%r124+44];
	ld.shared.u32 	%r137, [%r124+48];
	ld.shared.u32 	%r138, [%r124+52];
	ld.shared.u32 	%r139, [%r124+56];
	ld.shared.u32 	%r140, [%r124+60];
	ld.shared.u32 	%r141, [%r124+64];
	ld.shared.u32 	%r142, [%r124+68];
	ld.shared.u32 	%r143, [%r124+72];
	bar.sync 	0;
	setp.ne.s32 	%p23, %r4, 0;
	@%p23 bra 	$L__BB7_72;
	add.s32 	%r456, %r126, %r125;
	add.s32 	%r457, %r127, %r456;
	add.s32 	%r458, %r128, %r457;
	add.s32 	%r459, %r129, %r458;
	add.s32 	%r460, %r130, %r459;
	add.s32 	%r461, %r131, %r460;
	add.s32 	%r462, %r132, %r461;
	add.s32 	%r463, %r133, %r462;
	add.s32 	%r464, %r134, %r463;
	add.s32 	%r465, %r135, %r464;
	add.s32 	%r466, %r136, %r465;
	add.s32 	%r467, %r137, %r466;
	add.s32 	%r468, %r138, %r467;
	add.s32 	%r469, %r139, %r468;
	add.s32 	%r470, %r140, %r469;
	add.s32 	%r471, %r141, %r470;
	add.s32 	%r472, %r142, %r471;
	add.s32 	%r430, %r143, %r472;
	mov.b32 	%r428, 1;
	mov.b32 	%r453, 0;
	mov.b32 	%r455, -1;
	// begin inline asm
	{  .reg .s32 r0;  .reg .pred p;  shfl.sync.up.b32 r0|p, %r430, %r428, %r453, %r455;  @p add.s32 r0, r0, %r430;  mov.s32 %r426, r0;}
	// end inline asm
	mov.b32 	%r434, 2;
	// begin inline asm
	{  .reg .s32 r0;  .reg .pred p;  shfl.sync.up.b32 r0|p, %r426, %r434, %r453, %r455;  @p add.s32 r0, r0, %r426;  mov.s32 %r432, r0;}
	// end inline asm
	mov.b32 	%r440, 4;
	// begin inline asm
	{  .reg .s32 r0;  .reg .pred p;  shfl.sync.up.b32 r0|p, %r432, %r440, %r453, %r455;  @p add.s32 r0, r0, %r432;  mov.s32 %r438, r0;}
	// end inline asm
	mov.b32 	%r446, 8;
	// begin inline asm
	{  .reg .s32 r0;  .reg .pred p;  shfl.sync.up.b32 r0|p, %r438, %r446, %r453, %r455;  @p add.s32 r0, r0, %r438;  mov.s32 %r444, r0;}
	// end inline asm
	mov.b32 	%r452, 16;
	// begin inline asm
	{  .reg .s32 r0;  .reg .pred p;  shfl.sync.up.b32 r0|p, %r444, %r452, %r453, %r455;  @p add.s32 r0, r0, %r444;  mov.s32 %r450, r0;}
	// end inline asm
	setp.ne.s32 	%p66, %r227, 31;
	@%p66 bra 	$L__BB7_71;
	shl.b32 	%r473, %r122, 2;
	mov.u32 	%r474, _ZZN3cub18CUB_300001_SM_10006detail4scan16DeviceScanKernelINS2_10policy_hubIiiimN4cuda3std3__44plusIvEEE10Policy1000EN6thrust24THRUST_300001_SM_1000_NS10device_ptrIiEESF_NS0_13ScanTileStateIiLb1EEES9_NS1_10InputValueIiPiEEmiLb0EiEEvT0_T1_T2_iT3_T4_T5_E12temp_storage;
	add.s32 	%r475, %r474, %r473;
	st.shared.u32 	[%r475+16], %r450;
$L__BB7_71:
	bar.sync 	0;
	ld.shared.v4.u32 	{%r476, %r477, %r478, %r479}, [_ZZN3cub18CUB_300001_SM_10006detail4scan16DeviceScanKernelINS2_10policy_hubIiiimN4cuda3std3__44plusIvEEE10Policy1000EN6thrust24THRUST_300001_SM_1000_NS10device_ptrIiEESF_NS0_13ScanTileStateIiLb1EEES9_NS1_10InputValueIiPiEEmiLb0EiEEvT0_T1_T2_iT3_T4_T5_E12temp_storage+16];
	add.s32 	%r480, %r477, %r476;
	setp.eq.s32 	%p67, %r122, 2;
	selp.b32 	%r481, %r480, %r476, %p67;
	add.s32 	%r482, %r480, %r478;
	setp.eq.s32 	%p68, %r122, 3;
	selp.b32 	%r483, %r482, %r481, %p68;
	add.s32 	%r484, %r482, %r479;
	setp.eq.s32 	%p69, %r122, 4;
	selp.b32 	%r485, %r484, %r483, %p69;
	ld.shared.v4.u32 	{%r486, %r487, %r488, %r489}, [_ZZN3cub18CUB_300001_SM_10006detail4scan16DeviceScanKernelINS2_10policy_hubIiiimN4cuda3std3__44plusIvEEE10Policy1000EN6thrust24THRUST_300001_SM_1000_NS10device_ptrIiEESF_NS0_13ScanTileStateIiLb1EEES9_NS1_10InputValueIiPiEEmiLb0EiEEvT0_T1_T2_iT3_T4_T5_E12temp_storage+32];
	add.s32 	%r490, %r484, %r486;
	setp.eq.s32 	%p70, %r122, 5;
	selp.b32 	%r491, %r490, %r485, %p70;
	add.s32 	%r492, %r490, %r487;
	setp.eq.s32 	%p71, %r122, 6;
	selp.b32 	%r493, %r492, %r491, %p71;
	add.s32 	%r494, %r492, %r488;
	setp.eq.s32 	%p72, %r122, 7;
	selp.b32 	%r495, %r494, %r493, %p72;
	add.s32 	%r496, %r494, %r489;
	setp.eq.s32 	%p73, %r122, 8;
	selp.b32 	%r497, %r496, %r495, %p73;
	ld.shared.v4.u32 	{%r498, %r499, %r500, %r501}, [_ZZN3cub18CUB_300001_SM_10006detail4scan16DeviceScanKernelINS2_10policy_hubIiiimN4cuda3std3__44plusIvEEE10Policy1000EN6thrust24THRUST_300001_SM_1000_NS10device_ptrIiEESF_NS0_13ScanTileStateIiLb1EEES9_NS1_10InputValueIiPiEEmiLb0EiEEvT0_T1_T2_iT3_T4_T5_E12temp_storage+48];
	add.s32 	%r502, %r496, %r498;
	setp.eq.s32 	%p74, %r122, 9;
	selp.b32 	%r503, %r502, %r497, %p74;
	add.s32 	%r504, %r502, %r499;
	setp.eq.s32 	%p75, %r122, 10;
	selp.b32 	%r505, %r504, %r503, %p75;
	add.s32 	%r506, %r504, %r500;
	setp.eq.s32 	%p76, %r122, 11;
	selp.b32 	%r507, %r506, %r505, %p76;
	add.s32 	%r508, %r506, %r501;
	setp.eq.s32 	%p77, %r122, 12;
	selp.b32 	%r509, %r508, %r507, %p77;
	setp.lt.u32 	%p78, %r76, 32;
	selp.b32 	%r510, 0, %r509, %p78;
	setp.eq.s32 	%p79, %r227, 0;
	sub.s32 	%r511, %r450, %r430;
	selp.b32 	%r512, 0, %r511, %p79;
	add.s32 	%r513, %r512, %r959;
	add.s32 	%r1002, %r513, %r510;
	bra.uni 	$L__BB7_91;
$L__BB7_72:
	add.s32 	%r261, %r126, %r125;
	add.s32 	%r262, %r127, %r261;
	add.s32 	%r263, %r128, %r262;
	add.s32 	%r264, %r129, %r263;
	add.s32 	%r265, %r130, %r264;
	add.s32 	%r266, %r131, %r265;
	add.s32 	%r267, %r132, %r266;
	add.s32 	%r268, %r133, %r267;
	add.s32 	%r269, %r134, %r268;
	add.s32 	%r270, %r135, %r269;
	add.s32 	%r271, %r136, %r270;
	add.s32 	%r272, %r137, %r271;
	add.s32 	%r273, %r138, %r272;
	add.s32 	%r274, %r139, %r273;
	add.s32 	%r275, %r140, %r274;
	add.s32 	%r276, %r141, %r275;
	add.s32 	%r277, %r142, %r276;
	add.s32 	%r235, %r143, %r277;
	mov.b32 	%r233, 1;
	mov.b32 	%r258, 0;
	mov.b32 	%r260, -1;
	// begin inline asm
	{  .reg .s32 r0;  .reg .pred p;  shfl.sync.up.b32 r0|p, %r235, %r233, %r258, %r260;  @p add.s32 r0, r0, %r235;  mov.s32 %r231, r0;}
	// end inline asm
	mov.b32 	%r239, 2;
	// begin inline asm
	{  .reg .s32 r0;  .reg .pred p;  shfl.sync.up.b32 r0|p, %r231, %r239, %r258, %r260;  @p add.s32 r0, r0, %r231;  mov.s32 %r237, r0;}
	// end inline asm
	mov.b32 	%r245, 4;
	// begin inline asm
	{  .reg .s32 r0;  .reg .pred p;  shfl.sync.up.b32 r0|p, %r237, %r245, %r258, %r260;  @p add.s32 r0, r0, %r237;  mov.s32 %r243, r0;}
	// end inline asm
	mov.b32 	%r251, 8;
	// begin inline asm
	{  .reg .s32 r0;  .reg .pred p;  shfl.sync.up.b32 r0|p, %r243, %r251, %r258, %r260;  @p add.s32 r0, r0, %r243;  mov.s32 %r249, r0;}
	// end inline asm
	mov.b32 	%r257, 16;
	// begin inline asm
	{  .reg .s32 r0;  .reg .pred p;  shfl.sync.up.b32 r0|p, %r249, %r257, %r258, %r260;  @p add.s32 r0, r0, %r249;  mov.s32 %r255, r0;}
	// end inline asm
	setp.ne.s32 	%p24, %r227, 31;
	@%p24 bra 	$L__BB7_74;
	shl.b32 	%r278, %r122, 2;
	mov.u32 	%r279, _ZZN3cub18CUB_300001_SM_10006detail4scan16DeviceScanKernelINS2_10policy_hubIiiimN4cuda3std3__44plusIvEEE10Policy1000EN6thrust24THRUST_300001_SM_1000_NS10device_ptrIiEESF_NS0_13ScanTileStateIiLb1EEES9_NS1_10InputValueIiPiEEmiLb0EiEEvT0_T1_T2_iT3_T4_T5_E12temp_storage;
	add.s32 	%r280, %r279, %r278;
	st.shared.u32 	[%r280+16], %r255;
$L__BB7_74:
	sub.s32 	%r281, %r255, %r235;
	bar.sync 	0;
	ld.shared.v4.u32 	{%r282, %r283, %r284, %r285}, [_ZZN3cub18CUB_300001_SM_10006detail4scan16DeviceScanKernelINS2_10policy_hubIiiimN4cuda3std3__44plusIvEEE10Policy1000EN6thrust24THRUST_300001_SM_1000_NS10device_ptrIiEESF_NS0_13ScanTileStateIiLb1EEES9_NS1_10InputValueIiPiEEmiLb0EiEEvT0_T1_T2_iT3_T4_T5_E12temp_storage+16];
	add.s32 	%r286, %r283, %r282;
	setp.eq.s32 	%p25, %r122, 2;
	selp.b32 	%r287, %r286, %r282, %p25;
	add.s32 	%r288, %r286, %r284;
	setp.eq.s32 	%p26, %r122, 3;
	selp.b32 	%r289, %r288, %r287, %p26;
	add.s32 	%r290, %r288, %r285;
	setp.eq.s32 	%p27, %r122, 4;
	selp.b32 	%r291, %r290, %r289, %p27;
	ld.shared.v4.u32 	{%r292, %r293, %r294, %r295}, [_ZZN3cub18CUB_300001_SM_10006detail4scan16DeviceScanKernelINS2_10policy_hubIiiimN4cuda3std3__44plusIvEEE10Policy1000EN6thrust24THRUST_300001_SM_1000_NS10device_ptrIiEESF_NS0_13ScanTileStateIiLb1EEES9_NS1_10InputValueIiPiEEmiLb0EiEEvT0_T1_T2_iT3_T4_T5_E12temp_storage+32];
	add.s32 	%r296, %r290, %r292;
	setp.eq.s32 	%p28, %r122, 5;
	selp.b32 	%r297, %r296, %r291, %p28;
	add.s32 	%r298, %r296, %r293;
	setp.eq.s32 	%p29, %r122, 6;
	selp.b32 	%r299, %r298, %r297, %p29;
	add.s32 	%r300, %r298, %r294;
	setp.eq.s32 	%p30, %r122, 7;
	selp.b32 	%r301, %r300, %r299, %p30;
	add.s32 	%r302, %r300, %r295;
	setp.eq.s32 	%p31, %r122, 8;
	selp.b32 	%r303, %r302, %r301, %p31;
	ld.shared.v4.u32 	{%r304, %r305, %r306, %r307}, [_ZZN3cub18CUB_300001_SM_10006detail4scan16DeviceScanKernelINS2_10policy_hubIiiimN4cuda3std3__44plusIvEEE10Policy1000EN6thrust24THRUST_300001_SM_1000_NS10device_ptrIiEESF_NS0_13ScanTileStateIiLb1EEES9_NS1_10InputValueIiPiEEmiLb0EiEEvT0_T1_T2_iT3_T4_T5_E12temp_storage+48];
	add.s32 	%r308, %r302, %r304;
	setp.eq.s32 	%p32, %r122, 9;
	selp.b32 	%r309, %r308, %r303, %p32;
	add.s32 	%r310, %r308, %r305;
	setp.eq.s32 	%p33, %r122, 10;
	selp.b32 	%r311, %r310, %r309, %p33;
	add.s32 	%r312, %r310, %r306;
	setp.eq.s32 	%p34, %r122, 11;
	selp.b32 	%r313, %r312, %r311, %p34;
	add.s32 	%r314, %r312, %r307;
	setp.eq.s32 	%p35, %r122, 12;
	selp.b32 	%r315, %r314, %r313, %p35;
	ld.shared.u32 	%r316, [_ZZN3cub18CUB_300001_SM_10006detail4scan16DeviceScanKernelINS2_10policy_hubIiiimN4cuda3std3__44plusIvEEE10Policy1000EN6thrust24THRUST_300001_SM_1000_NS10device_ptrIiEESF_NS0_13ScanTileStateIiLb1EEES9_NS1_10InputValueIiPiEEmiLb0EiEEvT0_T1_T2_iT3_T4_T5_E12temp_storage+64];
	add.s32 	%r149, %r314, %r316;
	setp.gt.u32 	%p36, %r76, 31;
	setp.lt.u32 	%p37, %r76, 32;
	setp.eq.s32 	%p38, %r227, 0;
	selp.b32 	%r317, 0, %r281, %p38;
	add.s32 	%r1001, %r315, %r317;
	selp.b32 	%r151, %r281, %r1001, %p37;
	@%p36 bra 	$L__BB7_90;
	setp.ne.s32 	%p39, %r76, 0;
	mul.wide.s32 	%rd24, %r4, 8;
	add.s64 	%rd13, %rd18, %rd24;
	@%p39 bra 	$L__BB7_77;
	st.shared.u32 	[_ZZN3cub18CUB_300001_SM_10006detail4scan16DeviceScanKernelINS2_10policy_hubIiiimN4cuda3std3__44plusIvEEE10Policy1000EN6thrust24THRUST_300001_SM_1000_NS10device_ptrIiEESF_NS0_13ScanTileStateIiLb1EEES9_NS1_10InputValueIiPiEEmiLb0EiEEvT0_T1_T2_iT3_T4_T5_E12temp_storage+12], %r149;
	add.s64 	%rd25, %rd13, 256;
	mov.b32 	%r318, 100;
	// begin inline asm
	st.relaxed.gpu.v2.u32 [%rd25], {%r318, %r149};
	// end inline asm
$L__BB7_77:
	not.b32 	%r324, %r76;
	add.s32 	%r997, %r4, %r324;
	mov.b32 	%r320, 550;
	// begin inline asm
	nanosleep.u32 %r320;
	// end inline asm
	mul.wide.s32 	%rd27, %r997, 8;
	add.s64 	%rd28, %rd18, %rd27;
	add.s64 	%rd26, %rd28, 256;
	// begin inline asm
	ld.relaxed.gpu.v2.u32 {%r998, %r992}, [%rd26];
	// end inline asm
	mov.b32 	%r993, 478;
$L__BB7_78:
	setp.eq.s32 	%p40, %r998, 99;
	mov.b32 	%r325, -1;
	vote.sync.any.pred 	%p41, %p40, %r325;
	not.pred 	%p42, %p41;
	@%p42 bra 	$L__BB7_80;
	// begin inline asm
	nanosleep.u32 %r993;
	// end inline asm
	shr.u32 	%r993, %r993, 1;
	// begin inline asm
	ld.relaxed.gpu.v2.u32 {%r998, %r992}, [%rd26];
	// end inline asm
	bra.uni 	$L__BB7_78;
$L__BB7_80:
	setp.eq.s32 	%p43, %r998, 101;
	mov.b32 	%r352, -1;
	vote.sync.ballot.b32 	%r354, %p43, %r352;
	// begin inline asm
	mov.u32 %r327, %lanemask_ge;
	// end inline asm
	and.b32  	%r355, %r354, %r327;
	or.b32  	%r356, %r355, -2147483648;
	add.s32 	%r357, %r356, -1;
	not.b32 	%r358, %r356;
	and.b32  	%r359, %r358, %r357;
	popc.b32 	%r331, %r359;
	mov.b32 	%r330, 1;
	// begin inline asm
	shfl.sync.down.b32 %r328, %r992, %r330, %r331, %r352;
	// end inline asm
	setp.lt.s32 	%p45, %r227, %r331;
	selp.b32 	%r360, %r328, 0, %p45;
	add.s32 	%r334, %r360, %r992;
	mov.b32 	%r335, 2;
	// begin inline asm
	shfl.sync.down.b32 %r333, %r334, %r335, %r331, %r352;
	// end inline asm
	add.s32 	%r361, %r227, 2;
	setp.gt.s32 	%p46, %r361, %r331;
	selp.b32 	%r362, 0, %r333, %p46;
	add.s32 	%r339, %r334, %r362;
	mov.b32 	%r340, 4;
	// begin inline asm
	shfl.sync.down.b32 %r338, %r339, %r340, %r331, %r352;
	// end inline asm
	add.s32 	%r363, %r227, 4;
	setp.gt.s32 	%p47, %r363, %r331;
	selp.b32 	%r364, 0, %r338, %p47;
	add.s32 	%r344, %r339, %r364;
	mov.b32 	%r345, 8;
	// begin inline asm
	shfl.sync.down.b32 %r343, %r344, %r345, %r331, %r352;
	// end inline asm
	add.s32 	%r365, %r227, 8;
	setp.gt.s32 	%p48, %r365, %r331;
	selp.b32 	%r366, 0, %r343, %p48;
	add.s32 	%r349, %r344, %r366;
	mov.b32 	%r350, 16;
	// begin inline asm
	shfl.sync.down.b32 %r348, %r349, %r350, %r331, %r352;
	// end inline asm
	add.s32 	%r367, %r227, 16;
	setp.gt.s32 	%p49, %r367, %r331;
	selp.b32 	%r368, 0, %r348, %p49;
	add.s32 	%r994, %r349, %r368;
	add.s64 	%rd14, %rd18, 256;
	mov.b32 	%r995, 478;
$L__BB7_81:
	setp.ne.s32 	%p50, %r998, 101;
	mov.b32 	%r369, -1;
	vote.sync.all.pred 	%p51, %p50, %r369;
	not.pred 	%p52, %p51;
	@%p52 bra 	$L__BB7_86;
	shr.u32 	%r995, %r995, 1;
	mul.wide.s32 	%rd31, %r997, 8;
	add.s64 	%rd32, %rd14, %rd31;
	add.s64 	%rd30, %rd32, -256;
	// begin inline asm
	ld.relaxed.gpu.v2.u32 {%r998, %r999}, [%rd30];
	// end inline asm
	mov.u32 	%r1000, %r995;
$L__BB7_83:
	setp.eq.s32 	%p56, %r998, 99;
	mov.b32 	%r377, -1;
	vote.sync.any.pred 	%p57, %p56, %r377;
	not.pred 	%p58, %p57;
	@%p58 bra 	$L__BB7_85;
	// begin inline asm
	nanosleep.u32 %r1000;
	// end inline asm
	shr.u32 	%r1000, %r1000, 1;
	// begin inline asm
	ld.relaxed.gpu.v2.u32 {%r998, %r999}, [%rd30];
	// end inline asm
	bra.uni 	$L__BB7_83;
$L__BB7_85:
	setp.eq.s32 	%p59, %r998, 101;
	mov.b32 	%r403, -1;
	vote.sync.ballot.b32 	%r404, %p59, %r403;
	and.b32  	%r405, %r404, %r327;
	or.b32  	%r406, %r405, -2147483648;
	add.s32 	%r407, %r406, -1;
	not.b32 	%r408, %r406;
	and.b32  	%r409, %r408, %r407;
	popc.b32 	%r382, %r409;
	mov.b32 	%r381, 1;
	// begin inline asm
	shfl.sync.down.b32 %r379, %r999, %r381, %r382, %r403;
	// end inline asm
	setp.lt.s32 	%p61, %r227, %r382;
	selp.b32 	%r410, %r379, 0, %p61;
	add.s32 	%r385, %r410, %r999;
	mov.b32 	%r386, 2;
	// begin inline asm
	shfl.sync.down.b32 %r384, %r385, %r386, %r382, %r403;
	// end inline asm
	add.s32 	%r411, %r227, 2;
	setp.gt.s32 	%p62, %r411, %r382;
	selp.b32 	%r412, 0, %r384, %p62;
	add.s32 	%r390, %r385, %r412;
	mov.b32 	%r391, 4;
	// begin inline asm
	shfl.sync.down.b32 %r389, %r390, %r391, %r382, %r403;
	// end inline asm
	add.s32 	%r413, %r227, 4;
	setp.gt.s32 	%p63, %r413, %r382;
	selp.b32 	%r414, 0, %r389, %p63;
	add.s32 	%r395, %r390, %r414;
	mov.b32 	%r396, 8;
	// begin inline asm
	shfl.sync.down.b32 %r394, %r395, %r396, %r382, %r403;
	// end inline asm
	add.s32 	%r415, %r227, 8;
	setp.gt.s32 	%p64, %r415, %r382;
	selp.b32 	%r416, 0, %r394, %p64;
	add.s32 	%r400, %r395, %r416;
	mov.b32 	%r401, 16;
	// begin inline asm
	shfl.sync.down.b32 %r399, %r400, %r401, %r382, %r403;
	// end inline asm
	add.s32 	%r417, %r227, 16;
	setp.gt.s32 	%p65, %r417, %r382;
	selp.b32 	%r418, 0, %r399, %p65;
	add.s32 	%r419, %r418, %r994;
	add.s32 	%r994, %r419, %r400;
	add.s32 	%r997, %r997, -32;
	bra.uni 	$L__BB7_81;
$L__BB7_86:
	@%p39 bra 	$L__BB7_88;
	add.s32 	%r372, %r994, %r149;
	add.s64 	%rd29, %rd13, 256;
	mov.b32 	%r371, 101;
	// begin inline asm
	st.relaxed.gpu.v2.u32 [%rd29], {%r371, %r372};
	// end inline asm
	st.shared.u32 	[_ZZN3cub18CUB_300001_SM_10006detail4scan16DeviceScanKernelINS2_10policy_hubIiiimN4cuda3std3__44plusIvEEE10Policy1000EN6thrust24THRUST_300001_SM_1000_NS10device_ptrIiEESF_NS0_13ScanTileStateIiLb1EEES9_NS1_10InputValueIiPiEEmiLb0EiEEvT0_T1_T2_iT3_T4_T5_E12temp_storage+4], %r994;
	st.shared.u32 	[_ZZN3cub18CUB_300001_SM_10006detail4scan16DeviceScanKernelINS2_10policy_hubIiiimN4cuda3std3__44plusIvEEE10Policy1000EN6thrust24THRUST_300001_SM_1000_NS10device_ptrIiEESF_NS0_13ScanTileStateIiLb1EEES9_NS1_10InputValueIiPiEEmiLb0EiEEvT0_T1_T2_iT3_T4_T5_E12temp_storage+8], %r372;
$L__BB7_88:
	setp.ne.s32 	%p54, %r227, 0;
	mov.u32 	%r1001, %r151;
	@%p54 bra 	$L__BB7_90;
	st.shared.u32 	[_ZZN3cub18CUB_300001_SM_10006detail4scan16DeviceScanKernelINS2_10policy_hubIiiimN4cuda3std3__44plusIvEEE10Policy1000EN6thrust24THRUST_300001_SM_1000_NS10device_ptrIiEESF_NS0_13ScanTileStateIiLb1EEES9_NS1_10InputValueIiPiEEmiLb0EiEEvT0_T1_T2_iT3_T4_T5_E12temp_storage+84], %r994;
	mov.u32 	%r1001, %r994;
$L__BB7_90:
	bar.sync 	0;
	setp.eq.s32 	%p55, %r76, 0;
	ld.shared.u32 	%r373, [_ZZN3cub18CUB_300001_SM_10006detail4scan16DeviceScanKernelINS2_10policy_hubIiiimN4cuda3std3__44plusIvEEE10Policy1000EN6thrust24THRUST_300001_SM_1000_NS10device_ptrIiEESF_NS0_13ScanTileStateIiLb1EEES9_NS1_10InputValueIiPiEEmiLb0EiEEvT0_T1_T2_iT3_T4_T5_E12temp_storage+84];
	selp.b32 	%r374, 0, %r373, %p55;
	add.s32 	%r1002, %r374, %r1001;
$L__BB7_91:
	add.s32 	%r514, %r1002, %r125;
	add.s32 	%r515, %r126, %r514;
	add.s32 	%r516, %r127, %r515;
	add.s32 	%r517, %r128, %r516;
	add.s32 	%r518, %r129, %r517;
	add.s32 	%r519, %r130, %r518;
	add.s32 	%r520, %r131, %r519;
	add.s32 	%r521, %r132, %r520;
	add.s32 	%r522, %r133, %r521;
	add.s32 	%r523, %r134, %r522;
	add.s32 	%r524, %r135, %r523;
	add.s32 	%r525, %r136, %r524;
	add.s32 	%r526, %r137, %r525;
	add.s32 	%r527, %r138, %r526;
	add.s32 	%r528, %r139, %r527;
	add.s32 	%r529, %r140, %r528;
	add.s32 	%r530, %r141, %r529;
	add.s32 	%r531, %r142, %r530;
	bar.sync 	0;
	st.shared.u32 	[%r124], %r1002;
	st.shared.u32 	[%r124+4], %r514;
	st.shared.u32 	[%r124+8], %r515;
	st.shared.u32 	[%r124+12], %r516;
	st.shared.u32 	[%r124+16], %r517;
	st.shared.u32 	[%r124+20], %r518;
	st.shared.u32 	[%r124+24], %r519;
	st.shared.u32 	[%r124+28], %r520;
	st.shared.u32 	[%r124+32], %r521;
	st.shared.u32 	[%r124+36], %r522;
	st.shared.u32 	[%r124+40], %r523;
	st.shared.u32 	[%r124+44], %r524;
	st.shared.u32 	[%r124+48], %r525;
	st.shared.u32 	[%r124+52], %r526;
	st.shared.u32 	[%r124+56], %r527;
	st.shared.u32 	[%r124+60], %r528;
	st.shared.u32 	[%r124+64], %r529;
	st.shared.u32 	[%r124+68], %r530;
	st.shared.u32 	[%r124+72], %r531;
	bar.warp.sync 	-1;
	ld.shared.u32 	%r185, [%r123];
	ld.shared.u32 	%r186, [%r123+128];
	ld.shared.u32 	%r187, [%r123+256];
	ld.shared.u32 	%r188, [%r123+384];
	ld.shared.u32 	%r189, [%r123+512];
	ld.shared.u32 	%r190, [%r123+640];
	ld.shared.u32 	%r191, [%r123+768];
	ld.shared.u32 	%r192, [%r123+896];
	ld.shared.u32 	%r193, [%r123+1024];
	ld.shared.u32 	%r194, [%r123+1152];
	ld.shared.u32 	%r195, [%r123+1280];
	ld.shared.u32 	%r196, [%r123+1408];
	ld.shared.u32 	%r197, [%r123+1536];
	ld.shared.u32 	%r198, [%r123+1664];
	ld.shared.u32 	%r199, [%r123+1792];
	ld.shared.u32 	%r200, [%r123+1920];
	ld.shared.u32 	%r201, [%r123+2048];
	ld.shared.u32 	%r202, [%r123+2176];
	ld.shared.u32 	%r203, [%r123+2304];
	setp.ne.s32 	%p80, %r76, 0;
	@%p80 bra 	$L__BB7_93;
	st.volatile.shared.u32 	[_ZZN3cub18CUB_300001_SM_10006detail4scan16DeviceScanKernelINS2_10policy_hubIiiimN4cuda3std3__44plusIvEEE10Policy1000EN6thrust24THRUST_300001_SM_1000_NS10device_ptrIiEESF_NS0_13ScanTileStateIiLb1EEES9_NS1_10InputValueIiPiEEmiLb0EiEEvT0_T1_T2_iT3_T4_T5_E12temp_storage+31616], %r75;
$L__BB7_93:
	bar.sync 	0;
	ld.volatile.shared.u32 	%r204, [_ZZN3cub18CUB_300001_SM_10006detail4scan16DeviceScanKernelINS2_10policy_hubIiiimN4cuda3std3__44plusIvEEE10Policy1000EN6thrust24THRUST_300001_SM_1000_NS10device_ptrIiEESF_NS0_13ScanTileStateIiLb1EEES9_NS1_10InputValueIiPiEEmiLb0EiEEvT0_T1_T2_iT3_T4_T5_E12temp_storage+31616];
	cvt.u64.u32 	%rd39, %r78;
	add.s64 	%rd40, %rd5, %rd39;
	setp.ge.s32 	%p81, %r78, %r204;
	shl.b64 	%rd41, %rd40, 2;
	add.s64 	%rd15, %rd4, %rd41;
	@%p81 bra 	$L__BB7_95;
	st.global.u32 	[%rd15], %r185;
$L__BB7_95:
	mov.u32 	%r532, %tid.x;
	and.b32  	%r533, %r532, 992;
	mul.lo.s32 	%r534, %r533, 19;
	and.b32  	%r535, %r532, 31;
	or.b32  	%r536, %r534, %r535;
	add.s32 	%r537, %r536, 32;
	setp.ge.s32 	%p82, %r537, %r204;
	@%p82 bra 	$L__BB7_97;
	st.global.u32 	[%rd15+128], %r186;
$L__BB7_97:
	add.s32 	%r543, %r536, 64;
	setp.ge.s32 	%p83, %r543, %r204;
	@%p83 bra 	$L__BB7_99;
	st.global.u32 	[%rd15+256], %r187;
$L__BB7_99:
	add.s32 	%r549, %r536, 96;
	setp.ge.s32 	%p84, %r549, %r204;
	@%p84 bra 	$L__BB7_101;
	st.global.u32 	[%rd15+384], %r188;
$L__BB7_101:
	add.s32 	%r555, %r536, 128;
	setp.ge.s32 	%p85, %r555, %r204;
	@%p85 bra 	$L__BB7_103;
	st.global.u32 	[%rd15+512], %r189;
$L__BB7_103:
	add.s32 	%r561, %r536, 160;
	setp.ge.s32 	%p86, %r561, %r204;
	@%p86 bra 	$L__BB7_105;
	st.global.u32 	[%rd15+640], %r190;
$L__BB7_105:
	add.s32 	%r567, %r536, 192;
	setp.ge.s32 	%p87, %r567, %r204;
	@%p87 bra 	$L__BB7_107;
	st.global.u32 	[%rd15+768], %r191;
$L__BB7_107:
	add.s32 	%r573, %r536, 224;
	setp.ge.s32 	%p88, %r573, %r204;
	@%p88 bra 	$L__BB7_109;
	st.global.u32 	[%rd15+896], %r192;
$L__BB7_109:
	setp.ge.s32 	%p89, %r95, %r204;
	@%p89 bra 	$L__BB7_111;
	st.global.u32 	[%rd15+1024], %r193;
$L__BB7_111:
	setp.ge.s32 	%p90, %r98, %r204;
	@%p90 bra 	$L__BB7_113;
	st.global.u32 	[%rd15+1152], %r194;
$L__BB7_113:
	add.s32 	%r579, %r536, 320;
	setp.ge.s32 	%p91, %r579, %r204;
	@%p91 bra 	$L__BB7_115;
	st.global.u32 	[%rd15+1280], %r195;
$L__BB7_115:
	add.s32 	%r585, %r536, 352;
	setp.ge.s32 	%p92, %r585, %r204;
	@%p92 bra 	$L__BB7_117;
	st.global.u32 	[%rd15+1408], %r196;
$L__BB7_117:
	add.s32 	%r591, %r536, 384;
	setp.ge.s32 	%p93, %r591, %r204;
	@%p93 bra 	$L__BB7_119;
	st.global.u32 	[%rd15+1536], %r197;
$L__BB7_119:
	add.s32 	%r597, %r536, 416;
	setp.ge.s32 	%p94, %r597, %r204;
	@%p94 bra 	$L__BB7_121;
	st.global.u32 	[%rd15+1664], %r198;
$L__BB7_121:
	add.s32 	%r603, %r536, 448;
	setp.ge.s32 	%p95, %r603, %r204;
	@%p95 bra 	$L__BB7_123;
	st.global.u32 	[%rd15+1792], %r199;
$L__BB7_123:
	add.s32 	%r609, %r536, 480;
	setp.ge.s32 	%p96, %r609, %r204;
	@%p96 bra 	$L__BB7_125;
	st.global.u32 	[%rd15+1920], %r200;
$L__BB7_125:
	add.s32 	%r615, %r536, 512;
	setp.ge.s32 	%p97, %r615, %r204;
	@%p97 bra 	$L__BB7_127;
	st.global.u32 	[%rd15+2048], %r201;
$L__BB7_127:
	setp.ge.s32 	%p98, %r115, %r204;
	@%p98 bra 	$L__BB7_129;
	st.global.u32 	[%rd15+2176], %r202;
$L__BB7_129:
	setp.ge.s32 	%p99, %r118, %r204;
	@%p99 bra 	$L__BB7_131;
	st.global.u32 	[%rd15+2304], %r203;
$L__BB7_131:
	ret;

}
	// .globl	_ZN3cub18CUB_300001_SM_10006detail4scan16DeviceScanKernelINS2_10policy_hubIiiijN4cuda3std3__44plusIvEEE10Policy1000EN6thrust24THRUST_300001_SM_1000_NS10device_ptrIiEESF_NS0_13ScanTileStateIiLb1EEES9_NS0_8NullTypeEjiLb0ESI_EEvT0_T1_T2_iT3_T4_T5_
.visible .entry _ZN3cub18CUB_300001_SM_10006detail4scan16DeviceScanKernelINS2_10policy_hubIiiijN4cuda3std3__44plusIvEEE10Policy1000EN6thrust24THRUST_300001_SM_1000_NS10device_ptrIiEESF_NS0_13ScanTileStateIiLb1EEES9_NS0_8NullTypeEjiLb0ESI_EEvT0_T1_T2_iT3_T4_T5_(
	.param .align 8 .b8 _ZN3cub18CUB_300001_SM_10006detail4scan16DeviceScanKernelINS2_10policy_hubIiiijN4cuda3std3__44plusIvEEE10Policy1000EN6thrust24THRUST_300001_SM_1000_NS10device_ptrIiEESF_NS0_13ScanTileStateIiLb1EEES9_NS0_8NullTypeEjiLb0ESI_EEvT0_T1_T2_iT3_T4_T5__param_0[8],
	.param .align 8 .b8 _ZN3cub18CUB_300001_SM_10006detail4scan16DeviceScanKernelINS2_10policy_hubIiiijN4cuda3std3__44plusIvEEE10Policy1000EN6thrust24THRUST_300001_SM_1000_NS10device_ptrIiEESF_NS0_13ScanTileStateIiLb1EEES9_NS0_8NullTypeEjiLb0ESI_EEvT0_T1_T2_iT3_T4_T5__param_1[8],
	.param .align 8 .b8 _ZN3cub18CUB_300001_SM_10006detail4scan16DeviceScanKernelINS2_10policy_hubIiiijN4cuda3std3__44plusIvEEE10Policy1000EN6thrust24THRUST_300001_SM_1000_NS10device_ptrIiEESF_NS0_13ScanTileStateIiLb1EEES9_NS0_8NullTypeEjiLb0ESI_EEvT0_T1_T2_iT3_T4_T5__param_2[8],
	.param .u32 _ZN3cub18CUB_300001_SM_10006detail4scan16DeviceScanKernelINS2_10policy_hubIiiijN4cuda3std3__44plusIvEEE10Policy1000EN6thrust24THRUST_300001_SM_1000_NS10device_ptrIiEESF_NS0_13ScanTileStateIiLb1EEES9_NS0_8NullTypeEjiLb0ESI_EEvT0_T1_T2_iT3_T4_T5__param_3,
	.param .align 1 .b8 _ZN3cub18CUB_300001_SM_10006detail4scan16DeviceScanKernelINS2_10policy_hubIiiijN4cuda3std3__44plusIvEEE10Policy1000EN6thrust24THRUST_300001_SM_1000_NS10device_ptrIiEESF_NS0_13ScanTileStateIiLb1EEES9_NS0_8NullTypeEjiLb0ESI_EEvT0_T1_T2_iT3_T4_T5__param_4[1],
	.param .align 1 .b8 _ZN3cub18CUB_300001_SM_10006detail4scan16DeviceScanKernelINS2_10policy_hubIiiijN4cuda3std3__44plusIvEEE10Policy1000EN6thrust24THRUST_300001_SM_1000_NS10device_ptrIiEESF_NS0_13ScanTileStateIiLb1EEES9_NS0_8NullTypeEjiLb0ESI_EEvT0_T1_T2_iT3_T4_T5__param_5[1],
	.param .u32 _ZN3cub18CUB_300001_SM_10006detail4scan16DeviceScanKernelINS2_10policy_hubIiiijN4cuda3std3__44plusIvEEE10Policy1000EN6thrust24THRUST_300001_SM_1000_NS10device_ptrIiEESF_NS0_13ScanTileStateIiLb1EEES9_NS0_8NullTypeEjiLb0ESI_EEvT0_T1_T2_iT3_T4_T5__param_6
)
.maxntid 384
{
	.reg .pred 	%p<160>;
	.reg .b32 	%r<1050>;
	.reg .b64 	%rd<55>;
	// demoted variable
	.shared .align 16 .b8 _ZZN3cub18CUB_300001_SM_10006detail4scan16DeviceScanKernelINS2_10policy_hubIiiijN4cuda3std3__44plusIvEEE10Policy1000EN6thrust24THRUST_300001_SM_1000_NS10device_ptrIiEESF_NS0_13ScanTileStateIiLb1EEES9_NS0_8NullTypeEjiLb0ESI_EEvT0_T1_T2_iT3_T4_T5_E12temp_storage[33808];
	ld.param.u64 	%rd1, [_ZN3cub18CUB_300001_SM_10006detail4scan16DeviceScanKernelINS2_10policy_hubIiiijN4cuda3std3__44plusIvEEE10Policy1000EN6thrust24THRUST_300001_SM_1000_NS10device_ptrIiEESF_NS0_13ScanTileStateIiLb1EEES9_NS0_8NullTypeEjiLb0ESI_EEvT0_T1_T2_iT3_T4_T5__param_2];
	ld.param.u64 	%rd13, [_ZN3cub18CUB_300001_SM_10006detail4scan16DeviceScanKernelINS2_10policy_hubIiiijN4cuda3std3__44plusIvEEE10Policy1000EN6thrust24THRUST_300001_SM_1000_NS10device_ptrIiEESF_NS0_13ScanTileStateIiLb1EEES9_NS0_8NullTypeEjiLb0ESI_EEvT0_T1_T2_iT3_T4_T5__param_1];
	ld.param.u64 	%rd14, [_ZN3cub18CUB_300001_SM_10006detail4scan16DeviceScanKernelINS2_10policy_hubIiiijN4cuda3std3__44plusIvEEE10Policy1000EN6thrust24THRUST_300001_SM_1000_NS10device_ptrIiEESF_NS0_13ScanTileStateIiLb1EEES9_NS0_8NullTypeEjiLb0ESI_EEvT0_T1_T2_iT3_T4_T5__param_0];
	ld.param.u32 	%r233, [_ZN3cub18CUB_300001_SM_10006detail4scan16DeviceScanKernelINS2_10policy_hubIiiijN4cuda3std3__44plusIvEEE10Policy1000EN6thrust24THRUST_300001_SM_1000_NS10device_ptrIiEESF_NS0_13ScanTileStateIiLb1EEES9_NS0_8NullTypeEjiLb0ESI_EEvT0_T1_T2_iT3_T4_T5__param_3];
	ld.param.u32 	%r234, [_ZN3cub18CUB_300001_SM_10006detail4scan16DeviceScanKernelINS2_10policy_hubIiiijN4cuda3std3__44plusIvEEE10Policy1000EN6thrust24THRUST_300001_SM_1000_NS10device_ptrIiEESF_NS0_13ScanTileStateIiLb1EEES9_NS0_8NullTypeEjiLb0ESI_EEvT0_T1_T2_iT3_T4_T5__param_6];
	cvta.to.global.u64 	%rd2, %rd14;
	cvta.to.global.u64 	%rd3, %rd13;
	mov.u32 	%r235, %ctaid.x;
	add.s32 	%r998, %r233, %r235;
	mul.lo.s32 	%r2, %r998, 8448;
	sub.s32 	%r3, %r234, %r2;
	setp.lt.u32 	%p1, %r3, 8449;
	@%p1 bra 	$L__BB8_26;
	cvt.u64.u32 	%rd37, %r2;
	mov.u32 	%r4, %tid.x;
	and.b32  	%r642, %r4, 31;
	and.b32  	%r643, %r4, 992;
	mul.lo.s32 	%r644, %r643, 22;
	or.b32  	%r645, %r644, %r642;
	cvt.u64.u32 	%rd38, %r645;
	add.s64 	%rd4, %rd38, %rd37;
	shl.b64 	%rd39, %rd4, 2;
	add.s64 	%rd40, %rd2, %rd39;
	ld.global.u32 	%r646, [%rd40];
	ld.global.u32 	%r647, [%rd40+128];
	ld.global.u32 	%r648, [%rd40+256];
	ld.global.u32 	%r649, [%rd40+384];
	ld.global.u32 	%r650, [%rd40+512];
	ld.global.u32 	%r651, [%rd40+640];
	ld.global.u32 	%r652, [%rd40+768];
	ld.global.u32 	%r653, [%rd40+896];
	ld.global.u32 	%r654, [%rd40+1024];
	ld.global.u32 	%r655, [%rd40+1152];
	ld.global.u32 	%r656, [%rd40+1280];
	ld.global.u32 	%r657, [%rd40+1408];
	ld.global.u32 	%r658, [%rd40+1536];
	ld.global.u32 	%r659, [%rd40+1664];
	ld.global.u32 	%r660, [%rd40+1792];
	ld.global.u32 	%r661, [%rd40+1920];
	ld.global.u32 	%r662, [%rd40+2048];
	ld.global.u32 	%r663, [%rd40+2176];
	ld.global.u32 	%r664, [%rd40+2304];
	ld.global.u32 	%r665, [%rd40+2432];
	ld.global.u32 	%r666, [%rd40+2560];
	ld.global.u32 	%r667, [%rd40+2688];
	// begin inline asm
	mov.u32 %r641, %laneid;
	// end inline asm
	shr.u32 	%r6, %r4, 5;
	mad.lo.s32 	%r668, %r6, 704, %r641;
	shl.b32 	%r669, %r668, 2;
	mov.u32 	%r670, _ZZN3cub18CUB_300001_SM_10006detail4scan16DeviceScanKernelINS2_10policy_hubIiiijN4cuda3std3__44plusIvEEE10Policy1000EN6thrust24THRUST_300001_SM_1000_NS10device_ptrIiEESF_NS0_13ScanTileStateIiLb1EEES9_NS0_8NullTypeEjiLb0ESI_EEvT0_T1_T2_iT3_T4_T5_E12temp_storage;
	add.s32 	%r7, %r670, %r669;
	st.shared.u32 	[%r7], %r646;
	st.shared.u32 	[%r7+128], %r647;
	st.shared.u32 	[%r7+256], %r648;
	st.shared.u32 	[%r7+384], %r649;
	st.shared.u32 	[%r7+512], %r650;
	st.shared.u32 	[%r7+640], %r651;
	st.shared.u32 	[%r7+768], %r652;
	st.shared.u32 	[%r7+896], %r653;
	st.shared.u32 	[%r7+1024], %r654;
	st.shared.u32 	[%r7+1152], %r655;
	st.shared.u32 	[%r7+1280], %r656;
	st.shared.u32 	[%r7+1408], %r657;
	st.shared.u32 	[%r7+1536], %r658;
	st.shared.u32 	[%r7+1664], %r659;
	st.shared.u32 	[%r7+1792], %r660;
	st.shared.u32 	[%r7+1920], %r661;
	st.shared.u32 	[%r7+2048], %r662;
	st.shared.u32 	[%r7+2176], %r663;
	st.shared.u32 	[%r7+2304], %r664;
	st.shared.u32 	[%r7+2432], %r665;
	st.shared.u32 	[%r7+2560], %r666;
	st.shared.u32 	[%r7+2688], %r667;
	bar.warp.sync 	-1;
	mad.lo.s32 	%r8, %r641, 84, %r7;
	ld.shared.v2.u32 	{%r9, %r10}, [%r8];
	ld.shared.v2.u32 	{%r11, %r12}, [%r8+8];
	ld.shared.v2.u32 	{%r13, %r14}, [%r8+16];
	ld.shared.v2.u32 	{%r15, %r16}, [%r8+24];
	ld.shared.v2.u32 	{%r17, %r18}, [%r8+32];
	ld.shared.v2.u32 	{%r19, %r20}, [%r8+40];
	ld.shared.v2.u32 	{%r21, %r22}, [%r8+48];
	ld.shared.v2.u32 	{%r23, %r24}, [%r8+56];
	ld.shared.v2.u32 	{%r25, %r26}, [%r8+64];
	ld.shared.v2.u32 	{%r27, %r28}, [%r8+72];
	ld.shared.v2.u32 	{%r29, %r30}, [%r8+80];
	bar.sync 	0;
	setp.ne.s32 	%p104, %r998, 0;
	@%p104 bra 	$L__BB8_6;
	add.s32 	%r892, %r10, %r9;
	add.s32 	%r893, %r11, %r892;
	add.s32 	%r894, %r12, %r893;
	add.s32 	%r895, %r13, %r894;
	add.s32 	%r896, %r14, %r895;
	add.s32 	%r897, %r15, %r896;
	add.s32 	%r898, %r16, %r897;
	add.s32 	%r899, %r17, %r898;
	add.s32 	%r900, %r18, %r899;
	add.s32 	%r901, %r19, %r900;
	add.s32 	%r902, %r20, %r901;
	add.s32 	%r903, %r21, %r902;
	add.s32 	%r904, %r22, %r903;
	add.s32 	%r905, %r23, %r904;
	add.s32 	%r906, %r24, %r905;
	add.s32 	%r907, %r25, %r906;
	add.s32 	%r908, %r26, %r907;
	add.s32 	%r909, %r27, %r908;
	add.s32 	%r910, %r28, %r909;
	add.s32 	%r911, %r29, %r910;
	add.s32 	%r866, %r30, %r911;
	mov.b32 	%r864, 1;
	mov.b32 	%r889, 0;
	mov.b32 	%r891, -1;
	// begin inline asm
	{  .reg .s32 r0;  .reg .pred p;  shfl.sync.up.b32 r0|p, %r866, %r864, %r889, %r891;  @p add.s32 r0, r0, %r866;  mov.s32 %r862, r0;}
	// end inline asm
	mov.b32 	%r870, 2;
	// begin inline asm
	{  .reg .s32 r0;  .reg .pred p;  shfl.sync.up.b32 r0|p, %r862, %r870, %r889, %r891;  @p add.s32 r0, r0, %r862;  mov.s32 %r868, r0;}
	// end inline asm
	mov.b32 	%r876, 4;
	// begin inline asm
	{  .reg .s32 r0;  .reg .pred p;  shfl.sync.up.b32 r0|p, %r868, %r876, %r889, %r891;  @p add.s32 r0, r0, %r868;  mov.s32 %r874, r0;}
	// end inline asm
	mov.b32 	%r882, 8;
	// begin inline asm
	{  .reg .s32 r0;  .reg .pred p;  shfl.sync.up.b32 r0|p, %r874, %r882, %r889, %r891;  @p add.s32 r0, r0, %r874;  mov.s32 %r880, r0;}
	// end inline asm
	mov.b32 	%r888, 16;
	// begin inline asm
	{  .reg .s32 r0;  .reg .pred p;  shfl.sync.up.b32 r0|p, %r880, %r888, %r889, %r891;  @p add.s32 r0, r0, %r880;  mov.s32 %r886, r0;}
	// end inline asm
	setp.ne.s32 	%p146, %r641, 31;
	@%p146 bra 	$L__BB8_4;
	shl.b32 	%r912, %r6, 2;
	add.s32 	%r914, %r670, %r912;
	st.shared.u32 	[%r914+16], %r886;
$L__BB8_4:
	sub.s32 	%r915, %r886, %r866;
	bar.sync 	0;
	ld.shared.v4.u32 	{%r916, %r917, %r918, %r919}, [_ZZN3cub18CUB_300001_SM_10006detail4scan16DeviceScanKernelINS2_10policy_hubIiiijN4cuda3std3__44plusIvEEE10Policy1000EN6thrust24THRUST_300001_SM_1000_NS10device_ptrIiEESF_NS0_13ScanTileStateIiLb1EEES9_NS0_8NullTypeEjiLb0ESI_EEvT0_T1_T2_iT3_T4_T5_E12temp_storage+16];
	add.s32 	%r920, %r917, %r916;
	setp.eq.s32 	%p147, %r6, 2;
	selp.b32 	%r921, %r920, %r916, %p147;
	add.s32 	%r922, %r920, %r918;
	setp.eq.s32 	%p148, %r6, 3;
	selp.b32 	%r923, %r922, %r921, %p148;
	add.s32 	%r924, %r922, %r919;
	setp.eq.s32 	%p149, %r6, 4;
	selp.b32 	%r925, %r924, %r923, %p149;
	ld.shared.v4.u32 	{%r926, %r927, %r928, %r929}, [_ZZN3cub18CUB_300001_SM_10006detail4scan16DeviceScanKernelINS2_10policy_hubIiiijN4cuda3std3__44plusIvEEE10Policy1000EN6thrust24THRUST_300001_SM_1000_NS10device_ptrIiEESF_NS0_13ScanTileStateIiLb1EEES9_NS0_8NullTypeEjiLb0ESI_EEvT0_T1_T2_iT3_T4_T5_E12temp_storage+32];
	add.s32 	%r930, %r924, %r926;
	setp.eq.s32 	%p150, %r6, 5;
	selp.b32 	%r931, %r930, %r925, %p150;
	add.s32 	%r932, %r930, %r927;
	setp.eq.s32 	%p151, %r6, 6;
	selp.b32 	%r933, %r932, %r931, %p151;
	add.s32 	%r934, %r932, %r928;
	setp.eq.s32 	%p152, %r6, 7;
	selp.b32 	%r935, %r934, %r933, %p152;
	add.s32 	%r936, %r934, %r929;
	setp.eq.s32 	%p153, %r6, 8;
	selp.b32 	%r937, %r936, %r935, %p153;
	ld.shared.v4.u32 	{%r938, %r939, %r940, %r941}, [_ZZN3cub18CUB_300001_SM_10006detail4scan16DeviceScanKernelINS2_10policy_hubIiiijN4cuda3std3__44plusIvEEE10Policy1000EN6thrust24THRUST_300001_SM_1000_NS10device_ptrIiEESF_NS0_13ScanTileStateIiLb1EEES9_NS0_8NullTypeEjiLb0ESI_EEvT0_T1_T2_iT3_T4_T5_E12temp_storage+48];
	add.s32 	%r942, %r936, %r938;
	setp.eq.s32 	%p154, %r6, 9;
	selp.b32 	%r943, %r942, %r937, %p154;
	add.s32 	%r944, %r942, %r939;
	setp.eq.s32 	%p155, %r6, 10;
	selp.b32 	%r945, %r944, %r943, %p155;
	add.s32 	%r946, %r944, %r940;
	setp.eq.s32 	%p156, %r6, 11;
	selp.b32 	%r947, %r946, %r945, %p156;
	add.s32 	%r33, %r946, %r941;
	setp.lt.u32 	%p157, %r4, 32;
	setp.eq.s32 	%p158, %r641, 0;
	selp.b32 	%r948, 0, %r915, %p158;
	add.s32 	%r949, %r947, %r948;
	selp.b32 	%r1012, %r915, %r949, %p157;
	setp.ne.s32 	%p159, %r4, 0;
	@%p159 bra 	$L__BB8_25;
	add.s64 	%rd52, %rd1, 256;
	mov.b32 	%r950, 101;
	// begin inline asm
	st.relaxed.gpu.v2.u32 [%rd52], {%r950, %r33};
	// end inline asm
	mov.b32 	%r1012, 0;
	bra.uni 	$L__BB8_25;
$L__BB8_6:
	add.s32 	%r701, %r10, %r9;
	add.s32 	%r702, %r11, %r701;
	add.s32 	%r703, %r12, %r702;
	add.s32 	%r704, %r13, %r703;
	add.s32 	%r705, %r14, %r704;
	add.s32 	%r706, %r15, %r705;
	add.s32 	%r707, %r16, %r706;
	add.s32 	%r708, %r17, %r707;
	add.s32 	%r709, %r18, %r708;
	add.s32 	%r710, %r19, %r709;
	add.s32 	%r711, %r20, %r710;
	add.s32 	%r712, %r21, %r711;
	add.s32 	%r713, %r22, %r712;
	add.s32 	%r714, %r23, %r713;
	add.s32 	%r715, %r24, %r714;
	add.s32 	%r716, %r25, %r715;
	add.s32 	%r717, %r26, %r716;
	add.s32 	%r718, %r27, %r717;
	add.s32 	%r719, %r28, %r718;
	add.s32 	%r720, %r29, %r719;
	add.s32 	%r675, %r30, %r720;
	mov.b32 	%r673, 1;
	mov.b32 	%r698, 0;
	mov.b32 	%r700, -1;
	// begin inline asm
	{  .reg .s32 r0;  .reg .pred p;  shfl.sync.up.b32 r0|p, %r675, %r673, %r698, %r700;  @p add.s32 r0, r0, %r675;  mov.s32 %r671, r0;}
	// end inline asm
	mov.b32 	%r679, 2;
	// begin inline asm
	{  .reg .s32 r0;  .reg .pred p;  shfl.sync.up.b32 r0|p, %r671, %r679, %r698, %r700;  @p add.s32 r0, r0, %r671;  mov.s32 %r677, r0;}
	// end inline asm
	mov.b32 	%r685, 4;
	// begin inline asm
	{  .reg .s32 r0;  .reg .pred p;  shfl.sync.up.b32 r0|p, %r677, %r685, %r698, %r700;  @p add.s32 r0, r0, %r677;  mov.s32 %r683, r0;}
	// end inline asm
	mov.b32 	%r691, 8;
	// begin inline asm
	{  .reg .s32 r0;  .reg .pred p;  shfl.sync.up.b32 r0|p, %r683, %r691, %r698, %r700;  @p add.s32 r0, r0, %r683;  mov.s32 %r689, r0;}
	// end inline asm
	mov.b32 	%r697, 16;
	// begin inline asm
	{  .reg .s32 r0;  .reg .pred p;  shfl.sync.up.b32 r0|p, %r689, %r697, %r698, %r700;  @p add.s32 r0, r0, %r689;  mov.s32 %r695, r0;}
	// end inline asm
	setp.ne.s32 	%p105, %r641, 31;
	@%p105 bra 	$L__BB8_8;
	shl.b32 	%r721, %r6, 2;
	add.s32 	%r723, %r670, %r721;
	st.shared.u32 	[%r723+16], %r695;
$L__BB8_8:
	sub.s32 	%r724, %r695, %r675;
	bar.sync 	0;
	ld.shared.v4.u32 	{%r725, %r726, %r727, %r728}, [_ZZN3cub18CUB_300001_SM_10006detail4scan16DeviceScanKernelINS2_10policy_hubIiiijN4cuda3std3__44plusIvEEE10Policy1000EN6thrust24THRUST_300001_SM_1000_NS10device_ptrIiEESF_NS0_13ScanTileStateIiLb1EEES9_NS0_8NullTypeEjiLb0ESI_EEvT0_T1_T2_iT3_T4_T5_E12temp_storage+16];
	add.s32 	%r729, %r726, %r725;
	setp.eq.s32 	%p106, %r6, 2;
	selp.b32 	%r730, %r729, %r725, %p106;
	add.s32 	%r731, %r729, %r727;
	setp.eq.s32 	%p107, %r6, 3;
	selp.b32 	%r732, %r731, %r730, %p107;
	add.s32 	%r733, %r731, %r728;
	setp.eq.s32 	%p108, %r6, 4;
	selp.b32 	%r734, %r733, %r732, %p108;
	ld.shared.v4.u32 	{%r735, %r736, %r737, %r738}, [_ZZN3cub18CUB_300001_SM_10006detail4scan16DeviceScanKernelINS2_10policy_hubIiiijN4cuda3std3__44plusIvEEE10Policy1000EN6thrust24THRUST_300001_SM_1000_NS10device_ptrIiEESF_NS0_13ScanTileStateIiLb1EEES9_NS0_8NullTypeEjiLb0ESI_EEvT0_T1_T2_iT3_T4_T5_E12temp_storage+32];
	add.s32 	%r739, %r733, %r735;
	setp.eq.s32 	%p109, %r6, 5;
	selp.b32 	%r740, %r739, %r734, %p109;
	add.s32 	%r741, %r739, %r736;
	setp.eq.s32 	%p110, %r6, 6;
	selp.b32 	%r742, %r741, %r740, %p110;
	add.s32 	%r743, %r741, %r737;
	setp.eq.s32 	%p111, %r6, 7;
	selp.b32 	%r744, %r743, %r742, %p111;
	add.s32 	%r745, %r743, %r738;
	setp.eq.s32 	%p112, %r6, 8;
	selp.b32 	%r746, %r745, %r744, %p112;
	ld.shared.v4.u32 	{%r747, %r748, %r749, %r750}, [_ZZN3cub18CUB_300001_SM_10006detail4scan16DeviceScanKernelINS2_10policy_hubIiiijN4cuda3std3__44plusIvEEE10Policy1000EN6thrust24THRUST_300001_SM_1000_NS10device_ptrIiEESF_NS0_13ScanTileStateIiLb1EEES9_NS0_8NullTypeEjiLb0ESI_EEvT0_T1_T2_iT3_T4_T5_E12temp_storage+48];
	add.s32 	%r751, %r745, %r747;
	setp.eq.s32 	%p113, %r6, 9;
	selp.b32 	%r752, %r751, %r746, %p113;
	add.s32 	%r753, %r751, %r748;
	setp.eq.s32 	%p114, %r6, 10;
	selp.b32 	%r754, %r753, %r752, %p114;
	add.s32 	%r755, %r753, %r749;
	setp.eq.s32 	%p115, %r6, 11;
	selp.b32 	%r756, %r755, %r754, %p115;
	add.s32 	%r37, %r755, %r750;
	setp.gt.u32 	%p116, %r4, 31;
	setp.lt.u32 	%p117, %r4, 32;
	setp.eq.s32 	%p118, %r641, 0;
	selp.b32 	%r757, 0, %r724, %p118;
	add.s32 	%r1011, %r756, %r757;
	selp.b32 	%r39, %r724, %r1011, %p117;
	@%p116 bra 	$L__BB8_24;
	setp.ne.s32 	%p119, %r4, 0;
	mul.wide.s32 	%rd41, %r998, 8;
	add.s64 	%rd5, %rd1, %rd41;
	@%p119 bra 	$L__BB8_11;
	st.shared.u32 	[_ZZN3cub18CUB_300001_SM_10006detail4scan16DeviceScanKernelINS2_10policy_hubIiiijN4cuda3std3__44plusIvEEE10Policy1000EN6thrust24THRUST_300001_SM_1000_NS10device_ptrIiEESF_NS0_13ScanTileStateIiLb1EEES9_NS0_8NullTypeEjiLb0ESI_EEvT0_T1_T2_iT3_T4_T5_E12temp_storage+12], %r37;
	add.s64 	%rd42, %rd5, 256;
	mov.b32 	%r758, 100;
	// begin inline asm
	st.relaxed.gpu.v2.u32 [%rd42], {%r758, %r37};
	// end inline asm
$L__BB8_11:
	not.b32 	%r764, %r4;
	add.s32 	%r1006, %r998, %r764;
	mov.b32 	%r760, 830;
	// begin inline asm
	nanosleep.u32 %r760;
	// end inline asm
	mul.wide.s32 	%rd44, %r1006, 8;
	add.s64 	%rd45, %rd1, %rd44;
	add.s64 	%rd43, %rd45, 256;
	// begin inline asm
	ld.relaxed.gpu.v2.u32 {%r1008, %r1000}, [%rd43];
	// end inline asm
	mov.b32 	%r1001, 952;
$L__BB8_12:
	setp.eq.s32 	%p120, %r1008, 99;
	mov.b32 	%r765, -1;
	vote.sync.any.pred 	%p121, %p120, %r765;
	not.pred 	%p122, %p121;
	@%p122 bra 	$L__BB8_14;
	mul.lo.s32 	%r860, %r998, 16807;
	and.b32  	%r998, %r860, 2147483647;
	add.s32 	%r861, %r1001, 1;
	rem.u32 	%r857, %r998, %r861;
	// begin inline asm
	nanosleep.u32 %r857;
	// end inline asm
	shr.u32 	%r1001, %r1001, 1;
	// begin inline asm
	ld.relaxed.gpu.v2.u32 {%r1008, %r1000}, [%rd43];
	// end inline asm
	bra.uni 	$L__BB8_12;
$L__BB8_14:
	setp.eq.s32 	%p123, %r1008, 101;
	mov.b32 	%r792, -1;
	vote.sync.ballot.b32 	%r794, %p123, %r792;
	// begin inline asm
	mov.u32 %r767, %lanemask_ge;
	// end inline asm
	and.b32  	%r795, %r794, %r767;
	or.b32  	%r796, %r795, -2147483648;
	add.s32 	%r797, %r796, -1;
	not.b32 	%r798, %r796;
	and.b32  	%r799, %r798, %r797;
	popc.b32 	%r771, %r799;
	mov.b32 	%r770, 1;
	// begin inline asm
	shfl.sync.down.b32 %r768, %r1000, %r770, %r771, %r792;
	// end inline asm
	setp.lt.s32 	%p125, %r641, %r771;
	selp.b32 	%r800, %r768, 0, %p125;
	add.s32 	%r774, %r800, %r1000;
	mov.b32 	%r775, 2;
	// begin inline asm
	shfl.sync.down.b32 %r773, %r774, %r775, %r771, %r792;
	// end inline asm
	add.s32 	%r54, %r641, 2;
	setp.gt.s32 	%p126, %r54, %r771;
	selp.b32 	%r801, 0, %r773, %p126;
	add.s32 	%r779, %r774, %r801;
	mov.b32 	%r780, 4;
	// begin inline asm
	shfl.sync.down.b32 %r778, %r779, %r780, %r771, %r792;
	// end inline asm
	add.s32 	%r55, %r641, 4;
	setp.gt.s32 	%p127, %r55, %r771;
	selp.b32 	%r802, 0, %r778, %p127;
	add.s32 	%r784, %r779, %r802;
	mov.b32 	%r785, 8;
	// begin inline asm
	shfl.sync.down.b32 %r783, %r784, %r785, %r771, %r792;
	// end inline asm
	add.s32 	%r56, %r641, 8;
	setp.gt.s32 	%p128, %r56, %r771;
	selp.b32 	%r803, 0, %r783, %p128;
	add.s32 	%r789, %r784, %r803;
	mov.b32 	%r790, 16;
	// begin inline asm
	shfl.sync.down.b32 %r788, %r789, %r790, %r771, %r792;
	// end inline asm
	add.s32 	%r57, %r641, 16;
	setp.gt.s32 	%p129, %r57, %r771;
	selp.b32 	%r804, 0, %r788, %p129;
	add.s32 	%r1005, %r789, %r804;
	add.s64 	%rd7, %rd1, 256;
	mov.b32 	%r1002, 952;
$L__BB8_15:
	setp.ne.s32 	%p130, %r1008, 101;
	mov.b32 	%r805, -1;
	vote.sync.all.pred 	%p131, %p130, %r805;
	not.pred 	%p132, %p131;
	@%p132 bra 	$L__BB8_20;
	shr.u32 	%r1002, %r1002, 1;
	mul.wide.s32 	%rd48, %r1006, 8;
	add.s64 	%rd49, %rd7, %rd48;
	add.s64 	%rd47, %rd49, -256;
	// begin inline asm
	ld.relaxed.gpu.v2.u32 {%r1008, %r1009}, [%rd47];
	// end inline asm
	mov.u32 	%r1010, %r1002;
$L__BB8_17:
	setp.eq.s32 	%p136, %r1008, 99;
	mov.b32 	%r813, -1;
	vote.sync.any.pred 	%p137, %p136, %r813;
	not.pred 	%p138, %p137;
	@%p138 bra 	$L__BB8_19;
	mul.lo.s32 	%r855, %r998, 16807;
	and.b32  	%r998, %r855, 2147483647;
	add.s32 	%r856, %r1010, 1;
	rem.u32 	%r852, %r998, %r856;
	// begin inline asm
	nanosleep.u32 %r852;
	// end inline asm
	shr.u32 	%r1010, %r1010, 1;
	// begin inline asm
	ld.relaxed.gpu.v2.u32 {%r1008, %r1009}, [%rd47];
	// end inline asm
	bra.uni 	$L__BB8_17;
$L__BB8_19:
	setp.eq.s32 	%p139, %r1008, 101;
	mov.b32 	%r839, -1;
	vote.sync.ballot.b32 	%r840, %p139, %r839;
	and.b32  	%r841, %r840, %r767;
	or.b32  	%r842, %r841, -2147483648;
	add.s32 	%r843, %r842, -1;
	not.b32 	%r844, %r842;
	and.b32  	%r845, %r844, %r843;
	popc.b32 	%r818, %r845;
	mov.b32 	%r817, 1;
	// begin inline asm
	shfl.sync.down.b32 %r815, %r1009, %r817, %r818, %r839;
	// end inline asm
	setp.lt.s32 	%p141, %r641, %r818;
	selp.b32 	%r846, %r815, 0, %p141;
	add.s32 	%r821, %r846, %r1009;
	mov.b32 	%r822, 2;
	// begin inline asm
	shfl.sync.down.b32 %r820, %r821, %r822, %r818, %r839;
	// end inline asm
	setp.gt.s32 	%p142, %r54, %r818;
	selp.b32 	%r847, 0, %r820, %p142;
	add.s32 	%r826, %r821, %r847;
	mov.b32 	%r827, 4;
	// begin inline asm
	shfl.sync.down.b32 %r825, %r826, %r827, %r818, %r839;
	// end inline asm
	setp.gt.s32 	%p143, %r55, %r818;
	selp.b32 	%r848, 0, %r825, %p143;
	add.s32 	%r831, %r826, %r848;
	mov.b32 	%r832, 8;
	// begin inline asm
	shfl.sync.down.b32 %r830, %r831, %r832, %r818, %r839;
	// end inline asm
	setp.gt.s32 	%p144, %r56, %r818;
	selp.b32 	%r849, 0, %r830, %p144;
	add.s32 	%r836, %r831, %r849;
	mov.b32 	%r837, 16;
	// begin inline asm
	shfl.sync.down.b32 %r835, %r836, %r837, %r818, %r839;
	// end inline asm
	setp.gt.s32 	%p145, %r57, %r818;
	selp.b32 	%r850, 0, %r835, %p145;
	add.s32 	%r851, %r850, %r1005;
	add.s32 	%r1005, %r851, %r836;
	add.s32 	%r1006, %r1006, -32;
	bra.uni 	$L__BB8_15;
$L__BB8_20:
	@%p119 bra 	$L__BB8_22;
	add.s32 	%r808, %r1005, %r37;
	add.s64 	%rd46, %rd5, 256;
	mov.b32 	%r807, 101;
	// begin inline asm
	st.relaxed.gpu.v2.u32 [%rd46], {%r807, %r808};
	// end inline asm
	st.shared.u32 	[_ZZN3cub18CUB_300001_SM_10006detail4scan16DeviceScanKernelINS2_10policy_hubIiiijN4cuda3std3__44plusIvEEE10Policy1000EN6thrust24THRUST_300001_SM_1000_NS10device_ptrIiEESF_NS0_13ScanTileStateIiLb1EEES9_NS0_8NullTypeEjiLb0ESI_EEvT0_T1_T2_iT3_T4_T5_E12temp_storage+4], %r1005;
	st.shared.u32 	[_ZZN3cub18CUB_300001_SM_10006detail4scan16DeviceScanKernelINS2_10policy_hubIiiijN4cuda3std3__44plusIvEEE10Policy1000EN6thrust24THRUST_300001_SM_1000_NS10device_ptrIiEESF_NS0_13ScanTileStateIiLb1EEES9_NS0_8NullTypeEjiLb0ESI_EEvT0_T1_T2_iT3_T4_T5_E12temp_storage+8], %r808;
$L__BB8_22:
	setp.ne.s32 	%p134, %r641, 0;
	mov.u32 	%r1011, %r39;
	@%p134 bra 	$L__BB8_24;
	st.shared.u32 	[_ZZN3cub18CUB_300001_SM_10006detail4scan16DeviceScanKernelINS2_10policy_hubIiiijN4cuda3std3__44plusIvEEE10Policy1000EN6thrust24THRUST_300001_SM_1000_NS10device_ptrIiEESF_NS0_13ScanTileStateIiLb1EEES9_NS0_8NullTypeEjiLb0ESI_EEvT0_T1_T2_iT3_T4_T5_E12temp_storage+76], %r1005;
	mov.u32 	%r1011, %r1005;
$L__BB8_24:
	bar.sync 	0;
	setp.eq.s32 	%p135, %r4, 0;
	ld.shared.u32 	%r809, [_ZZN3cub18CUB_300001_SM_10006detail4scan16DeviceScanKernelINS2_10policy_hubIiiijN4cuda3std3__44plusIvEEE10Policy1000EN6thrust24THRUST_300001_SM_1000_NS10device_ptrIiEESF_NS0_13ScanTileStateIiLb1EEES9_NS0_8NullTypeEjiLb0ESI_EEvT0_T1_T2_iT3_T4_T5_E12temp_storage+76];
	selp.b32 	%r810, 0, %r809, %p135;
	add.s32 	%r1012, %r810, %r1011;
$L__BB8_25:
	add.s32 	%r953, %r1012, %r9;
	add.s32 	%r954, %r10, %r953;
	add.s32 	%r955, %r11, %r954;
	add.s32 	%r956, %r12, %r955;
	add.s32 	%r957, %r13, %r956;
	add.s32 	%r958, %r14, %r957;
	add.s32 	%r959, %r15, %r958;
	add.s32 	%r960, %r16, %r959;
	add.s32 	%r961, %r17, %r960;
	add.s32 	%r962, %r18, %r961;
	add.s32 	%r963, %r19, %r962;
	add.s32 	%r964, %r20, %r963;
	add.s32 	%r965, %r21, %r964;
	add.s32 	%r966, %r22, %r965;
	add.s32 	%r967, %r23, %r966;
	add.s32 	%r968, %r24, %r967;
	add.s32 	%r969, %r25, %r968;
	add.s32 	%r970, %r26, %r969;
	add.s32 	%r971, %r27, %r970;
	add.s32 	%r972, %r28, %r971;
	add.s32 	%r973, %r29, %r972;
	add.s32 	%r974, %r30, %r973;
	bar.sync 	0;
	st.shared.v2.u32 	[%r8], {%r953, %r954};
	st.shared.v2.u32 	[%r8+8], {%r955, %r956};
	st.shared.v2.u32 	[%r8+16], {%r957, %r958};
	st.shared.v2.u32 	[%r8+24], {%r959, %r960};
	st.shared.v2.u32 	[%r8+32], {%r961, %r962};
	st.shared.v2.u32 	[%r8+40], {%r963, %r964};
	st.shared.v2.u32 	[%r8+48], {%r965, %r966};
	st.shared.v2.u32 	[%r8+56], {%r967, %r968};
	st.shared.v2.u32 	[%r8+64], {%r969, %r970};
	st.shared.v2.u32 	[%r8+72], {%r971, %r972};
	st.shared.v2.u32 	[%r8+80], {%r973, %r974};
	bar.warp.sync 	-1;
	ld.shared.u32 	%r975, [%r7];
	ld.shared.u32 	%r976, [%r7+128];
	ld.shared.u32 	%r977, [%r7+256];
	ld.shared.u32 	%r978, [%r7+384];
	ld.shared.u32 	%r979, [%r7+512];
	ld.shared.u32 	%r980, [%r7+640];
	ld.shared.u32 	%r981, [%r7+768];
	ld.shared.u32 	%r982, [%r7+896];
	ld.shared.u32 	%r983, [%r7+1024];
	ld.shared.u32 	%r984, [%r7+1152];
	ld.shared.u32 	%r985, [%r7+1280];
	ld.shared.u32 	%r986, [%r7+1408];
	ld.shared.u32 	%r987, [%r7+1536];
	ld.shared.u32 	%r988, [%r7+1664];
	ld.shared.u32 	%r989, [%r7+1792];
	ld.shared.u32 	%r990, [%r7+1920];
	ld.shared.u32 	%r991, [%r7+2048];
	ld.shared.u32 	%r992, [%r7+2176];
	ld.shared.u32 	%r993, [%r7+2304];
	ld.shared.u32 	%r994, [%r7+2432];
	ld.shared.u32 	%r995, [%r7+2560];
	ld.shared.u32 	%r996, [%r7+2688];
	add.s64 	%rd54, %rd3, %rd39;
	st.global.u32 	[%rd54], %r975;
	st.global.u32 	[%rd54+128], %r976;
	st.global.u32 	[%rd54+256], %r977;
	st.global.u32 	[%rd54+384], %r978;
	st.global.u32 	[%rd54+512], %r979;
	st.global.u32 	[%rd54+640], %r980;
	st.global.u32 	[%rd54+768], %r981;
	st.global.u32 	[%rd54+896], %r982;
	st.global.u32 	[%rd54+1024], %r983;
	st.global.u32 	[%rd54+1152], %r984;
	st.global.u32 	[%rd54+1280], %r985;
	st.global.u32 	[%rd54+1408], %r986;
	st.global.u32 	[%rd54+1536], %r987;
	st.global.u32 	[%rd54+1664], %r988;
	st.global.u32 	[%rd54+1792], %r989;
	st.global.u32 	[%rd54+1920], %r990;
	st.global.u32 	[%rd54+2048], %r991;
	st.global.u32 	[%rd54+2176], %r992;
	st.global.u32 	[%rd54+2304], %r993;
	st.global.u32 	[%rd54+2432], %r994;
	st.global.u32 	[%rd54+2560], %r995;
	st.global.u32 	[%rd54+2688], %r996;
	bra.uni 	$L__BB8_140;
$L__BB8_26:
	setp.eq.s32 	%p2, %r3, 0;
	@%p2 bra 	$L__BB8_140;
	mul.wide.u32 	%rd15, %r2, 4;
	add.s64 	%rd16, %rd2, %rd15;
	mov.u32 	%r82, %tid.x;
	ld.global.u32 	%r1034, [%rd16];
	and.b32  	%r236, %r82, 31;
	and.b32  	%r237, %r82, 992;
	mul.lo.s32 	%r238, %r237, 22;
	or.b32  	%r84, %r238, %r236;
	setp.ge.u32 	%p3, %r84, %r3;
	shl.b32 	%r239, %r84, 2;
	cvt.u64.u32 	%rd17, %r239;
	add.s64 	%rd9, %rd16, %rd17;
	mov.u32 	%r1013, %r1034;
	@%p3 bra 	$L__BB8_29;
	ld.global.u32 	%r1013, [%rd9];
$L__BB8_29:
	add.s32 	%r240, %r84, 32;
	setp.ge.u32 	%p4, %r240, %r3;
	mov.u32 	%r1014, %r1034;
	@%p4 bra 	$L__BB8_31;
	ld.global.u32 	%r1014, [%rd9+128];
$L__BB8_31:
	add.s32 	%r89, %r84, 64;
	setp.ge.u32 	%p5, %r89, %r3;
	mov.u32 	%r1015, %r1034;
	@%p5 bra 	$L__BB8_33;
	ld.global.u32 	%r1015, [%rd9+256];
$L__BB8_33:
	add.s32 	%r92, %r84, 96;
	setp.ge.u32 	%p6, %r92, %r3;
	mov.u32 	%r1016, %r1034;
	@%p6 bra 	$L__BB8_35;
	ld.global.u32 	%r1016, [%rd9+384];
$L__BB8_35:
	add.s32 	%r241, %r84, 128;
	setp.ge.u32 	%p7, %r241, %r3;
	mov.u32 	%r1017, %r1034;
	@%p7 bra 	$L__BB8_37;
	ld.global.u32 	%r1017, [%rd9+512];
$L__BB8_37:
	add.s32 	%r242, %r84, 160;
	setp.ge.u32 	%p8, %r242, %r3;
	mov.u32 	%r1018, %r1034;
	@%p8 bra 	$L__BB8_39;
	ld.global.u32 	%r1018, [%rd9+640];
$L__BB8_39:
	add.s32 	%r243, %r84, 192;
	setp.ge.u32 	%p9, %r243, %r3;
	mov.u32 	%r1019, %r1034;
	@%p9 bra 	$L__BB8_41;
	ld.global.u32 	%r1019, [%rd9+768];
$L__BB8_41:
	add.s32 	%r101, %r84, 224;
	setp.ge.u32 	%p10, %r101, %r3;
	mov.u32 	%r1020, %r1034;
	@%p10 bra 	$L__BB8_43;
	ld.global.u32 	%r1020, [%rd9+896];
$L__BB8_43:
	add.s32 	%r244, %r84, 256;
	setp.ge.u32 	%p11, %r244, %r3;
	mov.u32 	%r1021, %r1034;
	@%p11 bra 	$L__BB8_45;
	ld.global.u32 	%r1021, [%rd9+1024];
$L__BB8_45:
	add.s32 	%r245, %r84, 288;
	setp.ge.u32 	%p12, %r245, %r3;
	mov.u32 	%r1022, %r1034;
	@%p12 bra 	$L__BB8_47;
	ld.global.u32 	%r1022, [%rd9+1152];
$L__BB8_47:
	add.s32 	%r246, %r84, 320;
	setp.ge.u32 	%p13, %r246, %r3;
	mov.u32 	%r1023, %r1034;
	@%p13 bra 	$L__BB8_49;
	ld.global.u32 	%r1023, [%rd9+1280];
$L__BB8_49:
	add.s32 	%r110, %r84, 352;
	setp.ge.u32 	%p14, %r110, %r3;
	mov.u32 	%r1024, %r1034;
	@%p14 bra 	$L__BB8_51;
	ld.global.u32 	%r1024, [%rd9+1408];
$L__BB8_51:
	add.s32 	%r113, %r84, 384;
	setp.ge.u32 	%p15, %r113, %r3;
	mov.u32 	%r1025, %r1034;
	@%p15 bra 	$L__BB8_53;
	ld.global.u32 	%r1025, [%rd9+1536];
$L__BB8_53:
	add.s32 	%r116, %r84, 416;
	setp.ge.u32 	%p16, %r116, %r3;
	mov.u32 	%r1026, %r1034;
	@%p16 bra 	$L__BB8_55;
	ld.global.u32 	%r1026, [%rd9+1664];
$L__BB8_55:
	add.s32 	%r119, %r84, 448;
	setp.ge.u32 	%p17, %r119, %r3;
	mov.u32 	%r1027, %r1034;
	@%p17 bra 	$L__BB8_57;
	ld.global.u32 	%r1027, [%rd9+1792];
$L__BB8_57:
	add.s32 	%r247, %r84, 480;
	setp.ge.u32 	%p18, %r247, %r3;
	mov.u32 	%r1028, %r1034;
	@%p18 bra 	$L__BB8_59;
	ld.global.u32 	%r1028, [%rd9+1920];
$L__BB8_59:
	add.s32 	%r248, %r84, 512;
	setp.ge.u32 	%p19, %r248, %r3;
	mov.u32 	%r1029, %r1034;
	@%p19 bra 	$L__BB8_61;
	ld.global.u32 	%r1029, [%rd9+2048];
$L__BB8_61:
	add.s32 	%r126, %r84, 544;
	setp.ge.u32 	%p20, %r126, %r3;
	mov.u32 	%r1030, %r1034;
	@%p20 bra 	$L__BB8_63;
	ld.global.u32 	%r1030, [%rd9+2176];
$L__BB8_63:
	add.s32 	%r249, %r84, 576;
	setp.ge.u32 	%p21, %r249, %r3;
	mov.u32 	%r1031, %r1034;
	@%p21 bra 	$L__BB8_65;
	ld.global.u32 	%r1031, [%rd9+2304];
$L__BB8_65:
	add.s32 	%r131, %r84, 608;
	setp.ge.u32 	%p22, %r131, %r3;
	mov.u32 	%r1032, %r1034;
	@%p22 bra 	$L__BB8_67;
	ld.global.u32 	%r1032, [%rd9+2432];
$L__BB8_67:
	add.s32 	%r250, %r84, 640;
	setp.ge.u32 	%p23, %r250, %r3;
	mov.u32 	%r1033, %r1034;
	@%p23 bra 	$L__BB8_69;
	ld.global.u32 	%r1033, [%rd9+2560];
$L__BB8_69:
	add.s32 	%r251, %r84, 672;
	setp.ge.u32 	%p24, %r251, %r3;
	@%p24 bra 	$L__BB8_71;
	ld.global.u32 	%r1034, [%rd9+2688];
$L__BB8_71:
	// begin inline asm
	mov.u32 %r252, %laneid;
	// end inline asm
	shr.u32 	%r139, %r82, 5;
	mad.lo.s32 	%r253, %r139, 704, %r252;
	shl.b32 	%r254, %r253, 2;
	mov.u32 	%r255, _ZZN3cub18CUB_300001_SM_10006detail4scan16DeviceScanKernelINS2_10policy_hubIiiijN4cuda3std3__44plusIvEEE10Policy1000EN6thrust24THRUST_300001_SM_1000_NS10device_ptrIiEESF_NS0_13ScanTileStateIiLb1EEES9_NS0_8NullTypeEjiLb0ESI_EEvT0_T1_T2_iT3_T4_T5_E12temp_storage;
	add.s32 	%r140, %r255, %r254;
	st.shared.u32 	[%r140], %r1013;
	st.shared.u32 	[%r140+128], %r1014;
	st.shared.u32 	[%r140+256], %r1015;
	st.shared.u32 	[%r140+384], %r1016;
	st.shared.u32 	[%r140+512], %r1017;
	st.shared.u32 	[%r140+640], %r1018;
	st.shared.u32 	[%r140+768], %r1019;
	st.shared.u32 	[%r140+896], %r1020;
	st.shared.u32 	[%r140+1024], %r1021;
	st.shared.u32 	[%r140+1152], %r1022;
	st.shared.u32 	[%r140+1280], %r1023;
	st.shared.u32 	[%r140+1408], %r1024;
	st.shared.u32 	[%r140+1536], %r1025;
	st.shared.u32 	[%r140+1664], %r1026;
	st.shared.u32 	[%r140+1792], %r1027;
	st.shared.u32 	[%r140+1920], %r1028;
	st.shared.u32 	[%r140+2048], %r1029;
	st.shared.u32 	[%r140+2176], %r1030;
	st.shared.u32 	[%r140+2304], %r1031;
	st.shared.u32 	[%r140+2432], %r1032;
	st.shared.u32 	[%r140+2560], %r1033;
	st.shared.u32 	[%r140+2688], %r1034;
	bar.warp.sync 	-1;
	mad.lo.s32 	%r141, %r252, 84, %r140;
	ld.shared.v2.u32 	{%r142, %r143}, [%r141];
	ld.shared.v2.u32 	{%r144, %r145}, [%r141+8];
	ld.shared.v2.u32 	{%r146, %r147}, [%r141+16];
	ld.shared.v2.u32 	{%r148, %r149}, [%r141+24];
	ld.shared.v2.u32 	{%r150, %r151}, [%r141+32];
	ld.shared.v2.u32 	{%r152, %r153}, [%r141+40];
	ld.shared.v2.u32 	{%r154, %r155}, [%r141+48];
	ld.shared.v2.u32 	{%r156, %r157}, [%r141+56];
	ld.shared.v2.u32 	{%r158, %r159}, [%r141+64];
	ld.shared.v2.u32 	{%r160, %r161}, [%r141+72];
	ld.shared.v2.u32 	{%r162, %r163}, [%r141+80];
	bar.sync 	0;
	setp.ne.s32 	%p25, %r998, 0;
	@%p25 bra 	$L__BB8_75;
	add.s32 	%r485, %r143, %r142;
	add.s32 	%r486, %r144, %r485;
	add.s32 	%r487, %r145, %r486;
	add.s32 	%r488, %r146, %r487;
	add.s32 	%r489, %r147, %r488;
	add.s32 	%r490, %r148, %r489;
	add.s32 	%r491, %r149, %r490;
	add.s32 	%r492, %r150, %r491;
	add.s32 	%r493, %r151, %r492;
	add.s32 	%r494, %r152, %r493;
	add.s32 	%r495, %r153, %r494;
	add.s32 	%r496, %r154, %r495;
	add.s32 	%r497, %r155, %r496;
	add.s32 	%r498, %r156, %r497;
	add.s32 	%r499, %r157, %r498;
	add.s32 	%r500, %r158, %r499;
	add.s32 	%r501, %r159, %r500;
	add.s32 	%r502, %r160, %r501;
	add.s32 	%r503, %r161, %r502;
	add.s32 	%r504, %r162, %r503;
	add.s32 	%r459, %r163, %r504;
	mov.b32 	%r457, 1;
	mov.b32 	%r482, 0;
	mov.b32 	%r484, -1;
	// begin inline asm
	{  .reg .s32 r0;  .reg .pred p;  shfl.sync.up.b32 r0|p, %r459, %r457, %r482, %r484;  @p add.s32 r0, r0, %r459;  mov.s32 %r455, r0;}
	// end inline asm
	mov.b32 	%r463, 2;
	// begin inline asm
	{  .reg .s32 r0;  .reg .pred p;  shfl.sync.up.b32 r0|p, %r455, %r463, %r482, %r484;  @p add.s32 r0, r0, %r455;  mov.s32 %r461, r0;}
	// end inline asm
	mov.b32 	%r469, 4;
	// begin inline asm
	{  .reg .s32 r0;  .reg .pred p;  shfl.sync.up.b32 r0|p, %r461, %r469, %r482, %r484;  @p add.s32 r0, r0, %r461;  mov.s32 %r467, r0;}
	// end inline asm
	mov.b32 	%r475, 8;
	// begin inline asm
	{  .reg .s32 r0;  .reg .pred p;  shfl.sync.up.b32 r0|p, %r467, %r475, %r482, %r484;  @p add.s32 r0, r0, %r467;  mov.s32 %r473, r0;}
	// end inline asm
	mov.b32 	%r481, 16;
	// begin inline asm
	{  .reg .s32 r0;  .reg .pred p;  shfl.sync.up.b32 r0|p, %r473, %r481, %r482, %r484;  @p add.s32 r0, r0, %r473;  mov.s32 %r479, r0;}
	// end inline asm
	setp.ne.s32 	%p67, %r252, 31;
	@%p67 bra 	$L__BB8_74;
	shl.b32 	%r505, %r139, 2;
	mov.u32 	%r506, _ZZN3cub18CUB_300001_SM_10006detail4scan16DeviceScanKernelINS2_10policy_hubIiiijN4cuda3std3__44plusIvEEE10Policy1000EN6thrust24THRUST_300001_SM_1000_NS10device_ptrIiEESF_NS0_13ScanTileStateIiLb1EEES9_NS0_8NullTypeEjiLb0ESI_EEvT0_T1_T2_iT3_T4_T5_E12temp_storage;
	add.s32 	%r507, %r506, %r505;
	st.shared.u32 	[%r507+16], %r479;
$L__BB8_74:
	sub.s32 	%r508, %r479, %r459;
	bar.sync 	0;
	ld.shared.v4.u32 	{%r509, %r510, %r511, %r512}, [_ZZN3cub18CUB_300001_SM_10006detail4scan16DeviceScanKernelINS2_10policy_hubIiiijN4cuda3std3__44plusIvEEE10Policy1000EN6thrust24THRUST_300001_SM_1000_NS10device_ptrIiEESF_NS0_13ScanTileStateIiLb1EEES9_NS0_8NullTypeEjiLb0ESI_EEvT0_T1_T2_iT3_T4_T5_E12temp_storage+16];
	add.s32 	%r513, %r510, %r509;
	setp.eq.s32 	%p68, %r139, 2;
	selp.b32 	%r514, %r513, %r509, %p68;
	add.s32 	%r515, %r513, %r511;
	setp.eq.s32 	%p69, %r139, 3;
	selp.b32 	%r516, %r515, %r514, %p69;
	add.s32 	%r517, %r515, %r512;
	setp.eq.s32 	%p70, %r139, 4;
	selp.b32 	%r518, %r517, %r516, %p70;
	ld.shared.v4.u32 	{%r519, %r520, %r521, %r522}, [_ZZN3cub18CUB_300001_SM_10006detail4scan16DeviceScanKernelINS2_10policy_hubIiiijN4cuda3std3__44plusIvEEE10Policy1000EN6thrust24THRUST_300001_SM_1000_NS10device_ptrIiEESF_NS0_13ScanTileStateIiLb1EEES9_NS0_8NullTypeEjiLb0ESI_EEvT0_T1_T2_iT3_T4_T5_E12temp_storage+32];
	add.s32 	%r523, %r517, %r519;
	setp.eq.s32 	%p71, %r139, 5;
	selp.b32 	%r524, %r523, %r518, %p71;
	add.s32 	%r525, %r523, %r520;
	setp.eq.s32 	%p72, %r139, 6;
	selp.b32 	%r526, %r525, %r524, %p72;
	add.s32 	%r527, %r525, %r521;
	setp.eq.s32 	%p73, %r139, 7;
	selp.b32 	%r528, %r527, %r526, %p73;
	add.s32 	%r529, %r527, %r522;
	setp.eq.s32 	%p74, %r139, 8;
	selp.b32 	%r530, %r529, %r528, %p74;
	.pragma "used_bytes_mask 4095";
	ld.shared.v4.u32 	{%r531, %r532, %r533, %r534}, [_ZZN3cub18CUB_300001_SM_10006detail4scan16DeviceScanKernelINS2_10policy_hubIiiijN4cuda3std3__44plusIvEEE10Policy1000EN6thrust24THRUST_300001_SM_1000_NS10device_ptrIiEESF_NS0_13ScanTileStateIiLb1EEES9_NS0_8NullTypeEjiLb0ESI_EEvT0_T1_T2_iT3_T4_T5_E12temp_storage+48];
	add.s32 	%r535, %r529, %r531;
	setp.eq.s32 	%p75, %r139, 9;
	selp.b32 	%r536, %r535, %r530, %p75;
	add.s32 	%r537, %r535, %r532;
	setp.eq.s32 	%p76, %r139, 10;
	selp.b32 	%r538, %r537, %r536, %p76;
	add.s32 	%r539, %r537, %r533;
	setp.eq.s32 	%p77, %r139, 11;
	selp.b32 	%r540, %r539, %r538, %p77;
	setp.lt.u32 	%p78, %r82, 32;
	setp.eq.s32 	%p79, %r252, 0;
	selp.b32 	%r541, 0, %r508, %p79;
	add.s32 	%r542, %r540, %r541;
	selp.b32 	%r543, %r508, %r542, %p78;
	setp.eq.s32 	%p80, %r82, 0;
	selp.b32 	%r1049, 0, %r543, %p80;
	bra.uni 	$L__BB8_94;
$L__BB8_75:
	add.s32 	%r286, %r143, %r142;
	add.s32 	%r287, %r144, %r286;
	add.s32 	%r288, %r145, %r287;
	add.s32 	%r289, %r146, %r288;
	add.s32 	%r290, %r147, %r289;
	add.s32 	%r291, %r148, %r290;
	add.s32 	%r292, %r149, %r291;
	add.s32 	%r293, %r150, %r292;
	add.s32 	%r294, %r151, %r293;
	add.s32 	%r295, %r152, %r294;
	add.s32 	%r296, %r153, %r295;
	add.s32 	%r297, %r154, %r296;
	add.s32 	%r298, %r155, %r297;
	add.s32 	%r299, %r156, %r298;
	add.s32 	%r300, %r157, %r299;
	add.s32 	%r301, %r158, %r300;
	add.s32 	%r302, %r159, %r301;
	add.s32 	%r303, %r160, %r302;
	add.s32 	%r304, %r161, %r303;
	add.s32 	%r305, %r162, %r304;
	add.s32 	%r260, %r163, %r305;
	mov.b32 	%r258, 1;
	mov.b32 	%r283, 0;
	mov.b32 	%r285, -1;
	// begin inline asm
	{  .reg .s32 r0;  .reg .pred p;  shfl.sync.up.b32 r0|p, %r260, %r258, %r283, %r285;  @p add.s32 r0, r0, %r260;  mov.s32 %r256, r0;}
	// end inline asm
	mov.b32 	%r264, 2;
	// begin inline asm
	{  .reg .s32 r0;  .reg .pred p;  shfl.sync.up.b32 r0|p, %r256, %r264, %r283, %r285;  @p add.s32 r0, r0, %r256;  mov.s32 %r262, r0;}
	// end inline asm
	mov.b32 	%r270, 4;
	// begin inline asm
	{  .reg .s32 r0;  .reg .pred p;  shfl.sync.up.b32 r0|p, %r262, %r270, %r283, %r285;  @p add.s32 r0, r0, %r262;  mov.s32 %r268, r0;}
	// end inline asm
	mov.b32 	%r276, 8;
	// begin inline asm
	{  .reg .s32 r0;  .reg .pred p;  shfl.sync.up.b32 r0|p, %r268, %r276, %r283, %r285;  @p add.s32 r0, r0, %r268;  mov.s32 %r274, r0;}
	// end inline asm
	mov.b32 	%r282, 16;
	// begin inline asm
	{  .reg .s32 r0;  .reg .pred p;  shfl.sync.up.b32 r0|p, %r274, %r282, %r283, %r285;  @p add.s32 r0, r0, %r274;  mov.s32 %r280, r0;}
	// end inline asm
	setp.ne.s32 	%p26, %r252, 31;
	@%p26 bra 	$L__BB8_77;
	shl.b32 	%r306, %r139, 2;
	mov.u32 	%r307, _ZZN3cub18CUB_300001_SM_10006detail4scan16DeviceScanKernelINS2_10policy_hubIiiijN4cuda3std3__44plusIvEEE10Policy1000EN6thrust24THRUST_300001_SM_1000_NS10device_ptrIiEESF_NS0_13ScanTileStateIiLb1EEES9_NS0_8NullTypeEjiLb0ESI_EEvT0_T1_T2_iT3_T4_T5_E12temp_storage;
	add.s32 	%r308, %r307, %r306;
	st.shared.u32 	[%r308+16], %r280;
$L__BB8_77:
	sub.s32 	%r309, %r280, %r260;
	bar.sync 	0;
	ld.shared.v4.u32 	{%r310, %r311, %r312, %r313}, [_ZZN3cub18CUB_300001_SM_10006detail4scan16DeviceScanKernelINS2_10policy_hubIiiijN4cuda3std3__44plusIvEEE10Policy1000EN6thrust24THRUST_300001_SM_1000_NS10device_ptrIiEESF_NS0_13ScanTileStateIiLb1EEES9_NS0_8NullTypeEjiLb0ESI_EEvT0_T1_T2_iT3_T4_T5_E12temp_storage+16];
	add.s32 	%r314, %r311, %r310;
	setp.eq.s32 	%p27, %r139, 2;
	selp.b32 	%r315, %r314, %r310, %p27;
	add.s32 	%r316, %r314, %r312;
	setp.eq.s32 	%p28, %r139, 3;
	selp.b32 	%r317, %r316, %r315, %p28;
	add.s32 	%r318, %r316, %r313;
	setp.eq.s32 	%p29, %r139, 4;
	selp.b32 	%r319, %r318, %r317, %p29;
	ld.shared.v4.u32 	{%r320, %r321, %r322, %r323}, [_ZZN3cub18CUB_300001_SM_10006detail4scan16DeviceScanKernelINS2_10policy_hubIiiijN4cuda3std3__44plusIvEEE10Policy1000EN6thrust24THRUST_300001_SM_1000_NS10device_ptrIiEESF_NS0_13ScanTileStateIiLb1EEES9_NS0_8NullTypeEjiLb0ESI_EEvT0_T1_T2_iT3_T4_T5_E12temp_storage+32];
	add.s32 	%r324, %r318, %r320;
	setp.eq.s32 	%p30, %r139, 5;
	selp.b32 	%r325, %r324, %r319, %p30;
	add.s32 	%r326, %r324, %r321;
	setp.eq.s32 	%p31, %r139, 6;
	selp.b32 	%r327, %r326, %r325, %p31;
	add.s32 	%r328, %r326, %r322;
	setp.eq.s32 	%p32, %r139, 7;
	selp.b32 	%r329, %r328, %r327, %p32;
	add.s32 	%r330, %r328, %r323;
	setp.eq.s32 	%p33, %r139, 8;
	selp.b32 	%r331, %r330, %r329, %p33;
	ld.shared.v4.u32 	{%r332, %r333, %r334, %r335}, [_ZZN3cub18CUB_300001_SM_10006detail4scan16DeviceScanKernelINS2_10policy_hubIiiijN4cuda3std3__44plusIvEEE10Policy1000EN6thrust24THRUST_300001_SM_1000_NS10device_ptrIiEESF_NS0_13ScanTileStateIiLb1EEES9_NS0_8NullTypeEjiLb0ESI_EEvT0_T1_T2_iT3_T4_T5_E12temp_storage+48];
	add.s32 	%r336, %r330, %r332;
	setp.eq.s32 	%p34, %r139, 9;
	selp.b32 	%r337, %r336, %r331, %p34;
	add.s32 	%r338, %r336, %r333;
	setp.eq.s32 	%p35, %r139, 10;
	selp.b32 	%r339, %r338, %r337, %p35;
	add.s32 	%r340, %r338, %r334;
	setp.eq.s32 	%p36, %r139, 11;
	selp.b32 	%r341, %r340, %r339, %p36;
	add.s32 	%r169, %r340, %r335;
	setp.gt.u32 	%p37, %r82, 31;
	setp.lt.u32 	%p38, %r82, 32;
	setp.eq.s32 	%p39, %r252, 0;
	selp.b32 	%r342, 0, %r309, %p39;
	add.s32 	%r1048, %r341, %r342;
	selp.b32 	%r171, %r309, %r1048, %p38;
	@%p37 bra 	$L__BB8_93;
	setp.ne.s32 	%p40, %r82, 0;
	mul.wide.s32 	%rd18, %r998, 8;
	add.s64 	%rd10, %rd1, %rd18;
	@%p40 bra 	$L__BB8_80;
	st.shared.u32 	[_ZZN3cub18CUB_300001_SM_10006detail4scan16DeviceScanKernelINS2_10policy_hubIiiijN4cuda3std3__44plusIvEEE10Policy1000EN6thrust24THRUST_300001_SM_1000_NS10device_ptrIiEESF_NS0_13ScanTileStateIiLb1EEES9_NS0_8NullTypeEjiLb0ESI_EEvT0_T1_T2_iT3_T4_T5_E12temp_storage+12], %r169;
	add.s64 	%rd19, %rd10, 256;
	mov.b32 	%r343, 100;
	// begin inline asm
	st.relaxed.gpu.v2.u32 [%rd19], {%r343, %r169};
	// end inline asm
$L__BB8_80:
	not.b32 	%r349, %r82;
	add.s32 	%r1043, %r998, %r349;
	mov.b32 	%r345, 830;
	// begin inline asm
	nanosleep.u32 %r345;
	// end inline asm
	mul.wide.s32 	%rd21, %r1043, 8;
	add.s64 	%rd22, %rd1, %rd21;
	add.s64 	%rd20, %rd22, 256;
	// begin inline asm
	ld.relaxed.gpu.v2.u32 {%r1045, %r1037}, [%rd20];
	// end inline asm
	mov.b32 	%r1038, 952;
$L__BB8_81:
	setp.eq.s32 	%p41, %r1045, 99;
	mov.b32 	%r350, -1;
	vote.sync.any.pred 	%p42, %p41, %r350;
	not.pred 	%p43, %p42;
	@%p43 bra 	$L__BB8_83;
	mul.lo.s32 	%r453, %r998, 16807;
	and.b32  	%r998, %r453, 2147483647;
	add.s32 	%r454, %r1038, 1;
	rem.u32 	%r450, %r998, %r454;
	// begin inline asm
	nanosleep.u32 %r450;
	// end inline asm
	shr.u32 	%r1038, %r1038, 1;
	// begin inline asm
	ld.relaxed.gpu.v2.u32 {%r1045, %r1037}, [%rd20];
	// end inline asm
	bra.uni 	$L__BB8_81;
$L__BB8_83:
	setp.eq.s32 	%p44, %r1045, 101;
	mov.b32 	%r377, -1;
	vote.sync.ballot.b32 	%r379, %p44, %r377;
	// begin inline asm
	mov.u32 %r352, %lanemask_ge;
	// end inline asm
	and.b32  	%r380, %r379, %r352;
	or.b32  	%r381, %r380, -2147483648;
	add.s32 	%r382, %r381, -1;
	not.b32 	%r383, %r381;
	and.b32  	%r384, %r383, %r382;
	popc.b32 	%r356, %r384;
	mov.b32 	%r355, 1;
	// begin inline asm
	shfl.sync.down.b32 %r353, %r1037, %r355, %r356, %r377;
	// end inline asm
	setp.lt.s32 	%p46, %r252, %r356;
	selp.b32 	%r385, %r353, 0, %p46;
	add.s32 	%r359, %r385, %r1037;
	mov.b32 	%r360, 2;
	// begin inline asm
	shfl.sync.down.b32 %r358, %r359, %r360, %r356, %r377;
	// end inline asm
	add.s32 	%r386, %r252, 2;
	setp.gt.s32 	%p47, %r386, %r356;
	selp.b32 	%r387, 0, %r358, %p47;
	add.s32 	%r364, %r359, %r387;
	mov.b32 	%r365, 4;
	// begin inline asm
	shfl.sync.down.b32 %r363, %r364, %r365, %r356, %r377;
	// end inline asm
	add.s32 	%r388, %r252, 4;
	setp.gt.s32 	%p48, %r388, %r356;
	selp.b32 	%r389, 0, %r363, %p48;
	add.s32 	%r369, %r364, %r389;
	mov.b32 	%r370, 8;
	// begin inline asm
	shfl.sync.down.b32 %r368, %r369, %r370, %r356, %r377;
	// end inline asm
	add.s32 	%r390, %r252, 8;
	setp.gt.s32 	%p49, %r390, %r356;
	selp.b32 	%r391, 0, %r368, %p49;
	add.s32 	%r374, %r369, %r391;
	mov.b32 	%r375, 16;
	// begin inline asm
	shfl.sync.down.b32 %r373, %r374, %r375, %r356, %r377;
	// end inline asm
	add.s32 	%r392, %r252, 16;
	setp.gt.s32 	%p50, %r392, %r356;
	selp.b32 	%r393, 0, %r373, %p50;
	add.s32 	%r1041, %r374, %r393;
	add.s64 	%rd11, %rd1, 256;
	mov.b32 	%r1039, 952;
$L__BB8_84:
	setp.ne.s32 	%p51, %r1045, 101;
	mov.b32 	%r394, -1;
	vote.sync.all.pred 	%p52, %p51, %r394;
	not.pred 	%p53, %p52;
	@%p53 bra 	$L__BB8_89;
	shr.u32 	%r1039, %r1039, 1;
	mul.wide.s32 	%rd25, %r1043, 8;
	add.s64 	%rd26, %rd11, %rd25;
	add.s64 	%rd24, %rd26, -256;
	// begin inline asm
	ld.relaxed.gpu.v2.u32 {%r1045, %r1046}, [%rd24];
	// end inline asm
	mov.u32 	%r1047, %r1039;
$L__BB8_86:
	setp.eq.s32 	%p57, %r1045, 99;
	mov.b32 	%r402, -1;
	vote.sync.any.pred 	%p58, %p57, %r402;
	not.pred 	%p59, %p58;
	@%p59 bra 	$L__BB8_88;
	mul.lo.s32 	%r448, %r998, 16807;
	and.b32  	%r998, %r448, 2147483647;
	add.s32 	%r449, %r1047, 1;
	rem.u32 	%r445, %r998, %r449;
	// begin inline asm
	nanosleep.u32 %r445;
	// end inline asm
	shr.u32 	%r1047, %r1047, 1;
	// begin inline asm
	ld.relaxed.gpu.v2.u32 {%r1045, %r1046}, [%rd24];
	// end inline asm
	bra.uni 	$L__BB8_86;
$L__BB8_88:
	setp.eq.s32 	%p60, %r1045, 101;
	mov.b32 	%r428, -1;
	vote.sync.ballot.b32 	%r429, %p60, %r428;
	and.b32  	%r430, %r429, %r352;
	or.b32  	%r431, %r430, -2147483648;
	add.s32 	%r432, %r431, -1;
	not.b32 	%r433, %r431;
	and.b32  	%r434, %r433, %r432;
	popc.b32 	%r407, %r434;
	mov.b32 	%r406, 1;
	// begin inline asm
	shfl.sync.down.b32 %r404, %r1046, %r406, %r407, %r428;
	// end inline asm
	setp.lt.s32 	%p62, %r252, %r407;
	selp.b32 	%r435, %r404, 0, %p62;
	add.s32 	%r410, %r435, %r1046;
	mov.b32 	%r411, 2;
	// begin inline asm
	shfl.sync.down.b32 %r409, %r410, %r411, %r407, %r428;
	// end inline asm
	add.s32 	%r436, %r252, 2;
	setp.gt.s32 	%p63, %r436, %r407;
	selp.b32 	%r437, 0, %r409, %p63;
	add.s32 	%r415, %r410, %r437;
	mov.b32 	%r416, 4;
	// begin inline asm
	shfl.sync.down.b32 %r414, %r415, %r416, %r407, %r428;
	// end inline asm
	add.s32 	%r438, %r252, 4;
	setp.gt.s32 	%p64, %r438, %r407;
	selp.b32 	%r439, 0, %r414, %p64;
	add.s32 	%r420, %r415, %r439;
	mov.b32 	%r421, 8;
	// begin inline asm
	shfl.sync.down.b32 %r419, %r420, %r421, %r407, %r428;
	// end inline asm
	add.s32 	%r440, %r252, 8;
	setp.gt.s32 	%p65, %r440, %r407;
	selp.b32 	%r441, 0, %r419, %p65;
	add.s32 	%r425, %r420, %r441;
	mov.b32 	%r426, 16;
	// begin inline asm
	shfl.sync.down.b32 %r424, %r425, %r426, %r407, %r428;
	// end inline asm
	add.s32 	%r442, %r252, 16;
	setp.gt.s32 	%p66, %r442, %r407;
	selp.b32 	%r443, 0, %r424, %p66;
	add.s32 	%r444, %r443, %r1041;
	add.s32 	%r1041, %r444, %r425;
	add.s32 	%r1043, %r1043, -32;
	bra.uni 	$L__BB8_84;
$L__BB8_89:
	@%p40 bra 	$L__BB8_91;
	add.s32 	%r397, %r1041, %r169;
	add.s64 	%rd23, %rd10, 256;
	mov.b32 	%r396, 101;
	// begin inline asm
	st.relaxed.gpu.v2.u32 [%rd23], {%r396, %r397};
	// end inline asm
	st.shared.u32 	[_ZZN3cub18CUB_300001_SM_10006detail4scan16DeviceScanKernelINS2_10policy_hubIiiijN4cuda3std3__44plusIvEEE10Policy1000EN6thrust24THRUST_300001_SM_1000_NS10device_ptrIiEESF_NS0_13ScanTileStateIiLb1EEES9_NS0_8NullTypeEjiLb0ESI_EEvT0_T1_T2_iT3_T4_T5_E12temp_storage+4], %r1041;
	st.shared.u32 	[_ZZN3cub18CUB_300001_SM_10006detail4scan16DeviceScanKernelINS2_10policy_hubIiiijN4cuda3std3__44plusIvEEE10Policy1000EN6thrust24THRUST_300001_SM_1000_NS10device_ptrIiEESF_NS0_13ScanTileStateIiLb1EEES9_NS0_8NullTypeEjiLb0ESI_EEvT0_T1_T2_iT3_T4_T5_E12temp_storage+8], %r397;
$L__BB8_91:
	setp.ne.s32 	%p55, %r252, 0;
	mov.u32 	%r1048, %r171;
	@%p55 bra 	$L__BB8_93;
	st.shared.u32 	[_ZZN3cub18CUB_300001_SM_10006detail4scan16DeviceScanKernelINS2_10policy_hubIiiijN4cuda3std3__44plusIvEEE10Policy1000EN6thrust24THRUST_300001_SM_1000_NS10device_ptrIiEESF_NS0_13ScanTileStateIiLb1EEES9_NS0_8NullTypeEjiLb0ESI_EEvT0_T1_T2_iT3_T4_T5_E12temp_storage+76], %r1041;
	mov.u32 	%r1048, %r1041;
$L__BB8_93:
	bar.sync 	0;
	setp.eq.s32 	%p56, %r82, 0;
	ld.shared.u32 	%r398, [_ZZN3cub18CUB_300001_SM_10006detail4scan16DeviceScanKernelINS2_10policy_hubIiiijN4cuda3std3__44plusIvEEE10Policy1000EN6thrust24THRUST_300001_SM_1000_NS10device_ptrIiEESF_NS0_13ScanTileStateIiLb1EEES9_NS0_8NullTypeEjiLb0ESI_EEvT0_T1_T2_iT3_T4_T5_E12temp_storage+76];
	selp.b32 	%r399, 0, %r398, %p56;
	add.s32 	%r1049, %r399, %r1048;
$L__BB8_94:
	add.s32 	%r544, %r1049, %r142;
	add.s32 	%r545, %r143, %r544;
	add.s32 	%r546, %r144, %r545;
	add.s32 	%r547, %r145, %r546;
	add.s32 	%r548, %r146, %r547;
	add.s32 	%r549, %r147, %r548;
	add.s32 	%r550, %r148, %r549;
	add.s32 	%r551, %r149, %r550;
	add.s32 	%r552, %r150, %r551;
	add.s32 	%r553, %r151, %r552;
	add.s32 	%r554, %r152, %r553;
	add.s32 	%r555, %r153, %r554;
	add.s32 	%r556, %r154, %r555;
	add.s32 	%r557, %r155, %r556;
	add.s32 	%r558, %r156, %r557;
	add.s32 	%r559, %r157, %r558;
	add.s32 	%r560, %r158, %r559;
	add.s32 	%r561, %r159, %r560;
	add.s32 	%r562, %r160, %r561;
	add.s32 	%r563, %r161, %r562;
	add.s32 	%r564, %r162, %r563;
	add.s32 	%r565, %r163, %r564;
	bar.sync 	0;
	st.shared.v2.u32 	[%r141], {%r544, %r545};
	st.shared.v2.u32 	[%r141+8], {%r546, %r547};
	st.shared.v2.u32 	[%r141+16], {%r548, %r549};
	st.shared.v2.u32 	[%r141+24], {%r550, %r551};
	st.shared.v2.u32 	[%r141+32], {%r552, %r553};
	st.shared.v2.u32 	[%r141+40], {%r554, %r555};
	st.shared.v2.u32 	[%r141+48], {%r556, %r557};
	st.shared.v2.u32 	[%r141+56], {%r558, %r559};
	st.shared.v2.u32 	[%r141+64], {%r560, %r561};
	st.shared.v2.u32 	[%r141+72], {%r562, %r563};
	st.shared.v2.u32 	[%r141+80], {%r564, %r565};
	bar.warp.sync 	-1;
	ld.shared.u32 	%r210, [%r140];
	ld.shared.u32 	%r211, [%r140+128];
	ld.shared.u32 	%r212, [%r140+256];
	ld.shared.u32 	%r213, [%r140+384];
	ld.shared.u32 	%r214, [%r140+512];
	ld.shared.u32 	%r215, [%r140+640];
	ld.shared.u32 	%r216, [%r140+768];
	ld.shared.u32 	%r217, [%r140+896];
	ld.shared.u32 	%r218, [%r140+1024];
	ld.shared.u32 	%r219, [%r140+1152];
	ld.shared.u32 	%r220, [%r140+1280];
	ld.shared.u32 	%r221, [%r140+1408];
	ld.shared.u32 	%r222, [%r140+1536];
	ld.shared.u32 	%r223, [%r140+1664];
	ld.shared.u32 	%r224, [%r140+1792];
	ld.shared.u32 	%r225, [%r140+1920];
	ld.shared.u32 	%r226, [%r140+2048];
	ld.shared.u32 	%r227, [%r140+2176];
	ld.shared.u32 	%r228, [%r140+2304];
	ld.shared.u32 	%r229, [%r140+2432];
	ld.shared.u32 	%r230, [%r140+2560];
	ld.shared.u32 	%r231, [%r140+2688];
	setp.ne.s32 	%p81, %r82, 0;
	@%p81 bra 	$L__BB8_96;
	st.volatile.shared.u32 	[_ZZN3cub18CUB_300001_SM_10006detail4scan16DeviceScanKernelINS2_10policy_hubIiiijN4cuda3std3__44plusIvEEE10Policy1000EN6thrust24THRUST_300001_SM_1000_NS10device_ptrIiEESF_NS0_13ScanTileStateIiLb1EEES9_NS0_8NullTypeEjiLb0ESI_EEvT0_T1_T2_iT3_T4_T5_E12temp_storage+33792], %r3;
$L__BB8_96:
	ld.param.u32 	%r997, [_ZN3cub18CUB_300001_SM_10006detail4scan16DeviceScanKernelINS2_10policy_hubIiiijN4cuda3std3__44plusIvEEE10Policy1000EN6thrust24THRUST_300001_SM_1000_NS10device_ptrIiEESF_NS0_13ScanTileStateIiLb1EEES9_NS0_8NullTypeEjiLb0ESI_EEvT0_T1_T2_iT3_T4_T5__param_3];
	bar.sync 	0;
	ld.volatile.shared.u32 	%r232, [_ZZN3cub18CUB_300001_SM_10006detail4scan16DeviceScanKernelINS2_10policy_hubIiiijN4cuda3std3__44plusIvEEE10Policy1000EN6thrust24THRUST_300001_SM_1000_NS10device_ptrIiEESF_NS0_13ScanTileStateIiLb1EEES9_NS0_8NullTypeEjiLb0ESI_EEvT0_T1_T2_iT3_T4_T5_E12temp_storage+33792];
	cvt.u64.u32 	%rd33, %r84;
	mov.u32 	%r566, %ctaid.x;
	add.s32 	%r567, %r997, %r566;
	mul.lo.s32 	%r568, %r567, 8448;
	cvt.u64.u32 	%rd34, %r568;
	add.s64 	%rd35, %rd33, %rd34;
	setp.ge.s32 	%p82, %r84, %r232;
	shl.b64 	%rd36, %rd35, 2;
	add.s64 	%rd12, %rd3, %rd36;
	@%p82 bra 	$L__BB8_98;
	st.global.u32 	[%rd12], %r210;
$L__BB8_98:
	mov.u32 	%r569, %tid.x;
	and.b32  	%r570, %r569, 992;
	mul.lo.s32 	%r571, %r570, 22;
	and.b32  	%r572, %r569, 31;
	or.b32  	%r573, %r571, %r572;
	or.b32  	%r574, %r573, 32;
	setp.ge.s32 	%p83, %r574, %r232;
	@%p83 bra 	$L__BB8_100;
	st.global.u32 	[%rd12+128], %r211;
$L__BB8_100:
	setp.ge.s32 	%p84, %r89, %r232;
	@%p84 bra 	$L__BB8_102;
	st.global.u32 	[%rd12+256], %r212;
$L__BB8_102:
	setp.ge.s32 	%p85, %r92, %r232;
	@%p85 bra 	$L__BB8_104;
	st.global.u32 	[%rd12+384], %r213;
$L__BB8_104:
	add.s32 	%r580, %r573, 128;
	setp.ge.s32 	%p86, %r580, %r232;
	@%p86 bra 	$L__BB8_106;
	st.global.u32 	[%rd12+512], %r214;
$L__BB8_106:
	add.s32 	%r586, %r573, 160;
	setp.ge.s32 	%p87, %r586, %r232;
	@%p87 bra 	$L__BB8_108;
	st.global.u32 	[%rd12+640], %r215;
$L__BB8_108:
	add.s32 	%r592, %r573, 192;
	setp.ge.s32 	%p88, %r592, %r232;
	@%p88 bra 	$L__BB8_110;
	st.global.u32 	[%rd12+768], %r216;
$L__BB8_110:
	setp.ge.s32 	%p89, %r101, %r232;
	@%p89 bra 	$L__BB8_112;
	st.global.u32 	[%rd12+896], %r217;
$L__BB8_112:
	add.s32 	%r598, %r573, 256;
	setp.ge.s32 	%p90, %r598, %r232;
	@%p90 bra 	$L__BB8_114;
	st.global.u32 	[%rd12+1024], %r218;
$L__BB8_114:
	add.s32 	%r604, %r573, 288;
	setp.ge.s32 	%p91, %r604, %r232;
	@%p91 bra 	$L__BB8_116;
	st.global.u32 	[%rd12+1152], %r219;
$L__BB8_116:
	add.s32 	%r610, %r573, 320;
	setp.ge.s32 	%p92, %r610, %r232;
	@%p92 bra 	$L__BB8_118;
	st.global.u32 	[%rd12+1280], %r220;
$L__BB8_118:
	setp.ge.s32 	%p93, %r110, %r232;
	@%p93 bra 	$L__BB8_120;
	st.global.u32 	[%rd12+1408], %r221;
$L__BB8_120:
	setp.ge.s32 	%p94, %r113, %r232;
	@%p94 bra 	$L__BB8_122;
	st.global.u32 	[%rd12+1536], %r222;
$L__BB8_122:
	setp.ge.s32 	%p95, %r116, %r232;
	@%p95 bra 	$L__BB8_124;
	st.global.u32 	[%rd12+1664], %r223;
$L__BB8_124:
	setp.ge.s32 	%p96, %r119, %r232;
	@%p96 bra 	$L__BB8_126;
	st.global.u32 	[%rd12+1792], %r224;
$L__BB8_126:
	add.s32 	%r616, %r573, 480;
	setp.ge.s32 	%p97, %r616, %r232;
	@%p97 bra 	$L__BB8_128;
	st.global.u32 	[%rd12+1920], %r225;
$L__BB8_128:
	add.s32 	%r622, %r573, 512;
	setp.ge.s32 	%p98, %r622, %r232;
	@%p98 bra 	$L__BB8_130;
	st.global.u32 	[%rd12+2048], %r226;
$L__BB8_130:
	setp.ge.s32 	%p99, %r126, %r232;
	@%p99 bra 	$L__BB8_132;
	st.global.u32 	[%rd12+2176], %r227;
$L__BB8_132:
	add.s32 	%r628, %r573, 576;
	setp.ge.s32 	%p100, %r628, %r232;
	@%p100 bra 	$L__BB8_134;
	st.global.u32 	[%rd12+2304], %r228;
$L__BB8_134:
	setp.ge.s32 	%p101, %r131, %r232;
	@%p101 bra 	$L__BB8_136;
	st.global.u32 	[%rd12+2432], %r229;
$L__BB8_136:
	add.s32 	%r634, %r573, 640;
	setp.ge.s32 	%p102, %r634, %r232;
	@%p102 bra 	$L__BB8_138;
	st.global.u32 	[%rd12+2560], %r230;
$L__BB8_138:
	add.s32 	%r640, %r573, 672;
	setp.ge.s32 	%p103, %r640, %r232;
	@%p103 bra 	$L__BB8_140;
	st.global.u32 	[%rd12+2688], %r231;
$L__BB8_140:
	ret;

}
	// .globl	_ZN3cub18CUB_300001_SM_10006detail4scan16DeviceScanKernelINS2_10policy_hubIiiimN4cuda3std3__44plusIvEEE10Policy1000EN6thrust24THRUST_300001_SM_1000_NS10device_ptrIiEESF_NS0_13ScanTileStateIiLb1EEES9_NS0_8NullTypeEmiLb0ESI_EEvT0_T1_T2_iT3_T4_T5_
.visible .entry _ZN3cub18CUB_300001_SM_10006detail4scan16DeviceScanKernelINS2_10policy_hubIiiimN4cuda3std3__44plusIvEEE10Policy1000EN6thrust24THRUST_300001_SM_1000_NS10device_ptrIiEESF_NS0_13ScanTileStateIiLb1EEES9_NS0_8NullTypeEmiLb0ESI_EEvT0_T1_T2_iT3_T4_T5_(
	.param .align 8 .b8 _ZN3cub18CUB_300001_SM_10006detail4scan16DeviceScanKernelINS2_10policy_hubIiiimN4cuda3std3__44plusIvEEE10Policy1000EN6thrust24THRUST_300001_SM_1000_NS10device_ptrIiEESF_NS0_13ScanTileStateIiLb1EEES9_NS0_8NullTypeEmiLb0ESI_EEvT0_T1_T2_iT3_T4_T5__param_0[8],
	.param .align 8 .b8 _ZN3cub18CUB_300001_SM_10006detail4scan16DeviceScanKernelINS2_10policy_hubIiiimN4cuda3std3__44plusIvEEE10Policy1000EN6thrust24THRUST_300001_SM_1000_NS10device_ptrIiEESF_NS0_13ScanTileStateIiLb1EEES9_NS0_8NullTypeEmiLb0ESI_EEvT0_T1_T2_iT3_T4_T5__param_1[8],
	.param .align 8 .b8 _ZN3cub18CUB_300001_SM_10006detail4scan16DeviceScanKernelINS2_10policy_hubIiiimN4cuda3std3__44plusIvEEE10Policy1000EN6thrust24THRUST_300001_SM_1000_NS10device_ptrIiEESF_NS0_13ScanTileStateIiLb1EEES9_NS0_8NullTypeEmiLb0ESI_EEvT0_T1_T2_iT3_T4_T5__param_2[8],
	.param .u32 _ZN3cub18CUB_300001_SM_10006detail4scan16DeviceScanKernelINS2_10policy_hubIiiimN4cuda3std3__44plusIvEEE10Policy1000EN6thrust24THRUST_300001_SM_1000_NS10device_ptrIiEESF_NS0_13ScanTileStateIiLb1EEES9_NS0_8NullTypeEmiLb0ESI_EEvT0_T1_T2_iT3_T4_T5__param_3,
	.param .align 1 .b8 _ZN3cub18CUB_300001_SM_10006detail4scan16DeviceScanKernelINS2_10policy_hubIiiimN4cuda3std3__44plusIvEEE10Policy1000EN6thrust24THRUST_300001_SM_1000_NS10device_ptrIiEESF_NS0_13ScanTileStateIiLb1EEES9_NS0_8NullTypeEmiLb0ESI_EEvT0_T1_T2_iT3_T4_T5__param_4[1],
	.param .align 1 .b8 _ZN3cub18CUB_300001_SM_10006detail4scan16DeviceScanKernelINS2_10policy_hubIiiimN4cuda3std3__44plusIvEEE10Policy1000EN6thrust24THRUST_300001_SM_1000_NS10device_ptrIiEESF_NS0_13ScanTileStateIiLb1EEES9_NS0_8NullTypeEmiLb0ESI_EEvT0_T1_T2_iT3_T4_T5__param_5[1],
	.param .u64 _ZN3cub18CUB_300001_SM_10006detail4scan16DeviceScanKernelINS2_10policy_hubIiiimN4cuda3std3__44plusIvEEE10Policy1000EN6thrust24THRUST_300001_SM_1000_NS10device_ptrIiEESF_NS0_13ScanTileStateIiLb1EEES9_NS0_8NullTypeEmiLb0ESI_EEvT0_T1_T2_iT3_T4_T5__param_6
)
.maxntid 416
{
	.reg .pred 	%p<158>;
	.reg .b32 	%r<1009>;
	.reg .b64 	%rd<55>;
	// demoted variable
	.shared .align 16 .b8 _ZZN3cub18CUB_300001_SM_10006detail4scan16DeviceScanKernelINS2_10policy_hubIiiimN4cuda3std3__44plusIvEEE10Policy1000EN6thrust24THRUST_300001_SM_1000_NS10device_ptrIiEESF_NS0_13ScanTileStateIiLb1EEES9_NS0_8NullTypeEmiLb0ESI_EEvT0_T1_T2_iT3_T4_T5_E12temp_storage[31632];
	ld.param.u64 	%rd1, [_ZN3cub18CUB_300001_SM_10006detail4scan16DeviceScanKernelINS2_10policy_hubIiiimN4cuda3std3__44plusIvEEE10Policy1000EN6thrust24THRUST_300001_SM_1000_NS10device_ptrIiEESF_NS0_13ScanTileStateIiLb1EEES9_NS0_8NullTypeEmiLb0ESI_EEvT0_T1_T2_iT3_T4_T5__param_2];
	ld.param.u64 	%rd16, [_ZN3cub18CUB_300001_SM_10006detail4scan16DeviceScanKernelINS2_10policy_hubIiiimN4cuda3std3__44plusIvEEE10Policy1000EN6thrust24THRUST_300001_SM_1000_NS10device_ptrIiEESF_NS0_13ScanTileStateIiLb1EEES9_NS0_8NullTypeEmiLb0ESI_EEvT0_T1_T2_iT3_T4_T5__param_1];
	ld.param.u64 	%rd17, [_ZN3cub18CUB_300001_SM_10006detail4scan16DeviceScanKernelINS2_10policy_hubIiiimN4cuda3std3__44plusIvEEE10Policy1000EN6thrust24THRUST_300001_SM_1000_NS10device_ptrIiEESF_NS0_13ScanTileStateIiLb1EEES9_NS0_8NullTypeEmiLb0ESI_EEvT0_T1_T2_iT3_T4_T5__param_0];
	ld.param.u32 	%r200, [_ZN3cub18CUB_300001_SM_10006detail4scan16DeviceScanKernelINS2_10policy_hubIiiimN4cuda3std3__44plusIvEEE10Policy1000EN6thrust24THRUST_300001_SM_1000_NS10device_ptrIiEESF_NS0_13ScanTileStateIiLb1EEES9_NS0_8NullTypeEmiLb0ESI_EEvT0_T1_T2_iT3_T4_T5__param_3];
	ld.param.u64 	%rd18, [_ZN3cub18CUB_300001_SM_10006detail4scan16DeviceScanKernelINS2_10policy_hubIiiimN4cuda3std3__44plusIvEEE10Policy1000EN6thrust24THRUST_300001_SM_1000_NS10device_ptrIiEESF_NS0_13ScanTileStateIiLb1EEES9_NS0_8NullTypeEmiLb0ESI_EEvT0_T1_T2_iT3_T4_T5__param_6];
	cvta.to.global.u64 	%rd2, %rd17;
	cvta.to.global.u64 	%rd3, %rd16;
	mov.u32 	%r201, %ctaid.x;
	add.s32 	%r1, %r200, %r201;
	mul.wide.s32 	%rd4, %r1, 7904;
	sub.s64 	%rd5, %rd18, %rd4;
	setp.lt.u64 	%p1, %rd5, 7905;
	@%p1 bra 	$L__BB9_26;
	mov.u32 	%r2, %tid.x;
	and.b32  	%r625, %r2, 31;
	and.b32  	%r626, %r2, 992;
	mul.lo.s32 	%r627, %r626, 19;
	or.b32  	%r628, %r627, %r625;
	cvt.u64.u32 	%rd38, %r628;
	add.s64 	%rd6, %rd4, %rd38;
	shl.b64 	%rd39, %rd6, 2;
	add.s64 	%rd40, %rd2, %rd39;
	ld.global.u32 	%r629, [%rd40];
	ld.global.u32 	%r630, [%rd40+128];
	ld.global.u32 	%r631, [%rd40+256];
	ld.global.u32 	%r632, [%rd40+384];
	ld.global.u32 	%r633, [%rd40+512];
	ld.global.u32 	%r634, [%rd40+640];
	ld.global.u32 	%r635, [%rd40+768];
	ld.global.u32 	%r636, [%rd40+896];
	ld.global.u32 	%r637, [%rd40+1024];
	ld.global.u32 	%r638, [%rd40+1152];
	ld.global.u32 	%r639, [%rd40+1280];
	ld.global.u32 	%r640, [%rd40+1408];
	ld.global.u32 	%r641, [%rd40+1536];
	ld.global.u32 	%r642, [%rd40+1664];
	ld.global.u32 	%r643, [%rd40+1792];
	ld.global.u32 	%r644, [%rd40+1920];
	ld.global.u32 	%r645, [%rd40+2048];
	ld.global.u32 	%r646, [%rd40+2176];
	ld.global.u32 	%r647, [%rd40+2304];
	// begin inline asm
	mov.u32 %r624, %laneid;
	// end inline asm
	shr.u32 	%r4, %r2, 5;
	mad.lo.s32 	%r648, %r4, 608, %r624;
	shl.b32 	%r649, %r648, 2;
	mov.u32 	%r650, _ZZN3cub18CUB_300001_SM_10006detail4scan16DeviceScanKernelINS2_10policy_hubIiiimN4cuda3std3__44plusIvEEE10Policy1000EN6thrust24THRUST_300001_SM_1000_NS10device_ptrIiEESF_NS0_13ScanTileStateIiLb1EEES9_NS0_8NullTypeEmiLb0ESI_EEvT0_T1_T2_iT3_T4_T5_E12temp_storage;
	add.s32 	%r5, %r650, %r649;
	st.shared.u32 	[%r5], %r629;
	st.shared.u32 	[%r5+128], %r630;
	st.shared.u32 	[%r5+256], %r631;
	st.shared.u32 	[%r5+384], %r632;
	st.shared.u32 	[%r5+512], %r633;
	st.shared.u32 	[%r5+640], %r634;
	st.shared.u32 	[%r5+768], %r635;
	st.shared.u32 	[%r5+896], %r636;
	st.shared.u32 	[%r5+1024], %r637;
	st.shared.u32 	[%r5+1152], %r638;
	st.shared.u32 	[%r5+1280], %r639;
	st.shared.u32 	[%r5+1408], %r640;
	st.shared.u32 	[%r5+1536], %r641;
	st.shared.u32 	[%r5+1664], %r642;
	st.shared.u32 	[%r5+1792], %r643;
	st.shared.u32 	[%r5+1920], %r644;
	st.shared.u32 	[%r5+2048], %r645;
	st.shared.u32 	[%r5+2176], %r646;
	st.shared.u32 	[%r5+2304], %r647;
	bar.warp.sync 	-1;
	mad.lo.s32 	%r6, %r624, 72, %r5;
	ld.shared.u32 	%r7, [%r6];
	ld.shared.u32 	%r8, [%r6+4];
	ld.shared.u32 	%r9, [%r6+8];
	ld.shared.u32 	%r10, [%r6+12];
	ld.shared.u32 	%r11, [%r6+16];
	ld.shared.u32 	%r12, [%r6+20];
	ld.shared.u32 	%r13, [%r6+24];
	ld.shared.u32 	%r14, [%r6+28];
	ld.shared.u32 	%r15, [%r6+32];
	ld.shared.u32 	%r16, [%r6+36];
	ld.shared.u32 	%r17, [%r6+40];
	ld.shared.u32 	%r18, [%r6+44];
	ld.shared.u32 	%r19, [%r6+48];
	ld.shared.u32 	%r20, [%r6+52];
	ld.shared.u32 	%r21, [%r6+56];
	ld.shared.u32 	%r22, [%r6+60];
	ld.shared.u32 	%r23, [%r6+64];
	ld.shared.u32 	%r24, [%r6+68];
	ld.shared.u32 	%r25, [%r6+72];
	bar.sync 	0;
	setp.ne.s32 	%p100, %r1, 0;
	@%p100 bra 	$L__BB9_6;
	add.s32 	%r868, %r8, %r7;
	add.s32 	%r869, %r9, %r868;
	add.s32 	%r870, %r10, %r869;
	add.s32 	%r871, %r11, %r870;
	add.s32 	%r872, %r12, %r871;
	add.s32 	%r873, %r13, %r872;
	add.s32 	%r874, %r14, %r873;
	add.s32 	%r875, %r15, %r874;
	add.s32 	%r876, %r16, %r875;
	add.s32 	%r877, %r17, %r876;
	add.s32 	%r878, %r18, %r877;
	add.s32 	%r879, %r19, %r878;
	add.s32 	%r880, %r20, %r879;
	add.s32 	%r881, %r21, %r880;
	add.s32 	%r882, %r22, %r881;
	add.s32 	%r883, %r23, %r882;
	add.s32 	%r884, %r24, %r883;
	add.s32 	%r842, %r25, %r884;
	mov.b32 	%r840, 1;
	mov.b32 	%r865, 0;
	mov.b32 	%r867, -1;
	// begin inline asm
	{  .reg .s32 r0;  .reg .pred p;  shfl.sync.up.b32 r0|p, %r842, %r840, %r865, %r867;  @p add.s32 r0, r0, %r842;  mov.s32 %r838, r0;}
	// end inline asm
	mov.b32 	%r846, 2;
	// begin inline asm
	{  .reg .s32 r0;  .reg .pred p;  shfl.sync.up.b32 r0|p, %r838, %r846, %r865, %r867;  @p add.s32 r0, r0, %r838;  mov.s32 %r844, r0;}
	// end inline asm
	mov.b32 	%r852, 4;
	// begin inline asm
	{  .reg .s32 r0;  .reg .pred p;  shfl.sync.up.b32 r0|p, %r844, %r852, %r865, %r867;  @p add.s32 r0, r0, %r844;  mov.s32 %r850, r0;}
	// end inline asm
	mov.b32 	%r858, 8;
	// begin inline asm
	{  .reg .s32 r0;  .reg .pred p;  shfl.sync.up.b32 r0|p, %r850, %r858, %r865, %r867;  @p add.s32 r0, r0, %r850;  mov.s32 %r856, r0;}
	// end inline asm
	mov.b32 	%r864, 16;
	// begin inline asm
	{  .reg .s32 r0;  .reg .pred p;  shfl.sync.up.b32 r0|p, %r856, %r864, %r865, %r867;  @p add.s32 r0, r0, %r856;  mov.s32 %r862, r0;}
	// end inline asm
	setp.ne.s32 	%p143, %r624, 31;
	@%p143 bra 	$L__BB9_4;
	shl.b32 	%r885, %r4, 2;
	mov.u32 	%r886, _ZZN3cub18CUB_300001_SM_10006detail4scan16DeviceScanKernelINS2_10policy_hubIiiimN4cuda3std3__44plusIvEEE10Policy1000EN6thrust24THRUST_300001_SM_1000_NS10device_ptrIiEESF_NS0_13ScanTileStateIiLb1EEES9_NS0_8NullTypeEmiLb0ESI_EEvT0_T1_T2_iT3_T4_T5_E12temp_storage;
	add.s32 	%r887, %r886, %r885;
	st.shared.u32 	[%r887+16], %r862;
$L__BB9_4:
	sub.s32 	%r888, %r862, %r842;
	bar.sync 	0;
	ld.shared.v4.u32 	{%r889, %r890, %r891, %r892}, [_ZZN3cub18CUB_300001_SM_10006detail4scan16DeviceScanKernelINS2_10policy_hubIiiimN4cuda3std3__44plusIvEEE10Policy1000EN6thrust24THRUST_300001_SM_1000_NS10device_ptrIiEESF_NS0_13ScanTileStateIiLb1EEES9_NS0_8NullTypeEmiLb0ESI_EEvT0_T1_T2_iT3_T4_T5_E12temp_storage+16];
	add.s32 	%r893, %r890, %r889;
	setp.eq.s32 	%p144, %r4, 2;
	selp.b32 	%r894, %r893, %r889, %p144;
	add.s32 	%r895, %r893, %r891;
	setp.eq.s32 	%p145, %r4, 3;
	selp.b32 	%r896, %r895, %r894, %p145;
	add.s32 	%r897, %r895, %r892;
	setp.eq.s32 	%p146, %r4, 4;
	selp.b32 	%r898, %r897, %r896, %p146;
	ld.shared.v4.u32 	{%r899, %r900, %r901, %r902}, [_ZZN3cub18CUB_300001_SM_10006detail4scan16DeviceScanKernelINS2_10policy_hubIiiimN4cuda3std3__44plusIvEEE10Policy1000EN6thrust24THRUST_300001_SM_1000_NS10device_ptrIiEESF_NS0_13ScanTileStateIiLb1EEES9_NS0_8NullTypeEmiLb0ESI_EEvT0_T1_T2_iT3_T4_T5_E12temp_storage+32];
	add.s32 	%r903, %r897, %r899;
	setp.eq.s32 	%p147, %r4, 5;
	selp.b32 	%r904, %r903, %r898, %p147;
	add.s32 	%r905, %r903, %r900;
	setp.eq.s32 	%p148, %r4, 6;
	selp.b32 	%r906, %r905, %r904, %p148;
	add.s32 	%r907, %r905, %r901;
	setp.eq.s32 	%p149, %r4, 7;
	selp.b32 	%r908, %r907, %r906, %p149;
	add.s32 	%r909, %r907, %r902;
	setp.eq.s32 	%p150, %r4, 8;
	selp.b32 	%r910, %r909, %r908, %p150;
	ld.shared.v4.u32 	{%r911, %r912, %r913, %r914}, [_ZZN3cub18CUB_300001_SM_10006detail4scan16DeviceScanKernelINS2_10policy_hubIiiimN4cuda3std3__44plusIvEEE10Policy1000EN6thrust24THRUST_300001_SM_1000_NS10device_ptrIiEESF_NS0_13ScanTileStateIiLb1EEES9_NS0_8NullTypeEmiLb0ESI_EEvT0_T1_T2_iT3_T4_T5_E12temp_storage+48];
	add.s32 	%r915, %r909, %r911;
	setp.eq.s32 	%p151, %r4, 9;
	selp.b32 	%r916, %r915, %r910, %p151;
	add.s32 	%r917, %r915, %r912;
	setp.eq.s32 	%p152, %r4, 10;
	selp.b32 	%r918, %r917, %r916, %p152;
	add.s32 	%r919, %r917, %r913;
	setp.eq.s32 	%p153, %r4, 11;
	selp.b32 	%r920, %r919, %r918, %p153;
	add.s32 	%r28, %r919, %r914;
	setp.eq.s32 	%p154, %r4, 12;
	selp.b32 	%r921, %r28, %r920, %p154;
	setp.lt.u32 	%p155, %r2, 32;
	setp.eq.s32 	%p156, %r624, 0;
	selp.b32 	%r922, 0, %r888, %p156;
	add.s32 	%r923, %r921, %r922;
	selp.b32 	%r977, %r888, %r923, %p155;
	setp.ne.s32 	%p157, %r2, 0;
	@%p157 bra 	$L__BB9_25;
	ld.shared.u32 	%r927, [_ZZN3cub18CUB_300001_SM_10006detail4scan16DeviceScanKernelINS2_10policy_hubIiiimN4cuda3std3__44plusIvEEE10Policy1000EN6thrust24THRUST_300001_SM_1000_NS10device_ptrIiEESF_NS0_13ScanTileStateIiLb1EEES9_NS0_8NullTypeEmiLb0ESI_EEvT0_T1_T2_iT3_T4_T5_E12temp_storage+64];
	add.s64 	%rd52, %rd1, 256;
	add.s32 	%r925, %r28, %r927;
	mov.b32 	%r924, 101;
	// begin inline asm
	st.relaxed.gpu.v2.u32 [%rd52], {%r924, %r925};
	// end inline asm
	mov.b32 	%r977, 0;
	bra.uni 	$L__BB9_25;
$L__BB9_6:
	add.s32 	%r681, %r8, %r7;
	add.s32 	%r682, %r9, %r681;
	add.s32 	%r683, %r10, %r682;
	add.s32 	%r684, %r11, %r683;
	add.s32 	%r685, %r12, %r684;
	add.s32 	%r686, %r13, %r685;
	add.s32 	%r687, %r14, %r686;
	add.s32 	%r688, %r15, %r687;
	add.s32 	%r689, %r16, %r688;
	add.s32 	%r690, %r17, %r689;
	add.s32 	%r691, %r18, %r690;
	add.s32 	%r692, %r19, %r691;
	add.s32 	%r693, %r20, %r692;
	add.s32 	%r694, %r21, %r693;
	add.s32 	%r695, %r22, %r694;
	add.s32 	%r696, %r23, %r695;
	add.s32 	%r697, %r24, %r696;
	add.s32 	%r655, %r25, %r697;
	mov.b32 	%r653, 1;
	mov.b32 	%r678, 0;
	mov.b32 	%r680, -1;
	// begin inline asm
	{  .reg .s32 r0;  .reg .pred p;  shfl.sync.up.b32 r0|p, %r655, %r653, %r678, %r680;  @p add.s32 r0, r0, %r655;  mov.s32 %r651, r0;}
	// end inline asm
	mov.b32 	%r659, 2;
	// begin inline asm
	{  .reg .s32 r0;  .reg .pred p;  shfl.sync.up.b32 r0|p, %r651, %r659, %r678, %r680;  @p add.s32 r0, r0, %r651;  mov.s32 %r657, r0;}
	// end inline asm
	mov.b32 	%r665, 4;
	// begin inline asm
	{  .reg .s32 r0;  .reg .pred p;  shfl.sync.up.b32 r0|p, %r657, %r665, %r678, %r680;  @p add.s32 r0, r0, %r657;  mov.s32 %r663, r0;}
	// end inline asm
	mov.b32 	%r671, 8;
	// begin inline asm
	{  .reg .s32 r0;  .reg .pred p;  shfl.sync.up.b32 r0|p, %r663, %r671, %r678, %r680;  @p add.s32 r0, r0, %r663;  mov.s32 %r669, r0;}
	// end inline asm
	mov.b32 	%r677, 16;
	// begin inline asm
	{  .reg .s32 r0;  .reg .pred p;  shfl.sync.up.b32 r0|p, %r669, %r677, %r678, %r680;  @p add.s32 r0, r0, %r669;  mov.s32 %r675, r0;}
	// end inline asm
	setp.ne.s32 	%p101, %r624, 31;
	@%p101 bra 	$L__BB9_8;
	shl.b32 	%r698, %r4, 2;
	mov.u32 	%r699, _ZZN3cub18CUB_300001_SM_10006detail4scan16DeviceScanKernelINS2_10policy_hubIiiimN4cuda3std3__44plusIvEEE10Policy1000EN6thrust24THRUST_300001_SM_1000_NS10device_ptrIiEESF_NS0_13ScanTileStateIiLb1EEES9_NS0_8NullTypeEmiLb0ESI_EEvT0_T1_T2_iT3_T4_T5_E12temp_storage;
	add.s32 	%r700, %r699, %r698;
	st.shared.u32 	[%r700+16], %r675;
$L__BB9_8:
	sub.s32 	%r701, %r675, %r655;
	bar.sync 	0;
	ld.shared.v4.u32 	{%r702, %r703, %r704, %r705}, [_ZZN3cub18CUB_300001_SM_10006detail4scan16DeviceScanKernelINS2_10policy_hubIiiimN4cuda3std3__44plusIvEEE10Policy1000EN6thrust24THRUST_300001_SM_1000_NS10device_ptrIiEESF_NS0_13ScanTileStateIiLb1EEES9_NS0_8NullTypeEmiLb0ESI_EEvT0_T1_T2_iT3_T4_T5_E12temp_storage+16];
	add.s32 	%r706, %r703, %r702;
	setp.eq.s32 	%p102, %r4, 2;
	selp.b32 	%r707, %r706, %r702, %p102;
	add.s32 	%r708, %r706, %r704;
	setp.eq.s32 	%p103, %r4, 3;
	selp.b32 	%r709, %r708, %r707, %p103;
	add.s32 	%r710, %r708, %r705;
	setp.eq.s32 	%p104, %r4, 4;
	selp.b32 	%r711, %r710, %r709, %p104;
	ld.shared.v4.u32 	{%r712, %r713, %r714, %r715}, [_ZZN3cub18CUB_300001_SM_10006detail4scan16DeviceScanKernelINS2_10policy_hubIiiimN4cuda3std3__44plusIvEEE10Policy1000EN6thrust24THRUST_300001_SM_1000_NS10device_ptrIiEESF_NS0_13ScanTileStateIiLb1EEES9_NS0_8NullTypeEmiLb0ESI_EEvT0_T1_T2_iT3_T4_T5_E12temp_storage+32];
	add.s32 	%r716, %r710, %r712;
	setp.eq.s32 	%p105, %r4, 5;
	selp.b32 	%r717, %r716, %r711, %p105;
	add.s32 	%r718, %r716, %r713;
	setp.eq.s32 	%p106, %r4, 6;
	selp.b32 	%r719, %r718, %r717, %p106;
	add.s32 	%r720, %r718, %r714;
	setp.eq.s32 	%p107, %r4, 7;
	selp.b32 	%r721, %r720, %r719, %p107;
	add.s32 	%r722, %r720, %r715;
	setp.eq.s32 	%p108, %r4, 8;
	selp.b32 	%r723, %r722, %r721, %p108;
	ld.shared.v4.u32 	{%r724, %r725, %r726, %r727}, [_ZZN3cub18CUB_300001_SM_10006detail4scan16DeviceScanKernelINS2_10policy_hubIiiimN4cuda3std3__44plusIvEEE10Policy1000EN6thrust24THRUST_300001_SM_1000_NS10device_ptrIiEESF_NS0_13ScanTileStateIiLb1EEES9_NS0_8NullTypeEmiLb0ESI_EEvT0_T1_T2_iT3_T4_T5_E12temp_storage+48];
	add.s32 	%r728, %r722, %r724;
	setp.eq.s32 	%p109, %r4, 9;
	selp.b32 	%r729, %r728, %r723, %p109;
	add.s32 	%r730, %r728, %r725;
	setp.eq.s32 	%p110, %r4, 10;
	selp.b32 	%r731, %r730, %r729, %p110;
	add.s32 	%r732, %r730, %r726;
	setp.eq.s32 	%p111, %r4, 11;
	selp.b32 	%r733, %r732, %r731, %p111;
	add.s32 	%r734, %r732, %r727;
	setp.eq.s32 	%p112, %r4, 12;
	selp.b32 	%r735, %r734, %r733, %p112;
	ld.shared.u32 	%r736, [_ZZN3cub18CUB_300001_SM_10006detail4scan16DeviceScanKernelINS2_10policy_hubIiiimN4cuda3std3__44plusIvEEE10Policy1000EN6thrust24THRUST_300001_SM_1000_NS10device_ptrIiEESF_NS0_13ScanTileStateIiLb1EEES9_NS0_8NullTypeEmiLb0ESI_EEvT0_T1_T2_iT3_T4_T5_E12temp_storage+64];
	add.s32 	%r32, %r734, %r736;
	setp.gt.u32 	%p113, %r2, 31;
	setp.lt.u32 	%p114, %r2, 32;
	setp.eq.s32 	%p115, %r624, 0;
	selp.b32 	%r737, 0, %r701, %p115;
	add.s32 	%r976, %r735, %r737;
	selp.b32 	%r34, %r701, %r976, %p114;
	@%p113 bra 	$L__BB9_24;
	setp.ne.s32 	%p116, %r2, 0;
	mul.wide.s32 	%rd41, %r1, 8;
	add.s64 	%rd7, %rd1, %rd41;
	@%p116 bra 	$L__BB9_11;
	st.shared.u32 	[_ZZN3cub18CUB_300001_SM_10006detail4scan16DeviceScanKernelINS2_10policy_hubIiiimN4cuda3std3__44plusIvEEE10Policy1000EN6thrust24THRUST_300001_SM_1000_NS10device_ptrIiEESF_NS0_13ScanTileStateIiLb1EEES9_NS0_8NullTypeEmiLb0ESI_EEvT0_T1_T2_iT3_T4_T5_E12temp_storage+12], %r32;
	add.s64 	%rd42, %rd7, 256;
	mov.b32 	%r738, 100;
	// begin inline asm
	st.relaxed.gpu.v2.u32 [%rd42], {%r738, %r32};
	// end inline asm
$L__BB9_11:
	not.b32 	%r744, %r2;
	add.s32 	%r972, %r1, %r744;
	mov.b32 	%r740, 550;
	// begin inline asm
	nanosleep.u32 %r740;
	// end inline asm
	mul.wide.s32 	%rd44, %r972, 8;
	add.s64 	%rd45, %rd1, %rd44;
	add.s64 	%rd43, %rd45, 256;
	// begin inline asm
	ld.relaxed.gpu.v2.u32 {%r973, %r967}, [%rd43];
	// end inline asm
	mov.b32 	%r968, 478;
$L__BB9_12:
	setp.eq.s32 	%p117, %r973, 99;
	mov.b32 	%r745, -1;
	vote.sync.any.pred 	%p118, %p117, %r745;
	not.pred 	%p119, %p118;
	@%p119 bra 	$L__BB9_14;
	// begin inline asm
	nanosleep.u32 %r968;
	// end inline asm
	shr.u32 	%r968, %r968, 1;
	// begin inline asm
	ld.relaxed.gpu.v2.u32 {%r973, %r967}, [%rd43];
	// end inline asm
	bra.uni 	$L__BB9_12;
$L__BB9_14:
	setp.eq.s32 	%p120, %r973, 101;
	mov.b32 	%r772, -1;
	vote.sync.ballot.b32 	%r774, %p120, %r772;
	// begin inline asm
	mov.u32 %r747, %lanemask_ge;
	// end inline asm
	and.b32  	%r775, %r774, %r747;
	or.b32  	%r776, %r775, -2147483648;
	add.s32 	%r777, %r776, -1;
	not.b32 	%r778, %r776;
	and.b32  	%r779, %r778, %r777;
	popc.b32 	%r751, %r779;
	mov.b32 	%r750, 1;
	// begin inline asm
	shfl.sync.down.b32 %r748, %r967, %r750, %r751, %r772;
	// end inline asm
	setp.lt.s32 	%p122, %r624, %r751;
	selp.b32 	%r780, %r748, 0, %p122;
	add.s32 	%r754, %r780, %r967;
	mov.b32 	%r755, 2;
	// begin inline asm
	shfl.sync.down.b32 %r753, %r754, %r755, %r751, %r772;
	// end inline asm
	add.s32 	%r47, %r624, 2;
	setp.gt.s32 	%p123, %r47, %r751;
	selp.b32 	%r781, 0, %r753, %p123;
	add.s32 	%r759, %r754, %r781;
	mov.b32 	%r760, 4;
	// begin inline asm
	shfl.sync.down.b32 %r758, %r759, %r760, %r751, %r772;
	// end inline asm
	add.s32 	%r48, %r624, 4;
	setp.gt.s32 	%p124, %r48, %r751;
	selp.b32 	%r782, 0, %r758, %p124;
	add.s32 	%r764, %r759, %r782;
	mov.b32 	%r765, 8;
	// begin inline asm
	shfl.sync.down.b32 %r763, %r764, %r765, %r751, %r772;
	// end inline asm
	add.s32 	%r49, %r624, 8;
	setp.gt.s32 	%p125, %r49, %r751;
	selp.b32 	%r783, 0, %r763, %p125;
	add.s32 	%r769, %r764, %r783;
	mov.b32 	%r770, 16;
	// begin inline asm
	shfl.sync.down.b32 %r768, %r769, %r770, %r751, %r772;
	// end inline asm
	add.s32 	%r50, %r624, 16;
	setp.gt.s32 	%p126, %r50, %r751;
	selp.b32 	%r784, 0, %r768, %p126;
	add.s32 	%r971, %r769, %r784;
	add.s64 	%rd9, %rd1, 256;
	mov.b32 	%r969, 478;
$L__BB9_15:
	setp.ne.s32 	%p127, %r973, 101;
	mov.b32 	%r785, -1;
	vote.sync.all.pred 	%p128, %p127, %r785;
	not.pred 	%p129, %p128;
	@%p129 bra 	$L__BB9_20;
	shr.u32 	%r969, %r969, 1;
	mul.wide.s32 	%rd48, %r972, 8;
	add.s64 	%rd49, %rd9, %rd48;
	add.s64 	%rd47, %rd49, -256;
	// begin inline asm
	ld.relaxed.gpu.v2.u32 {%r973, %r974}, [%rd47];
	// end inline asm
	mov.u32 	%r975, %r969;
$L__BB9_17:
	setp.eq.s32 	%p133, %r973, 99;
	mov.b32 	%r793, -1;
	vote.sync.any.pred 	%p134, %p133, %r793;
	not.pred 	%p135, %p134;
	@%p135 bra 	$L__BB9_19;
	// begin inline asm
	nanosleep.u32 %r975;
	// end inline asm
	shr.u32 	%r975, %r975, 1;
	// begin inline asm
	ld.relaxed.gpu.v2.u32 {%r973, %r974}, [%rd47];
	// end inline asm
	bra.uni 	$L__BB9_17;
$L__BB9_19:
	setp.eq.s32 	%p136, %r973, 101;
	mov.b32 	%r819, -1;
	vote.sync.ballot.b32 	%r820, %p136, %r819;
	and.b32  	%r821, %r820, %r747;
	or.b32  	%r822, %r821, -2147483648;
	add.s32 	%r823, %r822, -1;
	not.b32 	%r824, %r822;
	and.b32  	%r825, %r824, %r823;
	popc.b32 	%r798, %r825;
	mov.b32 	%r797, 1;
	// begin inline asm
	shfl.sync.down.b32 %r795, %r974, %r797, %r798, %r819;
	// end inline asm
	setp.lt.s32 	%p138, %r624, %r798;
	selp.b32 	%r826, %r795, 0, %p138;
	add.s32 	%r801, %r826, %r974;
	mov.b32 	%r802, 2;
	// begin inline asm
	shfl.sync.down.b32 %r800, %r801, %r802, %r798, %r819;
	// end inline asm
	setp.gt.s32 	%p139, %r47, %r798;
	selp.b32 	%r827, 0, %r800, %p139;
	add.s32 	%r806, %r801, %r827;
	mov.b32 	%r807, 4;
	// begin inline asm
	shfl.sync.down.b32 %r805, %r806, %r807, %r798, %r819;
	// end inline asm
	setp.gt.s32 	%p140, %r48, %r798;
	selp.b32 	%r828, 0, %r805, %p140;
	add.s32 	%r811, %r806, %r828;
	mov.b32 	%r812, 8;
	// begin inline asm
	shfl.sync.down.b32 %r810, %r811, %r812, %r798, %r819;
	// end inline asm
	setp.gt.s32 	%p141, %r49, %r798;
	selp.b32 	%r829, 0, %r810, %p141;
	add.s32 	%r816, %r811, %r829;
	mov.b32 	%r817, 16;
	// begin inline asm
	shfl.sync.down.b32 %r815, %r816, %r817, %r798, %r819;
	// end inline asm
	setp.gt.s32 	%p142, %r50, %r798;
	selp.b32 	%r830, 0, %r815, %p142;
	add.s32 	%r831, %r830, %r971;
	add.s32 	%r971, %r831, %r816;
	add.s32 	%r972, %r972, -32;
	bra.uni 	$L__BB9_15;
$L__BB9_20:
	@%p116 bra 	$L__BB9_22;
	add.s32 	%r788, %r971, %r32;
	add.s64 	%rd46, %rd7, 256;
	mov.b32 	%r787, 101;
	// begin inline asm
	st.relaxed.gpu.v2.u32 [%rd46], {%r787, %r788};
	// end inline asm
	st.shared.u32 	[_ZZN3cub18CUB_300001_SM_10006detail4scan16DeviceScanKernelINS2_10policy_hubIiiimN4cuda3std3__44plusIvEEE10Policy1000EN6thrust24THRUST_300001_SM_1000_NS10device_ptrIiEESF_NS0_13ScanTileStateIiLb1EEES9_NS0_8NullTypeEmiLb0ESI_EEvT0_T1_T2_iT3_T4_T5_E12temp_storage+4], %r971;
	st.shared.u32 	[_ZZN3cub18CUB_300001_SM_10006detail4scan16DeviceScanKernelINS2_10policy_hubIiiimN4cuda3std3__44plusIvEEE10Policy1000EN6thrust24THRUST_300001_SM_1000_NS10device_ptrIiEESF_NS0_13ScanTileStateIiLb1EEES9_NS0_8NullTypeEmiLb0ESI_EEvT0_T1_T2_iT3_T4_T5_E12temp_storage+8], %r788;
$L__BB9_22:
	setp.ne.s32 	%p131, %r624, 0;
	mov.u32 	%r976, %r34;
	@%p131 bra 	$L__BB9_24;
	st.shared.u32 	[_ZZN3cub18CUB_300001_SM_10006detail4scan16DeviceScanKernelINS2_10policy_hubIiiimN4cuda3std3__44plusIvEEE10Policy1000EN6thrust24THRUST_300001_SM_1000_NS10device_ptrIiEESF_NS0_13ScanTileStateIiLb1EEES9_NS0_8NullTypeEmiLb0ESI_EEvT0_T1_T2_iT3_T4_T5_E12temp_storage+84], %r971;
	mov.u32 	%r976, %r971;
$L__BB9_24:
	bar.sync 	0;
	setp.eq.s32 	%p132, %r2, 0;
	ld.shared.u32 	%r789, [_ZZN3cub18CUB_300001_SM_10006detail4scan16DeviceScanKernelINS2_10policy_hubIiiimN4cuda3std3__44plusIvEEE10Policy1000EN6thrust24THRUST_300001_SM_1000_NS10device_ptrIiEESF_NS0_13ScanTileStateIiLb1EEES9_NS0_8NullTypeEmiLb0ESI_EEvT0_T1_T2_iT3_T4_T5_E12temp_storage+84];
	selp.b32 	%r790, 0, %r789, %p132;
	add.s32 	%r977, %r790, %r976;
$L__BB9_25:
	add.s32 	%r928, %r977, %r7;
	add.s32 	%r929, %r8, %r928;
	add.s32 	%r930, %r9, %r929;
	add.s32 	%r931, %r10, %r930;
	add.s32 	%r932, %r11, %r931;
	add.s32 	%r933, %r12, %r932;
	add.s32 	%r934, %r13, %r933;
	add.s32 	%r935, %r14, %r934;
	add.s32 	%r936, %r15, %r935;
	add.s32 	%r937, %r16, %r936;
	add.s32 	%r938, %r17, %r937;
	add.s32 	%r939, %r18, %r938;
	add.s32 	%r940, %r19, %r939;
	add.s32 	%r941, %r20, %r940;
	add.s32 	%r942, %r21, %r941;
	add.s32 	%r943, %r22, %r942;
	add.s32 	%r944, %r23, %r943;
	add.s32 	%r945, %r24, %r944;
	add.s32 	%r946, %r25, %r945;
	bar.sync 	0;
	st.shared.u32 	[%r6], %r928;
	st.shared.u32 	[%r6+4], %r929;
	st.shared.u32 	[%r6+8], %r930;
	st.shared.u32 	[%r6+12], %r931;
	st.shared.u32 	[%r6+16], %r932;
	st.shared.u32 	[%r6+20], %r933;
	st.shared.u32 	[%r6+24], %r934;
	st.shared.u32 	[%r6+28], %r935;
	st.shared.u32 	[%r6+32], %r936;
	st.shared.u32 	[%r6+36], %r937;
	st.shared.u32 	[%r6+40], %r938;
	st.shared.u32 	[%r6+44], %r939;
	st.shared.u32 	[%r6+48], %r940;
	st.shared.u32 	[%r6+52], %r941;
	st.shared.u32 	[%r6+56], %r942;
	st.shared.u32 	[%r6+60], %r943;
	st.shared.u32 	[%r6+64], %r944;
	st.shared.u32 	[%r6+68], %r945;
	st.shared.u32 	[%r6+72], %r946;
	bar.warp.sync 	-1;
	ld.shared.u32 	%r947, [%r5];
	ld.shared.u32 	%r948, [%r5+128];
	ld.shared.u32 	%r949, [%r5+256];
	ld.shared.u32 	%r950, [%r5+384];
	ld.shared.u32 	%r951, [%r5+512];
	ld.shared.u32 	%r952, [%r5+640];
	ld.shared.u32 	%r953, [%r5+768];
	ld.shared.u32 	%r954, [%r5+896];
	ld.shared.u32 	%r955, [%r5+1024];
	ld.shared.u32 	%r956, [%r5+1152];
	ld.shared.u32 	%r957, [%r5+1280];
	ld.shared.u32 	%r958, [%r5+1408];
	ld.shared.u32 	%r959, [%r5+1536];
	ld.shared.u32 	%r960, [%r5+1664];
	ld.shared.u32 	%r961, [%r5+1792];
	ld.shared.u32 	%r962, [%r5+1920];
	ld.shared.u32 	%r963, [%r5+2048];
	ld.shared.u32 	%r964, [%r5+2176];
	ld.shared.u32 	%r965, [%r5+2304];
	add.s64 	%rd54, %rd3, %rd39;
	st.global.u32 	[%rd54], %r947;
	st.global.u32 	[%rd54+128], %r948;
	st.global.u32 	[%rd54+256], %r949;
	st.global.u32 	[%rd54+384], %r950;
	st.global.u32 	[%rd54+512], %r951;
	st.global.u32 	[%rd54+640], %r952;
	st.global.u32 	[%rd54+768], %r953;
	st.global.u32 	[%rd54+896], %r954;
	st.global.u32 	[%rd54+1024], %r955;
	st.global.u32 	[%rd54+1152], %r956;
	st.global.u32 	[%rd54+1280], %r957;
	st.global.u32 	[%rd54+1408], %r958;
	st.global.u32 	[%rd54+1536], %r959;
	st.global.u32 	[%rd54+1664], %r960;
	st.global.u32 	[%rd54+1792], %r961;
	st.global.u32 	[%rd54+1920], %r962;
	st.global.u32 	[%rd54+2048], %r963;
	st.global.u32 	[%rd54+2176], %r964;
	st.global.u32 	[%rd54+2304], %r965;
	bra.uni 	$L__BB9_128;
$L__BB9_26:
	setp.eq.s64 	%p2, %rd5, 0;
	@%p2 bra 	$L__BB9_128;
	cvt.u32.u64 	%r72, %rd5;
	shl.b64 	%rd19, %rd4, 2;
	add.s64 	%rd20, %rd2, %rd19;
	mov.u32 	%r73, %tid.x;
	ld.global.u32 	%r996, [%rd20];
	and.b32  	%r202, %r73, 31;
	and.b32  	%r203, %r73, 992;
	mul.lo.s32 	%r204, %r203, 19;
	or.b32  	%r75, %r204, %r202;
	setp.ge.u32 	%p3, %r75, %r72;
	shl.b32 	%r205, %r75, 2;
	cvt.u64.u32 	%rd21, %r205;
	add.s64 	%rd11, %rd20, %rd21;
	mov.u32 	%r978, %r996;
	@%p3 bra 	$L__BB9_29;
	ld.global.u32 	%r978, [%rd11];
$L__BB9_29:
	add.s32 	%r206, %r75, 32;
	setp.ge.u32 	%p4, %r206, %r72;
	mov.u32 	%r979, %r996;
	@%p4 bra 	$L__BB9_31;
	ld.global.u32 	%r979, [%rd11+128];
$L__BB9_31:
	add.s32 	%r207, %r75, 64;
	setp.ge.u32 	%p5, %r207, %r72;
	mov.u32 	%r980, %r996;
	@%p5 bra 	$L__BB9_33;
	ld.global.u32 	%r980, [%rd11+256];
$L__BB9_33:
	add.s32 	%r208, %r75, 96;
	setp.ge.u32 	%p6, %r208, %r72;
	mov.u32 	%r981, %r996;
	@%p6 bra 	$L__BB9_35;
	ld.global.u32 	%r981, [%rd11+384];
$L__BB9_35:
	add.s32 	%r209, %r75, 128;
	setp.ge.u32 	%p7, %r209, %r72;
	mov.u32 	%r982, %r996;
	@%p7 bra 	$L__BB9_37;
	ld.global.u32 	%r982, [%rd11+512];
$L__BB9_37:
	add.s32 	%r210, %r75, 160;
	setp.ge.u32 	%p8, %r210, %r72;
	mov.u32 	%r983, %r996;
	@%p8 bra 	$L__BB9_39;
	ld.global.u32 	%r983, [%rd11+640];
$L__BB9_39:
	add.s32 	%r211, %r75, 192;
	setp.ge.u32 	%p9, %r211, %r72;
	mov.u32 	%r984, %r996;
	@%p9 bra 	$L__BB9_41;
	ld.global.u32 	%r984, [%rd11+768];
$L__BB9_41:
	add.s32 	%r212, %r75, 224;
	setp.ge.u32 	%p10, %r212, %r72;
	mov.u32 	%r985, %r996;
	@%p10 bra 	$L__BB9_43;
	ld.global.u32 	%r985, [%rd11+896];
$L__BB9_43:
	add.s32 	%r92, %r75, 256;
	setp.ge.u32 	%p11, %r92, %r72;
	mov.u32 	%r986, %r996;
	@%p11 bra 	$L__BB9_45;
	ld.global.u32 	%r986, [%rd11+1024];
$L__BB9_45:
	add.s32 	%r213, %r75, 288;
	setp.ge.u32 	%p12, %r213, %r72;
	mov.u32 	%r987, %r996;
	@%p12 bra 	$L__BB9_47;
	ld.global.u32 	%r987, [%rd11+1152];
$L__BB9_47:
	add.s32 	%r214, %r75, 320;
	setp.ge.u32 	%p13, %r214, %r72;
	mov.u32 	%r988, %r996;
	@%p13 bra 	$L__BB9_49;
	ld.global.u32 	%r988, [%rd11+1280];
$L__BB9_49:
	add.s32 	%r215, %r75, 352;
	setp.ge.u32 	%p14, %r215, %r72;
	mov.u32 	%r989, %r996;
	@%p14 bra 	$L__BB9_51;
	ld.global.u32 	%r989, [%rd11+1408];
$L__BB9_51:
	add.s32 	%r216, %r75, 384;
	setp.ge.u32 	%p15, %r216, %r72;
	mov.u32 	%r990, %r996;
	@%p15 bra 	$L__BB9_53;
	ld.global.u32 	%r990, [%rd11+1536];
$L__BB9_53:
	add.s32 	%r217, %r75, 416;
	setp.ge.u32 	%p16, %r217, %r72;
	mov.u32 	%r991, %r996;
	@%p16 bra 	$L__BB9_55;
	ld.global.u32 	%r991, [%rd11+1664];
$L__BB9_55:
	add.s32 	%r218, %r75, 448;
	setp.ge.u32 	%p17, %r218, %r72;
	mov.u32 	%r992, %r996;
	@%p17 bra 	$L__BB9_57;
	ld.global.u32 	%r992, [%rd11+1792];
$L__BB9_57:
	add.s32 	%r219, %r75, 480;
	setp.ge.u32 	%p18, %r219, %r72;
	mov.u32 	%r993, %r996;
	@%p18 bra 	$L__BB9_59;
	ld.global.u32 	%r993, [%rd11+1920];
$L__BB9_59:
	add.s32 	%r220, %r75, 512;
	setp.ge.u32 	%p19, %r220, %r72;
	mov.u32 	%r994, %r996;
	@%p19 bra 	$L__BB9_61;
	ld.global.u32 	%r994, [%rd11+2048];
$L__BB9_61:
	add.s32 	%r221, %r75, 544;
	setp.ge.u32 	%p20, %r221, %r72;
	mov.u32 	%r995, %r996;
	@%p20 bra 	$L__BB9_63;
	ld.global.u32 	%r995, [%rd11+2176];
$L__BB9_63:
	add.s32 	%r113, %r75, 576;
	setp.ge.u32 	%p21, %r113, %r72;
	@%p21 bra 	$L__BB9_65;
	ld.global.u32 	%r996, [%rd11+2304];
$L__BB9_65:
	// begin inline asm
	mov.u32 %r222, %laneid;
	// end inline asm
	shr.u32 	%r117, %r73, 5;
	mad.lo.s32 	%r223, %r117, 608, %r222;
	shl.b32 	%r224, %r223, 2;
	mov.u32 	%r225, _ZZN3cub18CUB_300001_SM_10006detail4scan16DeviceScanKernelINS2_10policy_hubIiiimN4cuda3std3__44plusIvEEE10Policy1000EN6thrust24THRUST_300001_SM_1000_NS10device_ptrIiEESF_NS0_13ScanTileStateIiLb1EEES9_NS0_8NullTypeEmiLb0ESI_EEvT0_T1_T2_iT3_T4_T5_E12temp_storage;
	add.s32 	%r118, %r225, %r224;
	st.shared.u32 	[%r118], %r978;
	st.shared.u32 	[%r118+128], %r979;
	st.shared.u32 	[%r118+256], %r980;
	st.shared.u32 	[%r118+384], %r981;
	st.shared.u32 	[%r118+512], %r982;
	st.shared.u32 	[%r118+640], %r983;
	st.shared.u32 	[%r118+768], %r984;
	st.shared.u32 	[%r118+896], %r985;
	st.shared.u32 	[%r118+1024], %r986;
	st.shared.u32 	[%r118+1152], %r987;
	st.shared.u32 	[%r118+1280], %r988;
	st.shared.u32 	[%r118+1408], %r989;
	st.shared.u32 	[%r118+1536], %r990;
	st.shared.u32 	[%r118+1664], %r991;
	st.shared.u32 	[%r118+1792], %r992;
	st.shared.u32 	[%r118+1920], %r993;
	st.shared.u32 	[%r118+2048], %r994;
	st.shared.u32 	[%r118+2176], %r995;
	st.shared.u32 	[%r118+2304], %r996;
	bar.warp.sync 	-1;
	mad.lo.s32 	%r119, %r222, 72, %r118;
	ld.shared.u32 	%r120, [%r119];
	ld.shared.u32 	%r121, [%r119+4];
	ld.shared.u32 	%r122, [%r119+8];
	ld.shared.u32 	%r123, [%r119+12];
	ld.shared.u32 	%r124, [%r119+16];
	ld.shared.u32 	%r125, [%r119+20];
	ld.shared.u32 	%r126, [%r119+24];
	ld.shared.u32 	%r127, [%r119+28];
	ld.shared.u32 	%r128, [%r119+32];
	ld.shared.u32 	%r129, [%r119+36];
	ld.shared.u32 	%r130, [%r119+40];
	ld.shared.u32 	%r131, [%r119+44];
	ld.shared.u32 	%r132, [%r119+48];
	ld.shared.u32 	%r133, [%r119+52];
	ld.shared.u32 	%r134, [%r119+56];
	ld.shared.u32 	%r135, [%r119+60];
	ld.shared.u32 	%r136, [%r119+64];
	ld.shared.u32 	%r137, [%r119+68];
	ld.shared.u32 	%r138, [%r119+72];
	bar.sync 	0;
	setp.ne.s32 	%p22, %r1, 0;
	@%p22 bra 	$L__BB9_69;
	add.s32 	%r451, %r121, %r120;
	add.s32 	%r452, %r122, %r451;
	add.s32 	%r453, %r123, %r452;
	add.s32 	%r454, %r124, %r453;
	add.s32 	%r455, %r125, %r454;
	add.s32 	%r456, %r126, %r455;
	add.s32 	%r457, %r127, %r456;
	add.s32 	%r458, %r128, %r457;
	add.s32 	%r459, %r129, %r458;
	add.s32 	%r460, %r130, %r459;
	add.s32 	%r461, %r131, %r460;
	add.s32 	%r462, %r132, %r461;
	add.s32 	%r463, %r133, %r462;
	add.s32 	%r464, %r134, %r463;
	add.s32 	%r465, %r135, %r464;
	add.s32 	%r466, %r136, %r465;
	add.s32 	%r467, %r137, %r466;
	add.s32 	%r425, %r138, %r467;
	mov.b32 	%r423, 1;
	mov.b32 	%r448, 0;
	mov.b32 	%r450, -1;
	// begin inline asm
	{  .reg .s32 r0;  .reg .pred p;  shfl.sync.up.b32 r0|p, %r425, %r423, %r448, %r450;  @p add.s32 r0, r0, %r425;  mov.s32 %r421, r0;}
	// end inline asm
	mov.b32 	%r429, 2;
	// begin inline asm
	{  .reg .s32 r0;  .reg .pred p;  shfl.sync.up.b32 r0|p, %r421, %r429, %r448, %r450;  @p add.s32 r0, r0, %r421;  mov.s32 %r427, r0;}
	// end inline asm
	mov.b32 	%r435, 4;
	// begin inline asm
	{  .reg .s32 r0;  .reg .pred p;  shfl.sync.up.b32 r0|p, %r427, %r435, %r448, %r450;  @p add.s32 r0, r0, %r427;  mov.s32 %r433, r0;}
	// end inline asm
	mov.b32 	%r441, 8;
	// begin inline asm
	{  .reg .s32 r0;  .reg .pred p;  shfl.sync.up.b32 r0|p, %r433, %r441, %r448, %r450;  @p add.s32 r0, r0, %r433;  mov.s32 %r439, r0;}
	// end inline asm
	mov.b32 	%r447, 16;
	// begin inline asm
	{  .reg .s32 r0;  .reg .pred p;  shfl.sync.up.b32 r0|p, %r439, %r447, %r448, %r450;  @p add.s32 r0, r0, %r439;  mov.s32 %r445, r0;}
	// end inline asm
	setp.ne.s32 	%p65, %r222, 31;
	@%p65 bra 	$L__BB9_68;
	shl.b32 	%r468, %r117, 2;
	mov.u32 	%r469, _ZZN3cub18CUB_300001_SM_10006detail4scan16DeviceScanKernelINS2_10policy_hubIiiimN4cuda3std3__44plusIvEEE10Policy1000EN6thrust24THRUST_300001_SM_1000_NS10device_ptrIiEESF_NS0_13ScanTileStateIiLb1EEES9_NS0_8NullTypeEmiLb0ESI_EEvT0_T1_T2_iT3_T4_T5_E12temp_storage;
	add.s32 	%r470, %r469, %r468;
	st.shared.u32 	[%r470+16], %r445;
$L__BB9_68:
	sub.s32 	%r471, %r445, %r425;
	bar.sync 	0;
	ld.shared.v4.u32 	{%r472, %r473, %r474, %r475}, [_ZZN3cub18CUB_300001_SM_10006detail4scan16DeviceScanKernelINS2_10policy_hubIiiimN4cuda3std3__44plusIvEEE10Policy1000EN6thrust24THRUST_300001_SM_1000_NS10device_ptrIiEESF_NS0_13ScanTileStateIiLb1EEES9_NS0_8NullTypeEmiLb0ESI_EEvT0_T1_T2_iT3_T4_T5_E12temp_storage+16];
	add.s32 	%r476, %r473, %r472;
	setp.eq.s32 	%p66, %r117, 2;
	selp.b32 	%r477, %r476, %r472, %p66;
	add.s32 	%r478, %r476, %r474;
	setp.eq.s32 	%p67, %r117, 3;
	selp.b32 	%r479, %r478, %r477, %p67;
	add.s32 	%r480, %r478, %r475;
	setp.eq.s32 	%p68, %r117, 4;
	selp.b32 	%r481, %r480, %r479, %p68;
	ld.shared.v4.u32 	{%r482, %r483, %r484, %r485}, [_ZZN3cub18CUB_300001_SM_10006detail4scan16DeviceScanKernelINS2_10policy_hubIiiimN4cuda3std3__44plusIvEEE10Policy1000EN6thrust24THRUST_300001_SM_1000_NS10device_ptrIiEESF_NS0_13ScanTileStateIiLb1EEES9_NS0_8NullTypeEmiLb0ESI_EEvT0_T1_T2_iT3_T4_T5_E12temp_storage+32];
	add.s32 	%r486, %r480, %r482;
	setp.eq.s32 	%p69, %r117, 5;
	selp.b32 	%r487, %r486, %r481, %p69;
	add.s32 	%r488, %r486, %r483;
	setp.eq.s32 	%p70, %r117, 6;
	selp.b32 	%r489, %r488, %r487, %p70;
	add.s32 	%r490, %r488, %r484;
	setp.eq.s32 	%p71, %r117, 7;
	selp.b32 	%r491, %r490, %r489, %p71;
	add.s32 	%r492, %r490, %r485;
	setp.eq.s32 	%p72, %r117, 8;
	selp.b32 	%r493, %r492, %r491, %p72;
	ld.shared.v4.u32 	{%r494, %r495, %r496, %r497}, [_ZZN3cub18CUB_300001_SM_10006detail4scan16DeviceScanKernelINS2_10policy_hubIiiimN4cuda3std3__44plusIvEEE10Policy1000EN6thrust24THRUST_300001_SM_1000_NS10device_ptrIiEESF_NS0_13ScanTileStateIiLb1EEES9_NS0_8NullTypeEmiLb0ESI_EEvT0_T1_T2_iT3_T4_T5_E12temp_storage+48];
	add.s32 	%r498, %r492, %r494;
	setp.eq.s32 	%p73, %r117, 9;
	selp.b32 	%r499, %r498, %r493, %p73;
	add.s32 	%r500, %r498, %r495;
	setp.eq.s32 	%p74, %r117, 10;
	selp.b32 	%r501, %r500, %r499, %p74;
	add.s32 	%r502, %r500, %r496;
	setp.eq.s32 	%p75, %r117, 11;
	selp.b32 	%r503, %r502, %r501, %p75;
	add.s32 	%r504, %r502, %r497;
	setp.eq.s32 	%p76, %r117, 12;
	selp.b32 	%r505, %r504, %r503, %p76;
	setp.lt.u32 	%p77, %r73, 32;
	setp.eq.s32 	%p78, %r222, 0;
	selp.b32 	%r506, 0, %r471, %p78;
	add.s32 	%r507, %r505, %r506;
	selp.b32 	%r508, %r471, %r507, %p77;
	setp.eq.s32 	%p79, %r73, 0;
	selp.b32 	%r1008, 0, %r508, %p79;
	bra.uni 	$L__BB9_88;
$L__BB9_69:
	add.s32 	%r256, %r121, %r120;
	add.s32 	%r257, %r122, %r256;
	add.s32 	%r258, %r123, %r257;
	add.s32 	%r259, %r124, %r258;
	add.s32 	%r260, %r125, %r259;
	add.s32 	%r261, %r126, %r260;
	add.s32 	%r262, %r127, %r261;
	add.s32 	%r263, %r128, %r262;
	add.s32 	%r264, %r129, %r263;
	add.s32 	%r265, %r130, %r264;
	add.s32 	%r266, %r131, %r265;
	add.s32 	%r267, %r132, %r266;
	add.s32 	%r268, %r133, %r267;
	add.s32 	%r269, %r134, %r268;
	add.s32 	%r270, %r135, %r269;
	add.s32 	%r271, %r136, %r270;
	add.s32 	%r272, %r137, %r271;
	add.s32 	%r230, %r138, %r272;
	mov.b32 	%r228, 1;
	mov.b32 	%r253, 0;
	mov.b32 	%r255, -1;
	// begin inline asm
	{  .reg .s32 r0;  .reg .pred p;  shfl.sync.up.b32 r0|p, %r230, %r228, %r253, %r255;  @p add.s32 r0, r0, %r230;  mov.s32 %r226, r0;}
	// end inline asm
	mov.b32 	%r234, 2;
	// begin inline asm
	{  .reg .s32 r0;  .reg .pred p;  shfl.sync.up.b32 r0|p, %r226, %r234, %r253, %r255;  @p add.s32 r0, r0, %r226;  mov.s32 %r232, r0;}
	// end inline asm
	mov.b32 	%r240, 4;
	// begin inline asm
	{  .reg .s32 r0;  .reg .pred p;  shfl.sync.up.b32 r0|p, %r232, %r240, %r253, %r255;  @p add.s32 r0, r0, %r232;  mov.s32 %r238, r0;}
	// end inline asm
	mov.b32 	%r246, 8;
	// begin inline asm
	{  .reg .s32 r0;  .reg .pred p;  shfl.sync.up.b32 r0|p, %r238, %r246, %r253, %r255;  @p add.s32 r0, r0, %r238;  mov.s32 %r244, r0;}
	// end inline asm
	mov.b32 	%r252, 16;
	// begin inline asm
	{  .reg .s32 r0;  .reg .pred p;  shfl.sync.up.b32 r0|p, %r244, %r252, %r253, %r255;  @p add.s32 r0, r0, %r244;  mov.s32 %r250, r0;}
	// end inline asm
	setp.ne.s32 	%p23, %r222, 31;
	@%p23 bra 	$L__BB9_71;
	shl.b32 	%r273, %r117, 2;
	mov.u32 	%r274, _ZZN3cub18CUB_300001_SM_10006detail4scan16DeviceScanKernelINS2_10policy_hubIiiimN4cuda3std3__44plusIvEEE10Policy1000EN6thrust24THRUST_300001_SM_1000_NS10device_ptrIiEESF_NS0_13ScanTileStateIiLb1EEES9_NS0_8NullTypeEmiLb0ESI_EEvT0_T1_T2_iT3_T4_T5_E12temp_storage;
	add.s32 	%r275, %r274, %r273;
	st.shared.u32 	[%r275+16], %r250;
$L__BB9_71:
	sub.s32 	%r276, %r250, %r230;
	bar.sync 	0;
	ld.shared.v4.u32 	{%r277, %r278, %r279, %r280}, [_ZZN3cub18CUB_300001_SM_10006detail4scan16DeviceScanKernelINS2_10policy_hubIiiimN4cuda3std3__44plusIvEEE10Policy1000EN6thrust24THRUST_300001_SM_1000_NS10device_ptrIiEESF_NS0_13ScanTileStateIiLb1EEES9_NS0_8NullTypeEmiLb0ESI_EEvT0_T1_T2_iT3_T4_T5_E12temp_storage+16];
	add.s32 	%r281, %r278, %r277;
	setp.eq.s32 	%p24, %r117, 2;
	selp.b32 	%r282, %r281, %r277, %p24;
	add.s32 	%r283, %r281, %r279;
	setp.eq.s32 	%p25, %r117, 3;
	selp.b32 	%r284, %r283, %r282, %p25;
	add.s32 	%r285, %r283, %r280;
	setp.eq.s32 	%p26, %r117, 4;
	selp.b32 	%r286, %r285, %r284, %p26;
	ld.shared.v4.u32 	{%r287, %r288, %r289, %r290}, [_ZZN3cub18CUB_300001_SM_10006detail4scan16DeviceScanKernelINS2_10policy_hubIiiimN4cuda3std3__44plusIvEEE10Policy1000EN6thrust24THRUST_300001_SM_1000_NS10device_ptrIiEESF_NS0_13ScanTileStateIiLb1EEES9_NS0_8NullTypeEmiLb0ESI_EEvT0_T1_T2_iT3_T4_T5_E12temp_storage+32];
	add.s32 	%r291, %r285, %r287;
	setp.eq.s32 	%p27, %r117, 5;
	selp.b32 	%r292, %r291, %r286, %p27;
	add.s32 	%r293, %r291, %r288;
	setp.eq.s32 	%p28, %r117, 6;
	selp.b32 	%r294, %r293, %r292, %p28;
	add.s32 	%r295, %r293, %r289;
	setp.eq.s32 	%p29, %r117, 7;
	selp.b32 	%r296, %r295, %r294, %p29;
	add.s32 	%r297, %r295, %r290;
	setp.eq.s32 	%p30, %r117, 8;
	selp.b32 	%r298, %r297, %r296, %p30;
	ld.shared.v4.u32 	{%r299, %r300, %r301, %r302}, [_ZZN3cub18CUB_300001_SM_10006detail4scan16DeviceScanKernelINS2_10policy_hubIiiimN4cuda3std3__44plusIvEEE10Policy1000EN6thrust24THRUST_300001_SM_1000_NS10device_ptrIiEESF_NS0_13ScanTileStateIiLb1EEES9_NS0_8NullTypeEmiLb0ESI_EEvT0_T1_T2_iT3_T4_T5_E12temp_storage+48];
	add.s32 	%r303, %r297, %r299;
	setp.eq.s32 	%p31, %r117, 9;
	selp.b32 	%r304, %r303, %r298, %p31;
	add.s32 	%r305, %r303, %r300;
	setp.eq.s32 	%p32, %r117, 10;
	selp.b32 	%r306, %r305, %r304, %p32;
	add.s32 	%r307, %r305, %r301;
	setp.eq.s32 	%p33, %r117, 11;
	selp.b32 	%r308, %r307, %r306, %p33;
	add.s32 	%r309, %r307, %r302;
	setp.eq.s32 	%p34, %r117, 12;
	selp.b32 	%r310, %r309, %r308, %p34;
	ld.shared.u32 	%r311, [_ZZN3cub18CUB_300001_SM_10006detail4scan16DeviceScanKernelINS2_10policy_hubIiiimN4cuda3std3__44plusIvEEE10Policy1000EN6thrust24THRUST_300001_SM_1000_NS10device_ptrIiEESF_NS0_13ScanTileStateIiLb1EEES9_NS0_8NullTypeEmiLb0ESI_EEvT0_T1_T2_iT3_T4_T5_E12temp_storage+64];
	add.s32 	%r144, %r309, %r311;
	setp.gt.u32 	%p35, %r73, 31;
	setp.lt.u32 	%p36, %r73, 32;
	setp.eq.s32 	%p37, %r222, 0;
	selp.b32 	%r312, 0, %r276, %p37;
	add.s32 	%r1007, %r310, %r312;
	selp.b32 	%r146, %r276, %r1007, %p36;
	@%p35 bra 	$L__BB9_87;
	setp.ne.s32 	%p38, %r73, 0;
	mul.wide.s32 	%rd22, %r1, 8;
	add.s64 	%rd12, %rd1, %rd22;
	@%p38 bra 	$L__BB9_74;
	st.shared.u32 	[_ZZN3cub18CUB_300001_SM_10006detail4scan16DeviceScanKernelINS2_10policy_hubIiiimN4cuda3std3__44plusIvEEE10Policy1000EN6thrust24THRUST_300001_SM_1000_NS10device_ptrIiEESF_NS0_13ScanTileStateIiLb1EEES9_NS0_8NullTypeEmiLb0ESI_EEvT0_T1_T2_iT3_T4_T5_E12temp_storage+12], %r144;
	add.s64 	%rd23, %rd12, 256;
	mov.b32 	%r313, 100;
	// begin inline asm
	st.relaxed.gpu.v2.u32 [%rd23], {%r313, %r144};
	// end inline asm
$L__BB9_74:
	not.b32 	%r319, %r73;
	add.s32 	%r1003, %r1, %r319;
	mov.b32 	%r315, 550;
	// begin inline asm
	nanosleep.u32 %r315;
	// end inline asm
	mul.wide.s32 	%rd25, %r1003, 8;
	add.s64 	%rd26, %rd1, %rd25;
	add.s64 	%rd24, %rd26, 256;
	// begin inline asm
	ld.relaxed.gpu.v2.u32 {%r1004, %r998}, [%rd24];
	// end inline asm
	mov.b32 	%r999, 478;
$L__BB9_75:
	setp.eq.s32 	%p39, %r1004, 99;
	mov.b32 	%r320, -1;
	vote.sync.any.pred 	%p40, %p39, %r320;
	not.pred 	%p41, %p40;
	@%p41 bra 	$L__BB9_77;
	// begin inline asm
	nanosleep.u32 %r999;
	// end inline asm
	shr.u32 	%r999, %r999, 1;
	// begin inline asm
	ld.relaxed.gpu.v2.u32 {%r1004, %r998}, [%rd24];
	// end inline asm
	bra.uni 	$L__BB9_75;
$L__BB9_77:
	setp.eq.s32 	%p42, %r1004, 101;
	mov.b32 	%r347, -1;
	vote.sync.ballot.b32 	%r349, %p42, %r347;
	// begin inline asm
	mov.u32 %r322, %lanemask_ge;
	// end inline asm
	and.b32  	%r350, %r349, %r322;
	or.b32  	%r351, %r350, -2147483648;
	add.s32 	%r352, %r351, -1;
	not.b32 	%r353, %r351;
	and.b32  	%r354, %r353, %r352;
	popc.b32 	%r326, %r354;
	mov.b32 	%r325, 1;
	// begin inline asm
	shfl.sync.down.b32 %r323, %r998, %r325, %r326, %r347;
	// end inline asm
	setp.lt.s32 	%p44, %r222, %r326;
	selp.b32 	%r355, %r323, 0, %p44;
	add.s32 	%r329, %r355, %r998;
	mov.b32 	%r330, 2;
	// begin inline asm
	shfl.sync.down.b32 %r328, %r329, %r330, %r326, %r347;
	// end inline asm
	add.s32 	%r356, %r222, 2;
	setp.gt.s32 	%p45, %r356, %r326;
	selp.b32 	%r357, 0, %r328, %p45;
	add.s32 	%r334, %r329, %r357;
	mov.b32 	%r335, 4;
	// begin inline asm
	shfl.sync.down.b32 %r333, %r334, %r335, %r326, %r347;
	// end inline asm
	add.s32 	%r358, %r222, 4;
	setp.gt.s32 	%p46, %r358, %r326;
	selp.b32 	%r359, 0, %r333, %p46;
	add.s32 	%r339, %r334, %r359;
	mov.b32 	%r340, 8;
	// begin inline asm
	shfl.sync.down.b32 %r338, %r339, %r340, %r326, %r347;
	// end inline asm
	add.s32 	%r360, %r222, 8;
	setp.gt.s32 	%p47, %r360, %r326;
	selp.b32 	%r361, 0, %r338, %p47;
	add.s32 	%r344, %r339, %r361;
	mov.b32 	%r345, 16;
	// begin inline asm
	shfl.sync.down.b32 %r343, %r344, %r345, %r326, %r347;
	// end inline asm
	add.s32 	%r362, %r222, 16;
	setp.gt.s32 	%p48, %r362, %r326;
	selp.b32 	%r363, 0, %r343, %p48;
	add.s32 	%r1000, %r344, %r363;
	add.s64 	%rd13, %rd1, 256;
	mov.b32 	%r1001, 478;
$L__BB9_78:
	setp.ne.s32 	%p49, %r1004, 101;
	mov.b32 	%r364, -1;
	vote.sync.all.pred 	%p50, %p49, %r364;
	not.pred 	%p51, %p50;
	@%p51 bra 	$L__BB9_83;
	shr.u32 	%r1001, %r1001, 1;
	mul.wide.s32 	%rd29, %r1003, 8;
	add.s64 	%rd30, %rd13, %rd29;
	add.s64 	%rd28, %rd30, -256;
	// begin inline asm
	ld.relaxed.gpu.v2.u32 {%r1004, %r1005}, [%rd28];
	// end inline asm
	mov.u32 	%r1006, %r1001;
$L__BB9_80:
	setp.eq.s32 	%p55, %r1004, 99;
	mov.b32 	%r372, -1;
	vote.sync.any.pred 	%p56, %p55, %r372;
	not.pred 	%p57, %p56;
	@%p57 bra 	$L__BB9_82;
	// begin inline asm
	nanosleep.u32 %r1006;
	// end inline asm
	shr.u32 	%r1006, %r1006, 1;
	// begin inline asm
	ld.relaxed.gpu.v2.u32 {%r1004, %r1005}, [%rd28];
	// end inline asm
	bra.uni 	$L__BB9_80;
$L__BB9_82:
	setp.eq.s32 	%p58, %r1004, 101;
	mov.b32 	%r398, -1;
	vote.sync.ballot.b32 	%r399, %p58, %r398;
	and.b32  	%r400, %r399, %r322;
	or.b32  	%r401, %r400, -2147483648;
	add.s32 	%r402, %r401, -1;
	not.b32 	%r403, %r401;
	and.b32  	%r404, %r403, %r402;
	popc.b32 	%r377, %r404;
	mov.b32 	%r376, 1;
	// begin inline asm
	shfl.sync.down.b32 %r374, %r1005, %r376, %r377, %r398;
	// end inline asm
	setp.lt.s32 	%p60, %r222, %r377;
	selp.b32 	%r405, %r374, 0, %p60;
	add.s32 	%r380, %r405, %r1005;
	mov.b32 	%r381, 2;
	// begin inline asm
	shfl.sync.down.b32 %r379, %r380, %r381, %r377, %r398;
	// end inline asm
	add.s32 	%r406, %r222, 2;
	setp.gt.s32 	%p61, %r406, %r377;
	selp.b32 	%r407, 0, %r379, %p61;
	add.s32 	%r385, %r380, %r407;
	mov.b32 	%r386, 4;
	// begin inline asm
	shfl.sync.down.b32 %r384, %r385, %r386, %r377, %r398;
	// end inline asm
	add.s32 	%r408, %r222, 4;
	setp.gt.s32 	%p62, %r408, %r377;
	selp.b32 	%r409, 0, %r384, %p62;
	add.s32 	%r390, %r385, %r409;
	mov.b32 	%r391, 8;
	// begin inline asm
	shfl.sync.down.b32 %r389, %r390, %r391, %r377, %r398;
	// end inline asm
	add.s32 	%r410, %r222, 8;
	setp.gt.s32 	%p63, %r410, %r377;
	selp.b32 	%r411, 0, %r389, %p63;
	add.s32 	%r395, %r390, %r411;
	mov.b32 	%r396, 16;
	// begin inline asm
	shfl.sync.down.b32 %r394, %r395, %r396, %r377, %r398;
	// end inline asm
	add.s32 	%r412, %r222, 16;
	setp.gt.s32 	%p64, %r412, %r377;
	selp.b32 	%r413, 0, %r394, %p64;
	add.s32 	%r414, %r413, %r1000;
	add.s32 	%r1000, %r414, %r395;
	add.s32 	%r1003, %r1003, -32;
	bra.uni 	$L__BB9_78;
$L__BB9_83:
	@%p38 bra 	$L__BB9_85;
	add.s32 	%r367, %r1000, %r144;
	add.s64 	%rd27, %rd12, 256;
	mov.b32 	%r366, 101;
	// begin inline asm
	st.relaxed.gpu.v2.u32 [%rd27], {%r366, %r367};
	// end inline asm
	st.shared.u32 	[_ZZN3cub18CUB_300001_SM_10006detail4scan16DeviceScanKernelINS2_10policy_hubIiiimN4cuda3std3__44plusIvEEE10Policy1000EN6thrust24THRUST_300001_SM_1000_NS10device_ptrIiEESF_NS0_13ScanTileStateIiLb1EEES9_NS0_8NullTypeEmiLb0ESI_EEvT0_T1_T2_iT3_T4_T5_E12temp_storage+4], %r1000;
	st.shared.u32 	[_ZZN3cub18CUB_300001_SM_10006detail4scan16DeviceScanKernelINS2_10policy_hubIiiimN4cuda3std3__44plusIvEEE10Policy1000EN6thrust24THRUST_300001_SM_1000_NS10device_ptrIiEESF_NS0_13ScanTileStateIiLb1EEES9_NS0_8NullTypeEmiLb0ESI_EEvT0_T1_T2_iT3_T4_T5_E12temp_storage+8], %r367;
$L__BB9_85:
	setp.ne.s32 	%p53, %r222, 0;
	mov.u32 	%r1007, %r146;
	@%p53 bra 	$L__BB9_87;
	st.shared.u32 	[_ZZN3cub18CUB_300001_SM_10006detail4scan16DeviceScanKernelINS2_10policy_hubIiiimN4cuda3std3__44plusIvEEE10Policy1000EN6thrust24THRUST_300001_SM_1000_NS10device_ptrIiEESF_NS0_13ScanTileStateIiLb1EEES9_NS0_8NullTypeEmiLb0ESI_EEvT0_T1_T2_iT3_T4_T5_E12temp_storage+84], %r1000;
	mov.u32 	%r1007, %r1000;
$L__BB9_87:
	bar.sync 	0;
	setp.eq.s32 	%p54, %r73, 0;
	ld.shared.u32 	%r368, [_ZZN3cub18CUB_300001_SM_10006detail4scan16DeviceScanKernelINS2_10policy_hubIiiimN4cuda3std3__44plusIvEEE10Policy1000EN6thrust24THRUST_300001_SM_1000_NS10device_ptrIiEESF_NS0_13ScanTileStateIiLb1EEES9_NS0_8NullTypeEmiLb0ESI_EEvT0_T1_T2_iT3_T4_T5_E12temp_storage+84];
	selp.b32 	%r369, 0, %r368, %p54;
	add.s32 	%r1008, %r369, %r1007;
$L__BB9_88:
	add.s32 	%r509, %r1008, %r120;
	add.s32 	%r510, %r121, %r509;
	add.s32 	%r511, %r122, %r510;
	add.s32 	%r512, %r123, %r511;
	add.s32 	%r513, %r124, %r512;
	add.s32 	%r514, %r125, %r513;
	add.s32 	%r515, %r126, %r514;
	add.s32 	%r516, %r127, %r515;
	add.s32 	%r517, %r128, %r516;
	add.s32 	%r518, %r129, %r517;
	add.s32 	%r519, %r130, %r518;
	add.s32 	%r520, %r131, %r519;
	add.s32 	%r521, %r132, %r520;
	add.s32 	%r522, %r133, %r521;
	add.s32 	%r523, %r134, %r522;
	add.s32 	%r524, %r135, %r523;
	add.s32 	%r525, %r136, %r524;
	add.s32 	%r526, %r137, %r525;
	add.s32 	%r527, %r138, %r526;
	bar.sync 	0;
	st.shared.u32 	[%r119], %r509;
	st.shared.u32 	[%r119+4], %r510;
	st.shared.u32 	[%r119+8], %r511;
	st.shared.u32 	[%r119+12], %r512;
	st.shared.u32 	[%r119+16], %r513;
	st.shared.u32 	[%r119+20], %r514;
	st.shared.u32 	[%r119+24], %r515;
	st.shared.u32 	[%r119+28], %r516;
	st.shared.u32 	[%r119+32], %r517;
	st.shared.u32 	[%r119+36], %r518;
	st.shared.u32 	[%r119+40], %r519;
	st.shared.u32 	[%r119+44], %r520;
	st.shared.u32 	[%r119+48], %r521;
	st.shared.u32 	[%r119+52], %r522;
	st.shared.u32 	[%r119+56], %r523;
	st.shared.u32 	[%r119+60], %r524;
	st.shared.u32 	[%r119+64], %r525;
	st.shared.u32 	[%r119+68], %r526;
	st.shared.u32 	[%r119+72], %r527;
	bar.warp.sync 	-1;
	ld.shared.u32 	%r180, [%r118];
	ld.shared.u32 	%r181, [%r118+128];
	ld.shared.u32 	%r182, [%r118+256];
	ld.shared.u32 	%r183, [%r118+384];
	ld.shared.u32 	%r184, [%r118+512];
	ld.shared.u32 	%r185, [%r118+640];
	ld.shared.u32 	%r186, [%r118+768];
	ld.shared.u32 	%r187, [%r118+896];
	ld.shared.u32 	%r188, [%r118+1024];
	ld.shared.u32 	%r189, [%r118+1152];
	ld.shared.u32 	%r190, [%r118+1280];
	ld.shared.u32 	%r191, [%r118+1408];
	ld.shared.u32 	%r192, [%r118+1536];
	ld.shared.u32 	%r193, [%r118+1664];
	ld.shared.u32 	%r194, [%r118+1792];
	ld.shared.u32 	%r195, [%r118+1920];
	ld.shared.u32 	%r196, [%r118+2048];
	ld.shared.u32 	%r197, [%r118+2176];
	ld.shared.u32 	%r198, [%r118+2304];
	setp.ne.s32 	%p80, %r73, 0;
	@%p80 bra 	$L__BB9_90;
	st.volatile.shared.u32 	[_ZZN3cub18CUB_300001_SM_10006detail4scan16DeviceScanKernelINS2_10policy_hubIiiimN4cuda3std3__44plusIvEEE10Policy1000EN6thrust24THRUST_300001_SM_1000_NS10device_ptrIiEESF_NS0_13ScanTileStateIiLb1EEES9_NS0_8NullTypeEmiLb0ESI_EEvT0_T1_T2_iT3_T4_T5_E12temp_storage+31616], %r72;
$L__BB9_90:
	bar.sync 	0;
	ld.volatile.shared.u32 	%r199, [_ZZN3cub18CUB_300001_SM_10006detail4scan16DeviceScanKernelINS2_10policy_hubIiiimN4cuda3std3__44plusIvEEE10Policy1000EN6thrust24THRUST_300001_SM_1000_NS10device_ptrIiEESF_NS0_13ScanTileStateIiLb1EEES9_NS0_8NullTypeEmiLb0ESI_EEvT0_T1_T2_iT3_T4_T5_E12temp_storage+31616];
	cvt.u64.u32 	%rd35, %r75;
	add.s64 	%rd36, %rd4, %rd35;
	setp.ge.s32 	%p81, %r75, %r199;
	shl.b64 	%rd37, %rd36, 2;
	add.s64 	%rd15, %rd3, %rd37;
	@%p81 bra 	$L__BB9_92;
	st.global.u32 	[%rd15], %r180;
$L__BB9_92:
	mov.u32 	%r528, %tid.x;
	and.b32  	%r529, %r528, 992;
	mul.lo.s32 	%r530, %r529, 19;
	and.b32  	%r531, %r528, 31;
	or.b32  	%r532, %r530, %r531;
	add.s32 	%r533, %r532, 32;
	setp.ge.s32 	%p82, %r533, %r199;
	@%p82 bra 	$L__BB9_94;
	st.global.u32 	[%rd15+128], %r181;
$L__BB9_94:
	add.s32 	%r539, %r532, 64;
	setp.ge.s32 	%p83, %r539, %r199;
	@%p83 bra 	$L__BB9_96;
	st.global.u32 	[%rd15+256], %r182;
$L__BB9_96:
	add.s32 	%r545, %r532, 96;
	setp.ge.s32 	%p84, %r545, %r199;
	@%p84 bra 	$L__BB9_98;
	st.global.u32 	[%rd15+384], %r183;
$L__BB9_98:
	add.s32 	%r551, %r532, 128;
	setp.ge.s32 	%p85, %r551, %r199;
	@%p85 bra 	$L__BB9_100;
	st.global.u32 	[%rd15+512], %r184;
$L__BB9_100:
	add.s32 	%r557, %r532, 160;
	setp.ge.s32 	%p86, %r557, %r199;
	@%p86 bra 	$L__BB9_102;
	st.global.u32 	[%rd15+640], %r185;
$L__BB9_102:
	add.s32 	%r563, %r532, 192;
	setp.ge.s32 	%p87, %r563, %r199;
	@%p87 bra 	$L__BB9_104;
	st.global.u32 	[%rd15+768], %r186;
$L__BB9_104:
	add.s32 	%r569, %r532, 224;
	setp.ge.s32 	%p88, %r569, %r199;
	@%p88 bra 	$L__BB9_106;
	st.global.u32 	[%rd15+896], %r187;
$L__BB9_106:
	setp.ge.s32 	%p89, %r92, %r199;
	@%p89 bra 	$L__BB9_108;
	st.global.u32 	[%rd15+1024], %r188;
$L__BB9_108:
	add.s32 	%r575, %r532, 288;
	setp.ge.s32 	%p90, %r575, %r199;
	@%p90 bra 	$L__BB9_110;
	st.global.u32 	[%rd15+1152], %r189;
$L__BB9_110:
	add.s32 	%r581, %r532, 320;
	setp.ge.s32 	%p91, %r581, %r199;
	@%p91 bra 	$L__BB9_112;
	st.global.u32 	[%rd15+1280], %r190;
$L__BB9_112:
	add.s32 	%r587, %r532, 352;
	setp.ge.s32 	%p92, %r587, %r199;
	@%p92 bra 	$L__BB9_114;
	st.global.u32 	[%rd15+1408], %r191;
$L__BB9_114:
	add.s32 	%r593, %r532, 384;
	setp.ge.s32 	%p93, %r593, %r199;
	@%p93 bra 	$L__BB9_116;
	st.global.u32 	[%rd15+1536], %r192;
$L__BB9_116:
	add.s32 	%r599, %r532, 416;
	setp.ge.s32 	%p94, %r599, %r199;
	@%p94 bra 	$L__BB9_118;
	st.global.u32 	[%rd15+1664], %r193;
$L__BB9_118:
	add.s32 	%r605, %r532, 448;
	setp.ge.s32 	%p95, %r605, %r199;
	@%p95 bra 	$L__BB9_120;
	st.global.u32 	[%rd15+1792], %r194;
$L__BB9_120:
	add.s32 	%r611, %r532, 480;
	setp.ge.s32 	%p96, %r611, %r199;
	@%p96 bra 	$L__BB9_122;
	st.global.u32 	[%rd15+1920], %r195;
$L__BB9_122:
	add.s32 	%r617, %r532, 512;
	setp.ge.s32 	%p97, %r617, %r199;
	@%p97 bra 	$L__BB9_124;
	st.global.u32 	[%rd15+2048], %r196;
$L__BB9_124:
	add.s32 	%r623, %r532, 544;
	setp.ge.s32 	%p98, %r623, %r199;
	@%p98 bra 	$L__BB9_126;
	st.global.u32 	[%rd15+2176], %r197;
$L__BB9_126:
	setp.ge.s32 	%p99, %r113, %r199;
	@%p99 bra 	$L__BB9_128;
	st.global.u32 	[%rd15+2304], %r198;
$L__BB9_128:
	ret;

}
	// .globl	_ZN3cub18CUB_300001_SM_10006detail8for_each13static_kernelINS2_12policy_hub_t12policy_500_tEmN6thrust24THRUST_300001_SM_1000_NS8cuda_cub20__uninitialized_fill7functorINS7_10device_ptrIiEEiEEEEvT0_T1_
.visible .entry _ZN3cub18CUB_300001_SM_10006detail8for_each13static_kernelINS2_12policy_hub_t12policy_500_tEmN6thrust24THRUST_300001_SM_1000_NS8cuda_cub20__uninitialized_fill7functorINS7_10device_ptrIiEEiEEEEvT0_T1_(
	.param .u64 _ZN3cub18CUB_300001_SM_10006detail8for_each13static_kernelINS2_12policy_hub_t12policy_500_tEmN6thrust24THRUST_300001_SM_1000_NS8cuda_cub20__uninitialized_fill7functorINS7_10device_ptrIiEEiEEEEvT0_T1__param_0,
	.param .align 8 .b8 _ZN3cub18CUB_300001_SM_10006detail8for_each13static_kernelINS2_12policy_hub_t12policy_500_tEmN6thrust24THRUST_300001_SM_1000_NS8cuda_cub20__uninitialized_fill7functorINS7_10device_ptrIiEEiEEEEvT0_T1__param_1[16]
)
.maxntid 256
{
	.reg .pred 	%p<4>;
	.reg .b16 	%rs<5>;
	.reg .b32 	%r<12>;
	.reg .b64 	%rd<16>;

	ld.param.u32 	%r3, [_ZN3cub18CUB_300001_SM_10006detail8for_each13static_kernelINS2_12policy_hub_t12policy_500_tEmN6thrust24THRUST_300001_SM_1000_NS8cuda_cub20__uninitialized_fill7functorINS7_10device_ptrIiEEiEEEEvT0_T1__param_1+8];
	ld.param.u64 	%rd4, [_ZN3cub18CUB_300001_SM_10006detail8for_each13static_kernelINS2_12policy_hub_t12policy_500_tEmN6thrust24THRUST_300001_SM_1000_NS8cuda_cub20__uninitialized_fill7functorINS7_10device_ptrIiEEiEEEEvT0_T1__param_1];
	ld.param.u64 	%rd5, [_ZN3cub18CUB_300001_SM_10006detail8for_each13static_kernelINS2_12policy_hub_t12policy_500_tEmN6thrust24THRUST_300001_SM_1000_NS8cuda_cub20__uninitialized_fill7functorINS7_10device_ptrIiEEiEEEEvT0_T1__param_0];
	mov.u32 	%r9, %ctaid.x;
	mul.wide.u32 	%rd1, %r9, 512;
	sub.s64 	%rd2, %rd5, %rd1;
	setp.lt.u64 	%p1, %rd2, 512;
	@%p1 bra 	$L__BB10_2;
	mov.u32 	%r11, %tid.x;
	cvta.to.global.u64 	%rd11, %rd4;
	cvt.u64.u32 	%rd12, %r11;
	add.s64 	%rd13, %rd1, %rd12;
	shl.b64 	%rd14, %rd13, 2;
	add.s64 	%rd15, %rd11, %rd14;
	st.global.u32 	[%rd15], %r3;
	st.global.u32 	[%rd15+1024], %r3;
	bra.uni 	$L__BB10_6;
$L__BB10_2:
	cvta.to.global.u64 	%rd6, %rd4;
	mov.u32 	%r2, %tid.x;
	cvt.u64.u32 	%rd7, %r2;
	setp.le.u64 	%p2, %rd2, %rd7;
	add.s64 	%rd8, %rd1, %rd7;
	shl.b64 	%rd9, %rd8, 2;
	add.s64 	%rd3, %rd6, %rd9;
	@%p2 bra 	$L__BB10_4;
	st.global.u32 	[%rd3], %r3;
$L__BB10_4:
	add.s32 	%r10, %r2, 256;
	cvt.u64.u32 	%rd10, %r10;
	setp.le.u64 	%p3, %rd2, %rd10;
	@%p3 bra 	$L__BB10_6;
	st.global.u32 	[%rd3+1024], %r3;
$L__BB10_6:
	ret;

}


// ===== COMPILED SASS (sm_100) =====

	.target	sm_100

	.elftype	@"ET_EXEC"


//--------------------- .note.nv.tkinfo           --------------------------
	.section	.note.nv.tkinfo,"",@"SHT_NOTE"
	.sectionflags	@"SHF_NOTE_NV_TKINFO"
	.tkinfo
        /*0018*/ 	.word	0x00000002
        /*0030*/ 	.string	""
        /*0030*/ 	.string	"ptxas"
        /*0030*/ 	.string	"Cuda compilation tools, release 13.0, V13.0.88"
        /*0030*/ 	.string	"Build cuda_13.0.r13.0/compiler.36424714_0"
        /*0030*/ 	.string	"-arch sm_100 -m 64 "



//--------------------- .note.nv.cuinfo           --------------------------
	.section	.note.nv.cuinfo,"",@"SHT_NOTE"
	.sectionflags	@"SHF_NOTE_NV_CUINFO"
        /*0018*/ 	.short	0x0002
        /*001a*/ 	.short	0x0064
        /*001c*/ 	.short	0x0082
	.zero		2


//--------------------- .nv.info                  --------------------------
	.section	.nv.info,"",@"SHT_CUDA_INFO"
	.align	4


	//----- nvinfo : EIATTR_REGCOUNT
	.align		4
        /*0000*/ 	.byte	0x04, 0x2f
        /*0002*/ 	.short	(.L_53 - .L_52)
	.align		4
.L_52:
        /*0004*/ 	.word	index@(_Z15getNumOfBucketsPiS_)
        /*0008*/ 	.word	0x0000000c


	//----- nvinfo : EIATTR_FRAME_SIZE
	.align		4
.L_53:
        /*000c*/ 	.byte	0x04, 0x11
        /*000e*/ 	.short	(.L_55 - .L_54)
	.align		4
.L_54:
        /*0010*/ 	.word	index@(_Z15getNumOfBucketsPiS_)
        /*0014*/ 	.word	0x00000000


	//----- nvinfo : EIATTR_REGCOUNT
	.align		4
.L_55:
        /*0018*/ 	.byte	0x04, 0x2f
        /*001a*/ 	.short	(.L_57 - .L_56)
	.align		4
.L_56:
        /*001c*/ 	.word	index@(_Z11splitterKerIiEvPT_S1_PiS2_)
        /*0020*/ 	.word	0x00000020


	//----- nvinfo : EIATTR_FRAME_SIZE
	.align		4
.L_57:
        /*0024*/ 	.byte	0x04, 0x11
        /*0026*/ 	.short	(.L_59 - .L_58)
	.align		4
.L_58:
        /*0028*/ 	.word	index@(_Z11splitterKerIiEvPT_S1_PiS2_)
        /*002c*/ 	.word	0x00000000


	//----- nvinfo : EIATTR_REGCOUNT
	.align		4
.L_59:
        /*0030*/ 	.byte	0x04, 0x2f
        /*0032*/ 	.short	(.L_61 - .L_60)
	.align		4
.L_60:
        /*0034*/ 	.word	index@(_Z12bucketKernelIiEvPT_S1_PiS2_S2_)
        /*0038*/ 	.word	0x00000020


	//----- nvinfo : EIATTR_FRAME_SIZE
	.align		4
.L_61:
        /*003c*/ 	.byte	0x04, 0x11
        /*003e*/ 	.short	(.L_63 - .L_62)
	.align		4
.L_62:
        /*0040*/ 	.word	index@(_Z12bucketKernelIiEvPT_S1_PiS2_S2_)
        /*0044*/ 	.word	0x00001f50


	//----- nvinfo : EIATTR_REGCOUNT
	.align		4
.L_63:
        /*0048*/ 	.byte	0x04, 0x2f
        /*004a*/ 	.short	(.L_65 - .L_64)
	.align		4
.L_64:
        /*004c*/ 	.word	index@(_Z11sortBucketsIiEvPT_PiS2_S2_)
        /*0050*/ 	.word	0x00000020


	//----- nvinfo : EIATTR_FRAME_SIZE
	.align		4
.L_65:
        /*0054*/ 	.byte	0x04, 0x11
        /*0056*/ 	.short	(.L_67 - .L_66)
	.align		4
.L_66:
        /*0058*/ 	.word	index@(_Z11sortBucketsIiEvPT_PiS2_S2_)
        /*005c*/ 	.word	0x00000000


	//----- nvinfo : EIATTR_REGCOUNT
	.align		4
.L_67:
        /*0060*/ 	.byte	0x04, 0x2f
        /*0062*/ 	.short	(.L_69 - .L_68)
	.align		4
.L_68:
        /*0064*/ 	.word	index@(_ZN3cub18CUB_300001_SM_10006detail11EmptyKernelIvEEvv)
        /*0068*/ 	.word	0x00000004


	//----- nvinfo : EIATTR_FRAME_SIZE
	.align		4
.L_69:
        /*006c*/ 	.byte	0x04, 0x11
        /*006e*/ 	.short	(.L_71 - .L_70)
	.align		4
.L_70:
        /*0070*/ 	.word	index@(_ZN3cub18CUB_300001_SM_10006detail11EmptyKernelIvEEvv)
        /*0074*/ 	.word	0x00000000


	//----- nvinfo : EIATTR_REGCOUNT
	.align		4
.L_71:
        /*0078*/ 	.byte	0x04, 0x2f
        /*007a*/ 	.short	(.L_73 - .L_72)
	.align		4
.L_72:
        /*007c*/ 	.word	index@(_ZN3cub18CUB_300001_SM_10006detail4scan20DeviceScanInitKernelINS0_13ScanTileStateIiLb1EEEEEvT_i)
        /*0080*/ 	.word	0x00000008


	//----- nvinfo : EIATTR_FRAME_SIZE
	.align		4
.L_73:
        /*0084*/ 	.byte	0x04, 0x11
        /*0086*/ 	.short	(.L_75 - .L_74)
	.align		4
.L_74:
        /*0088*/ 	.word	index@(_ZN3cub18CUB_300001_SM_10006detail4scan20DeviceScanInitKernelINS0_13ScanTileStateIiLb1EEEEEvT_i)
        /*008c*/ 	.word	0x00000000


	//----- nvinfo : EIATTR_REGCOUNT
	.align		4
.L_75:
        /*0090*/ 	.byte	0x04, 0x2f
        /*0092*/ 	.short	(.L_77 - .L_76)
	.align		4
.L_76:
        /*0094*/ 	.word	index@(_ZN3cub18CUB_300001_SM_10006detail4scan16DeviceScanKernelINS2_10policy_hubIiiijN4cuda3std3__44plusIvEEE10Policy1000EN6thrust24THRUST_300001_SM_1000_NS10device_ptrIiEESF_NS0_13ScanTileStateIiLb1EEES9_NS1_10InputValueIiPiEEjiLb0EiEEvT0_T1_T2_iT3_T4_T5_)
        /*0098*/ 	.word	0x00000038


	//----- nvinfo : EIATTR_FRAME_SIZE
	.align		4
.L_77:
        /*009c*/ 	.byte	0x04, 0x11
        /*009e*/ 	.short	(.L_79 - .L_78)
	.align		4
.L_78:
        /*00a0*/ 	.word	index@(_ZN3cub18CUB_300001_SM_10006detail4scan16DeviceScanKernelINS2_10policy_hubIiiijN4cuda3std3__44plusIvEEE10Policy1000EN6thrust24THRUST_300001_SM_1000_NS10device_ptrIiEESF_NS0_13ScanTileStateIiLb1EEES9_NS1_10InputValueIiPiEEjiLb0EiEEvT0_T1_T2_iT3_T4_T5_)
        /*00a4*/ 	.word	0x00000000


	//----- nvinfo : EIATTR_REGCOUNT
	.align		4
.L_79:
        /*00a8*/ 	.byte	0x04, 0x2f
        /*00aa*/ 	.short	(.L_81 - .L_80)
	.align		4
.L_80:
        /*00ac*/ 	.word	index@(_ZN3cub18CUB_300001_SM_10006detail4scan16DeviceScanKernelINS2_10policy_hubIiiimN4cuda3std3__44plusIvEEE10Policy1000EN6thrust24THRUST_300001_SM_1000_NS10device_ptrIiEESF_NS0_13ScanTileStateIiLb1EEES9_NS1_10InputValueIiPiEEmiLb0EiEEvT0_T1_T2_iT3_T4_T5_)
        /*00b0*/ 	.word	0x00000030


	//----- nvinfo : EIATTR_FRAME_SIZE
	.align		4
.L_81:
        /*00b4*/ 	.byte	0x04, 0x11
        /*00b6*/ 	.short	(.L_83 - .L_82)
	.align		4
.L_82:
        /*00b8*/ 	.word	index@(_ZN3cub18CUB_300001_SM_10006detail4scan16DeviceScanKernelINS2_10policy_hubIiiimN4cuda3std3__44plusIvEEE10Policy1000EN6thrust24THRUST_300001_SM_1000_NS10device_ptrIiEESF_NS0_13ScanTileStateIiLb1EEES9_NS1_10InputValueIiPiEEmiLb0EiEEvT0_T1_T2_iT3_T4_T5_)
        /*00bc*/ 	.word	0x00000000


	//----- nvinfo : EIATTR_REGCOUNT
	.align		4
.L_83:
        /*00c0*/ 	.byte	0x04, 0x2f
        /*00c2*/ 	.short	(.L_85 - .L_84)
	.align		4
.L_84:
        /*00c4*/ 	.word	index@(_ZN3cub18CUB_300001_SM_10006detail4scan16DeviceScanKernelINS2_10policy_hubIiiijN4cuda3std3__44plusIvEEE10Policy1000EN6thrust24THRUST_300001_SM_1000_NS10device_ptrIiEESF_NS0_13ScanTileStateIiLb1EEES9_NS0_8NullTypeEjiLb0ESI_EEvT0_T1_T2_iT3_T4_T5_)
        /*00c8*/ 	.word	0x00000038


	//----- nvinfo : EIATTR_FRAME_SIZE
	.align		4
.L_85:
        /*00cc*/ 	.byte	0x04, 0x11
        /*00ce*/ 	.short	(.L_87 - .L_86)
	.align		4
.L_86:
        /*00d0*/ 	.word	index@(_ZN3cub18CUB_300001_SM_10006detail4scan16DeviceScanKernelINS2_10policy_hubIiiijN4cuda3std3__44plusIvEEE10Policy1000EN6thrust24THRUST_300001_SM_1000_NS10device_ptrIiEESF_NS0_13ScanTileStateIiLb1EEES9_NS0_8NullTypeEjiLb0ESI_EEvT0_T1_T2_iT3_T4_T5_)
        /*00d4*/ 	.word	0x00000000


	//----- nvinfo : EIATTR_REGCOUNT
	.align		4
.L_87:
        /*00d8*/ 	.byte	0x04, 0x2f
        /*00da*/ 	.short	(.L_89 - .L_88)
	.align		4
.L_88:
        /*00dc*/ 	.word	index@(_ZN3cub18CUB_300001_SM_10006detail4scan16DeviceScanKernelINS2_10policy_hubIiiimN4cuda3std3__44plusIvEEE10Policy1000EN6thrust24THRUST_300001_SM_1000_NS10device_ptrIiEESF_NS0_13ScanTileStateIiLb1EEES9_NS0_8NullTypeEmiLb0ESI_EEvT0_T1_T2_iT3_T4_T5_)
        /*00e0*/ 	.word	0x00000030


	//----- nvinfo : EIATTR_FRAME_SIZE
	.align		4
.L_89:
        /*00e4*/ 	.byte	0x04, 0x11
        /*00e6*/ 	.short	(.L_91 - .L_90)
	.align		4
.L_90:
        /*00e8*/ 	.word	index@(_ZN3cub18CUB_300001_SM_10006detail4scan16DeviceScanKernelINS2_10policy_hubIiiimN4cuda3std3__44plusIvEEE10Policy1000EN6thrust24THRUST_300001_SM_1000_NS10device_ptrIiEESF_NS0_13ScanTileStateIiLb1EEES9_NS0_8NullTypeEmiLb0ESI_EEvT0_T1_T2_iT3_T4_T5_)
        /*00ec*/ 	.word	0x00000000


	//----- nvinfo : EIATTR_REGCOUNT
	.align		4
.L_91:
        /*00f0*/ 	.byte	0x04, 0x2f
        /*00f2*/ 	.short	(.L_93 - .L_92)
	.align		4
.L_92:
        /*00f4*/ 	.word	index@(_ZN3cub18CUB_300001_SM_10006detail8for_each13static_kernelINS2_12policy_hub_t12policy_500_tEmN6thrust24THRUST_300001_SM_1000_NS8cuda_cub20__uninitialized_fill7functorINS7_10device_ptrIiEEiEEEEvT0_T1_)
        /*00f8*/ 	.word	0x00000008


	//----- nvinfo : EIATTR_FRAME_SIZE
	.align		4
.L_93:
        /*00fc*/ 	.byte	0x04, 0x11
        /*00fe*/ 	.short	(.L_95 - .L_94)
	.align		4
.L_94:
        /*0100*/ 	.word	index@(_ZN3cub18CUB_300001_SM_10006detail8for_each13static_kernelINS2_12policy_hub_t12policy_500_tEmN6thrust24THRUST_300001_SM_1000_NS8cuda_cub20__uninitialized_fill7functorINS7_10device_ptrIiEEiEEEEvT0_T1_)
        /*0104*/ 	.word	0x00000000


	//----- nvinfo : EIATTR_MIN_STACK_SIZE
	.align		4
.L_95:
        /*0108*/ 	.byte	0x04, 0x12
        /*010a*/ 	.short	(.L_97 - .L_96)
	.align		4
.L_96:
        /*010c*/ 	.word	index@(_ZN3cub18CUB_300001_SM_10006detail8for_each13static_kernelINS2_12policy_hub_t12policy_500_tEmN6thrust24THRUST_300001_SM_1000_NS8cuda_cub20__uninitialized_fill7functorINS7_10device_ptrIiEEiEEEEvT0_T1_)
        /*0110*/ 	.word	0x00000000


	//----- nvinfo : EIATTR_MIN_STACK_SIZE
	.align		4
.L_97:
        /*0114*/ 	.byte	0x04, 0x12
        /*0116*/ 	.short	(.L_99 - .L_98)
	.align		4
.L_98:
        /*0118*/ 	.word	index@(_ZN3cub18CUB_300001_SM_10006detail4scan16DeviceScanKernelINS2_10policy_hubIiiimN4cuda3std3__44plusIvEEE10Policy1000EN6thrust24THRUST_300001_SM_1000_NS10device_ptrIiEESF_NS0_13ScanTileStateIiLb1EEES9_NS0_8NullTypeEmiLb0ESI_EEvT0_T1_T2_iT3_T4_T5_)
        /*011c*/ 	.word	0x00000000


	//----- nvinfo : EIATTR_MIN_STACK_SIZE
	.align		4
.L_99:
        /*0120*/ 	.byte	0x04, 0x12
        /*0122*/ 	.short	(.L_101 - .L_100)
	.align		4
.L_100:
        /*0124*/ 	.word	index@(_ZN3cub18CUB_300001_SM_10006detail4scan16DeviceScanKernelINS2_10policy_hubIiiijN4cuda3std3__44plusIvEEE10Policy1000EN6thrust24THRUST_300001_SM_1000_NS10device_ptrIiEESF_NS0_13ScanTileStateIiLb1EEES9_NS0_8NullTypeEjiLb0ESI_EEvT0_T1_T2_iT3_T4_T5_)
        /*0128*/ 	.word	0x00000000


	//----- nvinfo : EIATTR_MIN_STACK_SIZE
	.align		4
.L_101:
        /*012c*/ 	.byte	0x04, 0x12
        /*012e*/ 	.short	(.L_103 - .L_102)
	.align		4
.L_102:
        /*0130*/ 	.word	index@(_ZN3cub18CUB_300001_SM_10006detail4scan16DeviceScanKernelINS2_10policy_hubIiiimN4cuda3std3__44plusIvEEE10Policy1000EN6thrust24THRUST_300001_SM_1000_NS10device_ptrIiEESF_NS0_13ScanTileStateIiLb1EEES9_NS1_10InputValueIiPiEEmiLb0EiEEvT0_T1_T2_iT3_T4_T5_)
        /*0134*/ 	.word	0x00000000


	//----- nvinfo : EIATTR_MIN_STACK_SIZE
	.align		4
.L_103:
        /*0138*/ 	.byte	0x04, 0x12
        /*013a*/ 	.short	(.L_105 - .L_104)
	.align		4
.L_104:
        /*013c*/ 	.word	index@(_ZN3cub18CUB_300001_SM_10006detail4scan16DeviceScanKernelINS2_10policy_hubIiiijN4cuda3std3__44plusIvEEE10Policy1000EN6thrust24THRUST_300001_SM_1000_NS10device_ptrIiEESF_NS0_13ScanTileStateIiLb1EEES9_NS1_10InputValueIiPiEEjiLb0EiEEvT0_T1_T2_iT3_T4_T5_)
        /*0140*/ 	.word	0x00000000


	//----- nvinfo : EIATTR_MIN_STACK_SIZE
	.align		4
.L_105:
        /*0144*/ 	.byte	0x04, 0x12
        /*0146*/ 	.short	(.L_107 - .L_106)
	.align		4
.L_106:
        /*0148*/ 	.word	index@(_ZN3cub18CUB_300001_SM_10006detail4scan20DeviceScanInitKernelINS0_13ScanTileStateIiLb1EEEEEvT_i)
        /*014c*/ 	.word	0x00000000


	//----- nvinfo : EIATTR_MIN_STACK_SIZE
	.align		4
.L_107:
        /*0150*/ 	.byte	0x04, 0x12
        /*0152*/ 	.short	(.L_109 - .L_108)
	.align		4
.L_108:
        /*0154*/ 	.word	index@(_ZN3cub18CUB_300001_SM_10006detail11EmptyKernelIvEEvv)
        /*0158*/ 	.word	0x00000000


	//----- nvinfo : EIATTR_MIN_STACK_SIZE
	.align		4
.L_109:
        /*015c*/ 	.byte	0x04, 0x12
        /*015e*/ 	.short	(.L_111 - .L_110)
	.align		4
.L_110:
        /*0160*/ 	.word	index@(_Z11sortBucketsIiEvPT_PiS2_S2_)
        /*0164*/ 	.word	0x00000000


	//----- nvinfo : EIATTR_MIN_STACK_SIZE
	.align		4
.L_111:
        /*0168*/ 	.byte	0x04, 0x12
        /*016a*/ 	.short	(.L_113 - .L_112)
	.align		4
.L_112:
        /*016c*/ 	.word	index@(_Z12bucketKernelIiEvPT_S1_PiS2_S2_)
        /*0170*/ 	.word	0x00001f50


	//----- nvinfo : EIATTR_MIN_STACK_SIZE
	.align		4
.L_113:
        /*0174*/ 	.byte	0x04, 0x12
        /*0176*/ 	.short	(.L_115 - .L_114)
	.align		4
.L_114:
        /*0178*/ 	.word	index@(_Z11splitterKerIiEvPT_S1_PiS2_)
        /*017c*/ 	.word	0x00000000


	//----- nvinfo : EIATTR_MIN_STACK_SIZE
	.align		4
.L_115:
        /*0180*/ 	.byte	0x04, 0x12
        /*0182*/ 	.short	(.L_117 - .L_116)
	.align		4
.L_116:
        /*0184*/ 	.word	index@(_Z15getNumOfBucketsPiS_)
        /*0188*/ 	.word	0x00000000
.L_117:


//--------------------- .nv.compat                --------------------------
	.section	.nv.compat,"",@"SHT_CUDA_COMPAT_INFO"
	.align	4
        /*0000*/ 	.byte	0x02, 0x09, 0x00, 0x00, 0x02, 0x02, 0x01, 0x00, 0x02, 0x05, 0x05, 0x00, 0x03, 0x07, 0x01, 0x01
        /*0010*/ 	.byte	0x02, 0x03, 0x00, 0x00, 0x02, 0x06, 0x01, 0x00, 0x04, 0x0b, 0x08, 0x00, 0x09, 0x00, 0x00, 0x00
        /*0020*/ 	.byte	0x00, 0x00, 0x00, 0x00


//--------------------- .nv.info._ZN3cub18CUB_300001_SM_10006detail8for_each13static_kernelINS2_12policy_hub_t12policy_500_tEmN6thrust24THRUST_300001_SM_1000_NS8cuda_cub20__uninitialized_fill7functorINS7_10device_ptrIiEEiEEEEvT0_T1_ --------------------------
	.section	.nv.info._ZN3cub18CUB_300001_SM_10006detail8for_each13static_kernelINS2_12policy_hub_t12policy_500_tEmN6thrust24THRUST_300001_SM_1000_NS8cuda_cub20__uninitialized_fill7functorINS7_10device_ptrIiEEiEEEEvT0_T1_,"",@"SHT_CUDA_INFO"
	.sectionflags	@""
	.align	4


	//----- nvinfo : EIATTR_CUDA_API_VERSION
	.align		4
        /*0000*/ 	.byte	0x04, 0x37
        /*0002*/ 	.short	(.L_119 - .L_118)
.L_118:
        /*0004*/ 	.word	0x00000082


	//----- nvinfo : EIATTR_KPARAM_INFO
	.align		4
.L_119:
        /*0008*/ 	.byte	0x04, 0x17
        /*000a*/ 	.short	(.L_121 - .L_120)
.L_120:
        /*000c*/ 	.word	0x00000000
        /*0010*/ 	.short	0x0001
        /*0012*/ 	.short	0x0008
        /*0014*/ 	.byte	0x00, 0xf0, 0x41, 0x00


	//----- nvinfo : EIATTR_KPARAM_INFO
	.align		4
.L_121:
        /*0018*/ 	.byte	0x04, 0x17
        /*001a*/ 	.short	(.L_123 - .L_122)
.L_122:
        /*001c*/ 	.word	0x00000000
        /*0020*/ 	.short	0x0000
        /*0022*/ 	.short	0x0000
        /*0024*/ 	.byte	0x00, 0xf0, 0x21, 0x00


	//----- nvinfo : EIATTR_SPARSE_MMA_MASK
	.align		4
.L_123:
        /*0028*/ 	.byte	0x03, 0x50
        /*002a*/ 	.short	0x0000


	//----- nvinfo : EIATTR_MAXREG_COUNT
	.align		4
        /*002c*/ 	.byte	0x03, 0x1b
        /*002e*/ 	.short	0x00ff


	//----- nvinfo : EIATTR_MERCURY_ISA_VERSION
	.align		4
        /*0030*/ 	.byte	0x03, 0x5f
        /*0032*/ 	.short	0x0101


	//----- nvinfo : EIATTR_VRC_CTA_INIT_COUNT
	.align		4
        /*0034*/ 	.byte	0x02, 0x4a
	.zero		1
	.zero		1


	//----- nvinfo : EIATTR_EXIT_INSTR_OFFSETS
	.align		4
        /*0038*/ 	.byte	0x04, 0x1c
        /*003a*/ 	.short	(.L_125 - .L_124)


	//   ....[0]....
.L_124:
        /*003c*/ 	.word	0x00000130


	//   ....[1]....
        /*0040*/ 	.word	0x00000230


	//   ....[2]....
        /*0044*/ 	.word	0x00000260


	//----- nvinfo : EIATTR_MAX_THREADS
	.align		4
.L_125:
        /*0048*/ 	.byte	0x04, 0x05
        /*004a*/ 	.short	(.L_127 - .L_126)
.L_126:
        /*004c*/ 	.word	0x00000100
        /*0050*/ 	.word	0x00000001
        /*0054*/ 	.word	0x00000001


	//----- nvinfo : EIATTR_CBANK_PARAM_SIZE
	.align		4
.L_127:
        /*0058*/ 	.byte	0x03, 0x19
        /*005a*/ 	.short	0x0018


	//----- nvinfo : EIATTR_PARAM_CBANK
	.align		4
        /*005c*/ 	.byte	0x04, 0x0a
        /*005e*/ 	.short	(.L_129 - .L_128)
	.align		4
.L_128:
        /*0060*/ 	.word	index@(.nv.constant0._ZN3cub18CUB_300001_SM_10006detail8for_each13static_kernelINS2_12policy_hub_t12policy_500_tEmN6thrust24THRUST_300001_SM_1000_NS8cuda_cub20__uninitialized_fill7functorINS7_10device_ptrIiEEiEEEEvT0_T1_)
        /*0064*/ 	.short	0x0380
        /*0066*/ 	.short	0x0018


	//----- nvinfo : EIATTR_SW_WAR
	.align		4
.L_129:
        /*0068*/ 	.byte	0x04, 0x36
        /*006a*/ 	.short	(.L_131 - .L_130)
.L_130:
        /*006c*/ 	.word	0x00000008
.L_131:


//--------------------- .nv.info._ZN3cub18CUB_300001_SM_10006detail4scan16DeviceScanKernelINS2_10policy_hubIiiimN4cuda3std3__44plusIvEEE10Policy1000EN6thrust24THRUST_300001_SM_1000_NS10device_ptrIiEESF_NS0_13ScanTileStateIiLb1EEES9_NS0_8NullTypeEmiLb0ESI_EEvT0_T1_T2_iT3_T4_T5_ --------------------------
	.section	.nv.info._ZN3cub18CUB_300001_SM_10006detail4scan16DeviceScanKernelINS2_10policy_hubIiiimN4cuda3std3__44plusIvEEE10Policy1000EN6thrust24THRUST_300001_SM_1000_NS10device_ptrIiEESF_NS0_13ScanTileStateIiLb1EEES9_NS0_8NullTypeEmiLb0ESI_EEvT0_T1_T2_iT3_T4_T5_,"",@"SHT_CUDA_INFO"
	.sectionflags	@""
	.align	4


	//----- nvinfo : EIATTR_CUDA_API_VERSION
	.align		4
        /*0000*/ 	.byte	0x04, 0x37
        /*0002*/ 	.short	(.L_133 - .L_132)
.L_132:
        /*0004*/ 	.word	0x00000082


	//----- nvinfo : EIATTR_KPARAM_INFO
	.align		4
.L_133:
        /*0008*/ 	.byte	0x04, 0x17
        /*000a*/ 	.short	(.L_135 - .L_134)
.L_134:
        /*000c*/ 	.word	0x00000000
        /*0010*/ 	.short	0x0006
        /*0012*/ 	.short	0x0020
        /*0014*/ 	.byte	0x00, 0xf0, 0x21, 0x00


	//----- nvinfo : EIATTR_KPARAM_INFO
	.align		4
.L_135:
        /*0018*/ 	.byte	0x04, 0x17
        /*001a*/ 	.short	(.L_137 - .L_136)
.L_136:
        /*001c*/ 	.word	0x00000000
        /*0020*/ 	.short	0x0005
        /*0022*/ 	.short	0x001d
        /*0024*/ 	.byte	0x00, 0xf0, 0x05, 0x00


	//----- nvinfo : EIATTR_KPARAM_INFO
	.align		4
.L_137:
        /*0028*/ 	.byte	0x04, 0x17
        /*002a*/ 	.short	(.L_139 - .L_138)
.L_138:
        /*002c*/ 	.word	0x00000000
        /*0030*/ 	.short	0x0004
        /*0032*/ 	.short	0x001c
        /*0034*/ 	.byte	0x00, 0xf0, 0x05, 0x00


	//----- nvinfo : EIATTR_KPARAM_INFO
	.align		4
.L_139:
        /*0038*/ 	.byte	0x04, 0x17
        /*003a*/ 	.short	(.L_141 - .L_140)
.L_140:
        /*003c*/ 	.word	0x00000000
        /*0040*/ 	.short	0x0003
        /*0042*/ 	.short	0x0018
        /*0044*/ 	.byte	0x00, 0xf0, 0x11, 0x00


	//----- nvinfo : EIATTR_KPARAM_INFO
	.align		4
.L_141:
        /*0048*/ 	.byte	0x04, 0x17
        /*004a*/ 	.short	(.L_143 - .L_142)
.L_142:
        /*004c*/ 	.word	0x00000000
        /*0050*/ 	.short	0x0002
        /*0052*/ 	.short	0x0010
        /*0054*/ 	.byte	0x00, 0xf0, 0x21, 0x00


	//----- nvinfo : EIATTR_KPARAM_INFO
	.align		4
.L_143:
        /*0058*/ 	.byte	0x04, 0x17
        /*005a*/ 	.short	(.L_145 - .L_144)
.L_144:
        /*005c*/ 	.word	0x00000000
        /*0060*/ 	.short	0x0001
        /*0062*/ 	.short	0x0008
        /*0064*/ 	.byte	0x00, 0xf0, 0x21, 0x00


	//----- nvinfo : EIATTR_KPARAM_INFO
	.align		4
.L_145:
        /*0068*/ 	.byte	0x04, 0x17
        /*006a*/ 	.short	(.L_147 - .L_146)
.L_146:
        /*006c*/ 	.word	0x00000000
        /*0070*/ 	.short	0x0000
        /*0072*/ 	.short	0x0000
        /*0074*/ 	.byte	0x00, 0xf0, 0x21, 0x00


	//----- nvinfo : EIATTR_SPARSE_MMA_MASK
	.align		4
.L_147:
        /*0078*/ 	.byte	0x03, 0x50
        /*007a*/ 	.short	0x0000


	//----- nvinfo : EIATTR_MAXREG_COUNT
	.align		4
        /*007c*/ 	.byte	0x03, 0x1b
        /*007e*/ 	.short	0x0080


	//----- nvinfo : EIATTR_NUM_BARRIERS
	.align		4
        /*0080*/ 	.byte	0x02, 0x4c
        /*0082*/ 	.byte	0x01
	.zero		1


	//----- nvinfo : EIATTR_MERCURY_ISA_VERSION
	.align		4
        /*0084*/ 	.byte	0x03, 0x5f
        /*0086*/ 	.short	0x0101


	//----- nvinfo : EIATTR_COOP_GROUP_MASK_REGIDS
	.align		4
        /*0088*/ 	.byte	0x04, 0x29
        /*008a*/ 	.short	(.L_149 - .L_148)


	//   ....[0]....
.L_148:
        /*008c*/ 	.word	0xffffffff


	//   ....[1]....
        /*0090*/ 	.word	0xffffffff


	//   ....[2]....
        /*0094*/ 	.word	0xffffffff


	//   ....[3]....
        /*0098*/ 	.word	0xffffffff


	//   ....[4]....
        /*009c*/ 	.word	0xffffffff


	//   ....[5]....
        /*00a0*/ 	.word	0xffffffff


	//   ....[6]....
        /*00a4*/ 	.word	0xffffffff


	//   ....[7]....
        /*00a8*/ 	.word	0xffffffff


	//   ....[8]....
        /*00ac*/ 	.word	0xffffffff


	//   ....[9]....
        /*00b0*/ 	.word	0xffffffff


	//   ....[10]....
        /*00b4*/ 	.word	0xffffffff


	//   ....[11]....
        /*00b8*/ 	.word	0xffffffff


	//   ....[12]....
        /*00bc*/ 	.word	0xffffffff


	//   ....[13]....
        /*00c0*/ 	.word	0xffffffff


	//   ....[14]....
        /*00c4*/ 	.word	0xffffffff


	//   ....[15]....
        /*00c8*/ 	.word	0xffffffff


	//   ....[16]....
        /*00cc*/ 	.word	0xffffffff


	//   ....[17]....
        /*00d0*/ 	.word	0xffffffff


	//   ....[18]....
        /*00d4*/ 	.word	0xffffffff


	//   ....[19]....
        /*00d8*/ 	.word	0xffffffff


	//   ....[20]....
        /*00dc*/ 	.word	0xffffffff


	//   ....[21]....
        /*00e0*/ 	.word	0xffffffff


	//   ....[22]....
        /*00e4*/ 	.word	0xffffffff


	//   ....[23]....
        /*00e8*/ 	.word	0xffffffff


	//   ....[24]....
        /*00ec*/ 	.word	0xffffffff


	//   ....[25]....
        /*00f0*/ 	.word	0xffffffff


	//   ....[26]....
        /*00f4*/ 	.word	0xffffffff


	//   ....[27]....
        /*00f8*/ 	.word	0xffffffff


	//   ....[28]....
        /*00fc*/ 	.word	0xffffffff


	//   ....[29]....
        /*0100*/ 	.word	0xffffffff


	//   ....[30]....
        /*0104*/ 	.word	0xffffffff


	//   ....[31]....
        /*0108*/ 	.word	0xffffffff


	//   ....[32]....
        /*010c*/ 	.word	0xffffffff


	//   ....[33]....
        /*0110*/ 	.word	0xffffffff


	//   ....[34]....
        /*0114*/ 	.word	0xffffffff


	//   ....[35]....
        /*0118*/ 	.word	0xffffffff


	//   ....[36]....
        /*011c*/ 	.word	0xffffffff


	//   ....[37]....
        /*0120*/ 	.word	0xffffffff


	//   ....[38]....
        /*0124*/ 	.word	0xffffffff


	//   ....[39]....
        /*0128*/ 	.word	0xffffffff


	//   ....[40]....
        /*012c*/ 	.word	0xffffffff


	//   ....[41]....
        /*0130*/ 	.word	0xffffffff


	//   ....[42]....
        /*0134*/ 	.word	0xffffffff


	//   ....[43]....
        /*0138*/ 	.word	0xffffffff


	//   ....[44]....
        /*013c*/ 	.word	0xffffffff


	//   ....[45]....
        /*0140*/ 	.word	0xffffffff


	//   ....[46]....
        /*0144*/ 	.word	0xffffffff


	//   ....[47]....
        /*0148*/ 	.word	0xffffffff


	//   ....[48]....
        /*014c*/ 	.word	0xffffffff


	//   ....[49]....
        /*0150*/ 	.word	0xffffffff


	//   ....[50]....
        /*0154*/ 	.word	0xffffffff


	//   ....[51]....
        /*0158*/ 	.word	0xffffffff


	//   ....[52]....
        /*015c*/ 	.word	0xffffffff


	//   ....[53]....
        /*0160*/ 	.word	0xffffffff


	//   ....[54]....
        /*0164*/ 	.word	0xffffffff


	//   ....[55]....
        /*0168*/ 	.word	0xffffffff


	//   ....[56]....
        /*016c*/ 	.word	0xffffffff


	//   ....[57]....
        /*0170*/ 	.word	0xffffffff


	//   ....[58]....
        /*0174*/ 	.word	0xffffffff


	//   ....[59]....
        /*0178*/ 	.word	0xffffffff


	//   ....[60]....
        /*017c*/ 	.word	0x05000008


	//   ....[61]....
        /*0180*/ 	.word	0x05000008


	//   ....[62]....
        /*0184*/ 	.word	0x05000008


	//   ....[63]....
        /*0188*/ 	.word	0x05000008


	//   ....[64]....
        /*018c*/ 	.word	0x05000008


	//   ....[65]....
        /*0190*/ 	.word	0x05000008


	//   ....[66]....
        /*0194*/ 	.word	0x05000008


	//   ....[67]....
        /*0198*/ 	.word	0x05000008


	//   ....[68]....
        /*019c*/ 	.word	0x05000008


	//   ....[69]....
        /*01a0*/ 	.word	0x05000008


	//   ....[70]....
        /*01a4*/ 	.word	0x05000008


	//   ....[71]....
        /*01a8*/ 	.word	0x05000008


	//   ....[72]....
        /*01ac*/ 	.word	0x05000008


	//   ....[73]....
        /*01b0*/ 	.word	0x05000008


	//   ....[74]....
        /*01b4*/ 	.word	0x05000008


	//   ....[75]....
        /*01b8*/ 	.word	0x05000008


	//   ....[76]....
        /*01bc*/ 	.word	0x05000008


	//   ....[77]....
        /*01c0*/ 	.word	0x05000008


	//   ....[78]....
        /*01c4*/ 	.word	0x05000008


	//   ....[79]....
        /*01c8*/ 	.word	0x05000008


	//   ....[80]....
        /*01cc*/ 	.word	0x05000008


	//   ....[81]....
        /*01d0*/ 	.word	0x05000008


	//   ....[82]....
        /*01d4*/ 	.word	0x05000008


	//   ....[83]....
        /*01d8*/ 	.word	0x05000008


	//   ....[84]....
        /*01dc*/ 	.word	0x05000008


	//   ....[85]....
        /*01e0*/ 	.word	0x05000008


	//   ....[86]....
        /*01e4*/ 	.word	0x05000008


	//   ....[87]....
        /*01e8*/ 	.word	0x05000008


	//   ....[88]....
        /*01ec*/ 	.word	0x05000008


	//   ....[89]....
        /*01f0*/ 	.word	0x05000008


	//   ....[90]....
        /*01f4*/ 	.word	0x05000008


	//   ....[91]....
        /*01f8*/ 	.word	0x05000008


	//   ....[92]....
        /*01fc*/ 	.word	0x05000008


	//   ....[93]....
        /*0200*/ 	.word	0x05000008


	//   ....[94]....
        /*0204*/ 	.word	0x05000008


	//   ....[95]....
        /*0208*/ 	.word	0x05000008


	//----- nvinfo : EIATTR_COOP_GROUP_INSTR_OFFSETS
	.align		4
.L_149:
        /*020c*/ 	.byte	0x04, 0x28
        /*020e*/ 	.short	(.L_151 - .L_150)


	//   ....[0]....
.L_150:
        /*0210*/ 	.word	0x00000470


	//   ....[1]....
        /*0214*/ 	.word	0x000006a0


	//   ....[2]....
        /*0218*/ 	.word	0x000006c0


	//   ....[3]....
        /*021c*/ 	.word	0x000006e0


	//   ....[4]....
        /*0220*/ 	.word	0x00000700


	//   ....[5]....
        /*0224*/ 	.word	0x00000720


	//   ....[6]....
        /*0228*/ 	.word	0x00000b20


	//   ....[7]....
        /*022c*/ 	.word	0x00000b40


	//   ....[8]....
        /*0230*/ 	.word	0x00000b60


	//   ....[9]....
        /*0234*/ 	.word	0x00000b80


	//   ....[10]....
        /*0238*/ 	.word	0x00000ba0


	//   ....[11]....
        /*023c*/ 	.word	0x00000fa0


	//   ....[12]....
        /*0240*/ 	.word	0x00001030


	//   ....[13]....
        /*0244*/ 	.word	0x00001090


	//   ....[14]....
        /*0248*/ 	.word	0x00001130


	//   ....[15]....
        /*024c*/ 	.word	0x00001190


	//   ....[16]....
        /*0250*/ 	.word	0x000011d0


	//   ....[17]....
        /*0254*/ 	.word	0x00001220


	//   ....[18]....
        /*0258*/ 	.word	0x00001270


	//   ....[19]....
        /*025c*/ 	.word	0x00001280


	//   ....[20]....
        /*0260*/ 	.word	0x00001360


	//   ....[21]....
        /*0264*/ 	.word	0x000013f0


	//   ....[22]....
        /*0268*/ 	.word	0x00001440


	//   ....[23]....
        /*026c*/ 	.word	0x000014a0


	//   ....[24]....
        /*0270*/ 	.word	0x00001500


	//   ....[25]....
        /*0274*/ 	.word	0x00001540


	//   ....[26]....
        /*0278*/ 	.word	0x00001580


	//   ....[27]....
        /*027c*/ 	.word	0x000015c0


	//   ....[28]....
        /*0280*/ 	.word	0x000015d0


	//   ....[29]....
        /*0284*/ 	.word	0x00001a50


	//   ....[30]....
        /*0288*/ 	.word	0x00002410


	//   ....[31]....
        /*028c*/ 	.word	0x00002640


	//   ....[32]....
        /*0290*/ 	.word	0x00002660


	//   ....[33]....
        /*0294*/ 	.word	0x00002680


	//   ....[34]....
        /*0298*/ 	.word	0x000026a0


	//   ....[35]....
        /*029c*/ 	.word	0x000026c0


	//   ....[36]....
        /*02a0*/ 	.word	0x00002a50


	//   ....[37]....
        /*02a4*/ 	.word	0x00002a70


	//   ....[38]....
        /*02a8*/ 	.word	0x00002a90


	//   ....[39]....
        /*02ac*/ 	.word	0x00002ab0


	//   ....[40]....
        /*02b0*/ 	.word	0x00002ad0


	//   ....[41]....
        /*02b4*/ 	.word	0x00002ed0


	//   ....[42]....
        /*02b8*/ 	.word	0x00002f60


	//   ....[43]....
        /*02bc*/ 	.word	0x00002fc0


	//   ....[44]....
        /*02c0*/ 	.word	0x00003030


	//   ....[45]....
        /*02c4*/ 	.word	0x00003090


	//   ....[46]....
        /*02c8*/ 	.word	0x000030f0


	//   ....[47]....
        /*02cc*/ 	.word	0x00003140


	//   ....[48]....
        /*02d0*/ 	.word	0x000031a0


	//   ....[49]....
        /*02d4*/ 	.word	0x000031b0


	//   ....[50]....
        /*02d8*/ 	.word	0x00003290


	//   ....[51]....
        /*02dc*/ 	.word	0x00003320


	//   ....[52]....
        /*02e0*/ 	.word	0x00003370


	//   ....[53]....
        /*02e4*/ 	.word	0x000033e0


	//   ....[54]....
        /*02e8*/ 	.word	0x00003440


	//   ....[55]....
        /*02ec*/ 	.word	0x00003490


	//   ....[56]....
        /*02f0*/ 	.word	0x000034f0


	//   ....[57]....
        /*02f4*/ 	.word	0x00003530


	//   ....[58]....
        /*02f8*/ 	.word	0x00003540


	//   ....[59]....
        /*02fc*/ 	.word	0x000039a0


	//   ....[60]....
        /*0300*/ 	.word	0x00003f50


	//   ....[61]....
        /*0304*/ 	.word	0x00003fd0


	//   ....[62]....
        /*0308*/ 	.word	0x00004070


	//   ....[63]....
        /*030c*/ 	.word	0x00004160


	//   ....[64]....
        /*0310*/ 	.word	0x000041e0


	//   ....[65]....
        /*0314*/ 	.word	0x00004260


	//   ....[66]....
        /*0318*/ 	.word	0x000042e0


	//   ....[67]....
        /*031c*/ 	.word	0x00004360


	//   ....[68]....
        /*0320*/ 	.word	0x00004400


	//   ....[69]....
        /*0324*/ 	.word	0x00004470


	//   ....[70]....
        /*0328*/ 	.word	0x000044f0


	//   ....[71]....
        /*032c*/ 	.word	0x00004570


	//   ....[72]....
        /*0330*/ 	.word	0x00004620


	//   ....[73]....
        /*0334*/ 	.word	0x000046a0


	//   ....[74]....
        /*0338*/ 	.word	0x00004710


	//   ....[75]....
        /*033c*/ 	.word	0x00004780


	//   ....[76]....
        /*0340*/ 	.word	0x000047f0


	//   ....[77]....
        /*0344*/ 	.word	0x00004850


	//   ....[78]....
        /*0348*/ 	.word	0x000048c0


	//   ....[79]....
        /*034c*/ 	.word	0x00004940


	//   ....[80]....
        /*0350*/ 	.word	0x000049e0


	//   ....[81]....
        /*0354*/ 	.word	0x00004ab0


	//   ....[82]....
        /*0358*/ 	.word	0x00004b30


	//   ....[83]....
        /*035c*/ 	.word	0x00004bd0


	//   ....[84]....
        /*0360*/ 	.word	0x00004c60


	//   ....[85]....
        /*0364*/ 	.word	0x00004cd0


	//   ....[86]....
        /*0368*/ 	.word	0x00004d70


	//   ....[87]....
        /*036c*/ 	.word	0x00004de0


	//   ....[88]....
        /*0370*/ 	.word	0x00004e60


	//   ....[89]....
        /*0374*/ 	.word	0x00004ee0


	//   ....[90]....
        /*0378*/ 	.word	0x00004f90


	//   ....[91]....
        /*037c*/ 	.word	0x00005030


	//   ....[92]....
        /*0380*/ 	.word	0x000050c0


	//   ....[93]....
        /*0384*/ 	.word	0x00005160


	//   ....[94]....
        /*0388*/ 	.word	0x000051e0


	//   ....[95]....
        /*038c*/ 	.word	0x00005240


	//----- nvinfo : EIATTR_VRC_CTA_INIT_COUNT
	.align		4
.L_151:
        /*0390*/ 	.byte	0x02, 0x4a
	.zero		1
	.zero		1


	//----- nvinfo : EIATTR_EXIT_INSTR_OFFSETS
	.align		4
        /*0394*/ 	.byte	0x04, 0x1c
        /*0396*/ 	.short	(.L_153 - .L_152)


	//   ....[0]....
.L_152:
        /*0398*/ 	.word	0x00001cc0


	//   ....[1]....
        /*039c*/ 	.word	0x00001cf0


	//   ....[2]....
        /*03a0*/ 	.word	0x00003ee0


	//   ....[3]....
        /*03a4*/ 	.word	0x00003f00


	//----- nvinfo : EIATTR_MAX_THREADS
	.align		4
.L_153:
        /*03a8*/ 	.byte	0x04, 0x05
        /*03aa*/ 	.short	(.L_155 - .L_154)
.L_154:
        /*03ac*/ 	.word	0x000001a0
        /*03b0*/ 	.word	0x00000001
        /*03b4*/ 	.word	0x00000001


	//----- nvinfo : EIATTR_CRS_STACK_SIZE
	.align		4
.L_155:
        /*03b8*/ 	.byte	0x04, 0x1e
        /*03ba*/ 	.short	(.L_157 - .L_156)
.L_156:
        /*03bc*/ 	.word	0x00000000


	//----- nvinfo : EIATTR_CBANK_PARAM_SIZE
	.align		4
.L_157:
        /*03c0*/ 	.byte	0x03, 0x19
        /*03c2*/ 	.short	0x0028


	//----- nvinfo : EIATTR_PARAM_CBANK
	.align		4
        /*03c4*/ 	.byte	0x04, 0x0a
        /*03c6*/ 	.short	(.L_159 - .L_158)
	.align		4
.L_158:
        /*03c8*/ 	.word	index@(.nv.constant0._ZN3cub18CUB_300001_SM_10006detail4scan16DeviceScanKernelINS2_10policy_hubIiiimN4cuda3std3__44plusIvEEE10Policy1000EN6thrust24THRUST_300001_SM_1000_NS10device_ptrIiEESF_NS0_13ScanTileStateIiLb1EEES9_NS0_8NullTypeEmiLb0ESI_EEvT0_T1_T2_iT3_T4_T5_)
        /*03cc*/ 	.short	0x0380
        /*03ce*/ 	.short	0x0028


	//----- nvinfo : EIATTR_SW_WAR
	.align		4
.L_159:
        /*03d0*/ 	.byte	0x04, 0x36
        /*03d2*/ 	.short	(.L_161 - .L_160)
.L_160:
        /*03d4*/ 	.word	0x00000008
.L_161:


//--------------------- .nv.info._ZN3cub18CUB_300001_SM_10006detail4scan16DeviceScanKernelINS2_10policy_hubIiiijN4cuda3std3__44plusIvEEE10Policy1000EN6thrust24THRUST_300001_SM_1000_NS10device_ptrIiEESF_NS0_13ScanTileStateIiLb1EEES9_NS0_8NullTypeEjiLb0ESI_EEvT0_T1_T2_iT3_T4_T5_ --------------------------
	.section	.nv.info._ZN3cub18CUB_300001_SM_10006detail4scan16DeviceScanKernelINS2_10policy_hubIiiijN4cuda3std3__44plusIvEEE10Policy1000EN6thrust24THRUST_300001_SM_1000_NS10device_ptrIiEESF_NS0_13ScanTileStateIiLb1EEES9_NS0_8NullTypeEjiLb0ESI_EEvT0_T1_T2_iT3_T4_T5_,"",@"SHT_CUDA_INFO"
	.sectionflags	@""
	.align	4


	//----- nvinfo : EIATTR_CUDA_API_VERSION
	.align		4
        /*0000*/ 	.byte	0x04, 0x37
        /*0002*/ 	.short	(.L_163 - .L_162)
.L_162:
        /*0004*/ 	.word	0x00000082


	//----- nvinfo : EIATTR_KPARAM_INFO
	.align		4
.L_163:
        /*0008*/ 	.byte	0x04, 0x17
        /*000a*/ 	.short	(.L_165 - .L_164)
.L_164:
        /*000c*/ 	.word	0x00000000
        /*0010*/ 	.short	0x0006
        /*0012*/ 	.short	0x0020
        /*0014*/ 	.byte	0x00, 0xf0, 0x11, 0x00


	//----- nvinfo : EIATTR_KPARAM_INFO
	.align		4
.L_165:
        /*0018*/ 	.byte	0x04, 0x17
        /*001a*/ 	.short	(.L_167 - .L_166)
.L_166:
        /*001c*/ 	.word	0x00000000
        /*0020*/ 	.short	0x0005
        /*0022*/ 	.short	0x001d
        /*0024*/ 	.byte	0x00, 0xf0, 0x05, 0x00


	//----- nvinfo : EIATTR_KPARAM_INFO
	.align		4
.L_167:
        /*0028*/ 	.byte	0x04, 0x17
        /*002a*/ 	.short	(.L_169 - .L_168)
.L_168:
        /*002c*/ 	.word	0x00000000
        /*0030*/ 	.short	0x0004
        /*0032*/ 	.short	0x001c
        /*0034*/ 	.byte	0x00, 0xf0, 0x05, 0x00


	//----- nvinfo : EIATTR_KPARAM_INFO
	.align		4
.L_169:
        /*0038*/ 	.byte	0x04, 0x17
        /*003a*/ 	.short	(.L_171 - .L_170)
.L_170:
        /*003c*/ 	.word	0x00000000
        /*0040*/ 	.short	0x0003
        /*0042*/ 	.short	0x0018
        /*0044*/ 	.byte	0x00, 0xf0, 0x11, 0x00


	//----- nvinfo : EIATTR_KPARAM_INFO
	.align		4
.L_171:
        /*0048*/ 	.byte	0x04, 0x17
        /*004a*/ 	.short	(.L_173 - .L_172)
.L_172:
        /*004c*/ 	.word	0x00000000
        /*0050*/ 	.short	0x0002
        /*0052*/ 	.short	0x0010
        /*0054*/ 	.byte	0x00, 0xf0, 0x21, 0x00


	//----- nvinfo : EIATTR_KPARAM_INFO
	.align		4
.L_173:
        /*0058*/ 	.byte	0x04, 0x17
        /*005a*/ 	.short	(.L_175 - .L_174)
.L_174:
        /*005c*/ 	.word	0x00000000
        /*0060*/ 	.short	0x0001
        /*0062*/ 	.short	0x0008
        /*0064*/ 	.byte	0x00, 0xf0, 0x21, 0x00


	//----- nvinfo : EIATTR_KPARAM_INFO
	.align		4
.L_175:
        /*0068*/ 	.byte	0x04, 0x17
        /*006a*/ 	.short	(.L_177 - .L_176)
.L_176:
        /*006c*/ 	.word	0x00000000
        /*0070*/ 	.short	0x0000
        /*0072*/ 	.short	0x0000
        /*0074*/ 	.byte	0x00, 0xf0, 0x21, 0x00


	//----- nvinfo : EIATTR_SPARSE_MMA_MASK
	.align		4
.L_177:
        /*0078*/ 	.byte	0x03, 0x50
        /*007a*/ 	.short	0x0000


	//----- nvinfo : EIATTR_MAXREG_COUNT
	.align		4
        /*007c*/ 	.byte	0x03, 0x1b
        /*007e*/ 	.short	0x00a8


	//----- nvinfo : EIATTR_NUM_BARRIERS
	.align		4
        /*0080*/ 	.byte	0x02, 0x4c
        /*0082*/ 	.byte	0x01
	.zero		1


	//----- nvinfo : EIATTR_MERCURY_ISA_VERSION
	.align		4
        /*0084*/ 	.byte	0x03, 0x5f
        /*0086*/ 	.short	0x0101


	//----- nvinfo : EIATTR_UNUSED_LOAD_BYTE_OFFSET
	.align		4
        /*0088*/ 	.byte	0x04, 0x44
        /*008a*/ 	.short	(.L_179 - .L_178)


	//   ....[0]....
.L_178:
        /*008c*/ 	.word	0x00002a20
        /*0090*/ 	.word	0x00000fff


	//----- nvinfo : EIATTR_COOP_GROUP_MASK_REGIDS
	.align		4
.L_179:
        /*0094*/ 	.byte	0x04, 0x29
        /*0096*/ 	.short	(.L_181 - .L_180)


	//   ....[0]....
.L_180:
        /*0098*/ 	.word	0xffffffff


	//   ....[1]....
        /*009c*/ 	.word	0xffffffff


	//   ....[2]....
        /*00a0*/ 	.word	0xffffffff


	//   ....[3]....
        /*00a4*/ 	.word	0xffffffff


	//   ....[4]....
        /*00a8*/ 	.word	0xffffffff


	//   ....[5]....
        /*00ac*/ 	.word	0xffffffff


	//   ....[6]....
        /*00b0*/ 	.word	0xffffffff


	//   ....[7]....
        /*00b4*/ 	.word	0xffffffff


	//   ....[8]....
        /*00b8*/ 	.word	0xffffffff


	//   ....[9]....
        /*00bc*/ 	.word	0xffffffff


	//   ....[10]....
        /*00c0*/ 	.word	0xffffffff


	//   ....[11]....
        /*00c4*/ 	.word	0xffffffff


	//   ....[12]....
        /*00c8*/ 	.word	0xffffffff


	//   ....[13]....
        /*00cc*/ 	.word	0xffffffff


	//   ....[14]....
        /*00d0*/ 	.word	0xffffffff


	//   ....[15]....
        /*00d4*/ 	.word	0xffffffff


	//   ....[16]....
        /*00d8*/ 	.word	0xffffffff


	//   ....[17]....
        /*00dc*/ 	.word	0xffffffff


	//   ....[18]....
        /*00e0*/ 	.word	0xffffffff


	//   ....[19]....
        /*00e4*/ 	.word	0xffffffff


	//   ....[20]....
        /*00e8*/ 	.word	0xffffffff


	//   ....[21]....
        /*00ec*/ 	.word	0xffffffff


	//   ....[22]....
        /*00f0*/ 	.word	0xffffffff


	//   ....[23]....
        /*00f4*/ 	.word	0xffffffff


	//   ....[24]....
        /*00f8*/ 	.word	0xffffffff


	//   ....[25]....
        /*00fc*/ 	.word	0xffffffff


	//   ....[26]....
        /*0100*/ 	.word	0xffffffff


	//   ....[27]....
        /*0104*/ 	.word	0xffffffff


	//   ....[28]....
        /*0108*/ 	.word	0xffffffff


	//   ....[29]....
        /*010c*/ 	.word	0xffffffff


	//   ....[30]....
        /*0110*/ 	.word	0xffffffff


	//   ....[31]....
        /*0114*/ 	.word	0xffffffff


	//   ....[32]....
        /*0118*/ 	.word	0xffffffff


	//   ....[33]....
        /*011c*/ 	.word	0xffffffff


	//   ....[34]....
        /*0120*/ 	.word	0xffffffff


	//   ....[35]....
        /*0124*/ 	.word	0xffffffff


	//   ....[36]....
        /*0128*/ 	.word	0xffffffff


	//   ....[37]....
        /*012c*/ 	.word	0xffffffff


	//   ....[38]....
        /*0130*/ 	.word	0xffffffff


	//   ....[39]....
        /*0134*/ 	.word	0xffffffff


	//   ....[40]....
        /*0138*/ 	.word	0xffffffff


	//   ....[41]....
        /*013c*/ 	.word	0xffffffff


	//   ....[42]....
        /*0140*/ 	.word	0xffffffff


	//   ....[43]....
        /*0144*/ 	.word	0xffffffff


	//   ....[44]....
        /*0148*/ 	.word	0xffffffff


	//   ....[45]....
        /*014c*/ 	.word	0xffffffff


	//   ....[46]....
        /*0150*/ 	.word	0xffffffff


	//   ....[47]....
        /*0154*/ 	.word	0xffffffff


	//   ....[48]....
        /*0158*/ 	.word	0xffffffff


	//   ....[49]....
        /*015c*/ 	.word	0xffffffff


	//   ....[50]....
        /*0160*/ 	.word	0xffffffff


	//   ....[51]....
        /*0164*/ 	.word	0xffffffff


	//   ....[52]....
        /*0168*/ 	.word	0xffffffff


	//   ....[53]....
        /*016c*/ 	.word	0xffffffff


	//   ....[54]....
        /*0170*/ 	.word	0xffffffff


	//   ....[55]....
        /*0174*/ 	.word	0xffffffff


	//   ....[56]....
        /*0178*/ 	.word	0xffffffff


	//   ....[57]....
        /*017c*/ 	.word	0xffffffff


	//   ....[58]....
        /*0180*/ 	.word	0xffffffff


	//   ....[59]....
        /*0184*/ 	.word	0xffffffff


	//   ....[60]....
        /*0188*/ 	.word	0x05000015


	//   ....[61]....
        /*018c*/ 	.word	0x05000015


	//   ....[62]....
        /*0190*/ 	.word	0x05000015


	//   ....[63]....
        /*0194*/ 	.word	0x05000015


	//   ....[64]....
        /*0198*/ 	.word	0x05000015


	//   ....[65]....
        /*019c*/ 	.word	0x05000015


	//   ....[66]....
        /*01a0*/ 	.word	0x05000015


	//   ....[67]....
        /*01a4*/ 	.word	0x05000015


	//   ....[68]....
        /*01a8*/ 	.word	0x05000015


	//   ....[69]....
        /*01ac*/ 	.word	0x05000015


	//   ....[70]....
        /*01b0*/ 	.word	0x05000015


	//   ....[71]....
        /*01b4*/ 	.word	0x05000015


	//   ....[72]....
        /*01b8*/ 	.word	0x05000015


	//   ....[73]....
        /*01bc*/ 	.word	0x05000015


	//   ....[74]....
        /*01c0*/ 	.word	0x05000015


	//   ....[75]....
        /*01c4*/ 	.word	0x05000015


	//   ....[76]....
        /*01c8*/ 	.word	0x05000015


	//   ....[77]....
        /*01cc*/ 	.word	0x05000015


	//   ....[78]....
        /*01d0*/ 	.word	0x05000015


	//   ....[79]....
        /*01d4*/ 	.word	0x05000015


	//   ....[80]....
        /*01d8*/ 	.word	0x05000015


	//   ....[81]....
        /*01dc*/ 	.word	0x05000015


	//   ....[82]....
        /*01e0*/ 	.word	0x05000015


	//   ....[83]....
        /*01e4*/ 	.word	0x05000015


	//   ....[84]....
        /*01e8*/ 	.word	0x05000015


	//   ....[85]....
        /*01ec*/ 	.word	0x05000015


	//   ....[86]....
        /*01f0*/ 	.word	0x05000015


	//   ....[87]....
        /*01f4*/ 	.word	0x05000015


	//   ....[88]....
        /*01f8*/ 	.word	0x05000015


	//   ....[89]....
        /*01fc*/ 	.word	0x05000015


	//   ....[90]....
        /*0200*/ 	.word	0x05000015


	//   ....[91]....
        /*0204*/ 	.word	0x05000015


	//   ....[92]....
        /*0208*/ 	.word	0x05000015


	//   ....[93]....
        /*020c*/ 	.word	0x05000015


	//   ....[94]....
        /*0210*/ 	.word	0x05000015


	//   ....[95]....
        /*0214*/ 	.word	0x05000015


	//----- nvinfo : EIATTR_COOP_GROUP_INSTR_OFFSETS
	.align		4
.L_181:
        /*0218*/ 	.byte	0x04, 0x28
        /*021a*/ 	.short	(.L_183 - .L_182)


	//   ....[0]....
.L_182:
        /*021c*/ 	.word	0x000004b0


	//   ....[1]....
        /*0220*/ 	.word	0x00000680


	//   ....[2]....
        /*0224*/ 	.word	0x000006a0


	//   ....[3]....
        /*0228*/ 	.word	0x000006c0


	//   ....[4]....
        /*022c*/ 	.word	0x000006e0


	//   ....[5]....
        /*0230*/ 	.word	0x00000700


	//   ....[6]....
        /*0234*/ 	.word	0x00000ae0


	//   ....[7]....
        /*0238*/ 	.word	0x00000b00


	//   ....[8]....
        /*023c*/ 	.word	0x00000b20


	//   ....[9]....
        /*0240*/ 	.word	0x00000b40


	//   ....[10]....
        /*0244*/ 	.word	0x00000b60


	//   ....[11]....
        /*0248*/ 	.word	0x00000f10


	//   ....[12]....
        /*024c*/ 	.word	0x000010e0


	//   ....[13]....
        /*0250*/ 	.word	0x00001140


	//   ....[14]....
        /*0254*/ 	.word	0x000011d0


	//   ....[15]....
        /*0258*/ 	.word	0x00001230


	//   ....[16]....
        /*025c*/ 	.word	0x00001280


	//   ....[17]....
        /*0260*/ 	.word	0x000012e0


	//   ....[18]....
        /*0264*/ 	.word	0x00001320


	//   ....[19]....
        /*0268*/ 	.word	0x00001330


	//   ....[20]....
        /*026c*/ 	.word	0x000013f0


	//   ....[21]....
        /*0270*/ 	.word	0x000015c0


	//   ....[22]....
        /*0274*/ 	.word	0x00001610


	//   ....[23]....
        /*0278*/ 	.word	0x00001670


	//   ....[24]....
        /*027c*/ 	.word	0x000016d0


	//   ....[25]....
        /*0280*/ 	.word	0x00001710


	//   ....[26]....
        /*0284*/ 	.word	0x00001750


	//   ....[27]....
        /*0288*/ 	.word	0x00001790


	//   ....[28]....
        /*028c*/ 	.word	0x000017a0


	//   ....[29]....
        /*0290*/ 	.word	0x00001c60


	//   ....[30]....
        /*0294*/ 	.word	0x00002740


	//   ....[31]....
        /*0298*/ 	.word	0x00002910


	//   ....[32]....
        /*029c*/ 	.word	0x00002930


	//   ....[33]....
        /*02a0*/ 	.word	0x00002950


	//   ....[34]....
        /*02a4*/ 	.word	0x00002970


	//   ....[35]....
        /*02a8*/ 	.word	0x00002990


	//   ....[36]....
        /*02ac*/ 	.word	0x00002d10


	//   ....[37]....
        /*02b0*/ 	.word	0x00002d30


	//   ....[38]....
        /*02b4*/ 	.word	0x00002d50


	//   ....[39]....
        /*02b8*/ 	.word	0x00002d70


	//   ....[40]....
        /*02bc*/ 	.word	0x00002d90


	//   ....[41]....
        /*02c0*/ 	.word	0x00003140


	//   ....[42]....
        /*02c4*/ 	.word	0x00003310


	//   ....[43]....
        /*02c8*/ 	.word	0x00003370


	//   ....[44]....
        /*02cc*/ 	.word	0x000033e0


	//   ....[45]....
        /*02d0*/ 	.word	0x00003430


	//   ....[46]....
        /*02d4*/ 	.word	0x00003480


	//   ....[47]....
        /*02d8*/ 	.word	0x000034c0


	//   ....[48]....
        /*02dc*/ 	.word	0x00003530


	//   ....[49]....
        /*02e0*/ 	.word	0x00003540


	//   ....[50]....
        /*02e4*/ 	.word	0x00003620


	//   ....[51]....
        /*02e8*/ 	.word	0x000037f0


	//   ....[52]....
        /*02ec*/ 	.word	0x00003840


	//   ....[53]....
        /*02f0*/ 	.word	0x000038c0


	//   ....[54]....
        /*02f4*/ 	.word	0x00003910


	//   ....[55]....
        /*02f8*/ 	.word	0x00003960


	//   ....[56]....
        /*02fc*/ 	.word	0x000039c0


	//   ....[57]....
        /*0300*/ 	.word	0x00003a00


	//   ....[58]....
        /*0304*/ 	.word	0x00003a10


	//   ....[59]....
        /*0308*/ 	.word	0x00003eb0


	//   ....[60]....
        /*030c*/ 	.word	0x00004510


	//   ....[61]....
        /*0310*/ 	.word	0x00004590


	//   ....[62]....
        /*0314*/ 	.word	0x00004620


	//   ....[63]....
        /*0318*/ 	.word	0x00004720


	//   ....[64]....
        /*031c*/ 	.word	0x000047a0


	//   ....[65]....
        /*0320*/ 	.word	0x00004840


	//   ....[66]....
        /*0324*/ 	.word	0x000048c0


	//   ....[67]....
        /*0328*/ 	.word	0x00004950


	//   ....[68]....
        /*032c*/ 	.word	0x00004980


	//   ....[69]....
        /*0330*/ 	.word	0x00004a30


	//   ....[70]....
        /*0334*/ 	.word	0x00004ab0


	//   ....[71]....
        /*0338*/ 	.word	0x00004b30


	//   ....[72]....
        /*033c*/ 	.word	0x00004bf0


	//   ....[73]....
        /*0340*/ 	.word	0x00004c80


	//   ....[74]....
        /*0344*/ 	.word	0x00004d00


	//   ....[75]....
        /*0348*/ 	.word	0x00004d80


	//   ....[76]....
        /*034c*/ 	.word	0x00004e00


	//   ....[77]....
        /*0350*/ 	.word	0x00004e60


	//   ....[78]....
        /*0354*/ 	.word	0x00004ed0


	//   ....[79]....
        /*0358*/ 	.word	0x00004f50


	//   ....[80]....
        /*035c*/ 	.word	0x00004fe0


	//   ....[81]....
        /*0360*/ 	.word	0x000050b0


	//   ....[82]....
        /*0364*/ 	.word	0x00005140


	//   ....[83]....
        /*0368*/ 	.word	0x000051d0


	//   ....[84]....
        /*036c*/ 	.word	0x00005260


	//   ....[85]....
        /*0370*/ 	.word	0x00005310


	//   ....[86]....
        /*0374*/ 	.word	0x00005340


	//   ....[87]....
        /*0378*/ 	.word	0x000053f0


	//   ....[88]....
        /*037c*/ 	.word	0x00005470


	//   ....[89]....
        /*0380*/ 	.word	0x000054f0


	//   ....[90]....
        /*0384*/ 	.word	0x000055b0


	//   ....[91]....
        /*0388*/ 	.word	0x00005650


	//   ....[92]....
        /*038c*/ 	.word	0x000056f0


	//   ....[93]....
        /*0390*/ 	.word	0x00005780


	//   ....[94]....
        /*0394*/ 	.word	0x00005800


	//   ....[95]....
        /*0398*/ 	.word	0x00005860


	//----- nvinfo : EIATTR_VRC_CTA_INIT_COUNT
	.align		4
.L_183:
        /*039c*/ 	.byte	0x02, 0x4a
	.zero		1
	.zero		1


	//----- nvinfo : EIATTR_EXIT_INSTR_OFFSETS
	.align		4
        /*03a0*/ 	.byte	0x04, 0x1c
        /*03a2*/ 	.short	(.L_185 - .L_184)


	//   ....[0]....
.L_184:
        /*03a4*/ 	.word	0x00001f30


	//   ....[1]....
        /*03a8*/ 	.word	0x00001f50


	//   ....[2]....
        /*03ac*/ 	.word	0x000044a0


	//   ....[3]....
        /*03b0*/ 	.word	0x000044c0


	//----- nvinfo : EIATTR_MAX_THREADS
	.align		4
.L_185:
        /*03b4*/ 	.byte	0x04, 0x05
        /*03b6*/ 	.short	(.L_187 - .L_186)
.L_186:
        /*03b8*/ 	.word	0x00000180
        /*03bc*/ 	.word	0x00000001
        /*03c0*/ 	.word	0x00000001


	//----- nvinfo : EIATTR_CRS_STACK_SIZE
	.align		4
.L_187:
        /*03c4*/ 	.byte	0x04, 0x1e
        /*03c6*/ 	.short	(.L_189 - .L_188)
.L_188:
        /*03c8*/ 	.word	0x00000000


	//----- nvinfo : EIATTR_CBANK_PARAM_SIZE
	.align		4
.L_189:
        /*03cc*/ 	.byte	0x03, 0x19
        /*03ce*/ 	.short	0x0024


	//----- nvinfo : EIATTR_PARAM_CBANK
	.align		4
        /*03d0*/ 	.byte	0x04, 0x0a
        /*03d2*/ 	.short	(.L_191 - .L_190)
	.align		4
.L_190:
        /*03d4*/ 	.word	index@(.nv.constant0._ZN3cub18CUB_300001_SM_10006detail4scan16DeviceScanKernelINS2_10policy_hubIiiijN4cuda3std3__44plusIvEEE10Policy1000EN6thrust24THRUST_300001_SM_1000_NS10device_ptrIiEESF_NS0_13ScanTileStateIiLb1EEES9_NS0_8NullTypeEjiLb0ESI_EEvT0_T1_T2_iT3_T4_T5_)
        /*03d8*/ 	.short	0x0380
        /*03da*/ 	.short	0x0024


	//----- nvinfo : EIATTR_SW_WAR
	.align		4
.L_191:
        /*03dc*/ 	.byte	0x04, 0x36
        /*03de*/ 	.short	(.L_193 - .L_192)
.L_192:
        /*03e0*/ 	.word	0x00000008
.L_193:


//--------------------- .nv.info._ZN3cub18CUB_300001_SM_10006detail4scan16DeviceScanKernelINS2_10policy_hubIiiimN4cuda3std3__44plusIvEEE10Policy1000EN6thrust24THRUST_300001_SM_1000_NS10device_ptrIiEESF_NS0_13ScanTileStateIiLb1EEES9_NS1_10InputValueIiPiEEmiLb0EiEEvT0_T1_T2_iT3_T4_T5_ --------------------------
	.section	.nv.info._ZN3cub18CUB_300001_SM_10006detail4scan16DeviceScanKernelINS2_10policy_hubIiiimN4cuda3std3__44plusIvEEE10Policy1000EN6thrust24THRUST_300001_SM_1000_NS10device_ptrIiEESF_NS0_13ScanTileStateIiLb1EEES9_NS1_10InputValueIiPiEEmiLb0EiEEvT0_T1_T2_iT3_T4_T5_,"",@"SHT_CUDA_INFO"
	.sectionflags	@""
	.align	4


	//----- nvinfo : EIATTR_CUDA_API_VERSION
	.align		4
        /*0000*/ 	.byte	0x04, 0x37
        /*0002*/ 	.short	(.L_195 - .L_194)
.L_194:
        /*0004*/ 	.word	0x00000082


	//----- nvinfo : EIATTR_KPARAM_INFO
	.align		4
.L_195:
        /*0008*/ 	.byte	0x04, 0x17
        /*000a*/ 	.short	(.L_197 - .L_196)
.L_196:
        /*000c*/ 	.word	0x00000000
        /*0010*/ 	.short	0x0006
        /*0012*/ 	.short	0x0030
        /*0014*/ 	.byte	0x00, 0xf0, 0x21, 0x00


	//----- nvinfo : EIATTR_KPARAM_INFO
	.align		4
.L_197:
        /*0018*/ 	.byte	0x04, 0x17
        /*001a*/ 	.short	(.L_199 - .L_198)
.L_198:
        /*001c*/ 	.word	0x00000000
        /*0020*/ 	.short	0x0005
        /*0022*/ 	.short	0x0020
        /*0024*/ 	.byte	0x00, 0xf0, 0x41, 0x00


	//----- nvinfo : EIATTR_KPARAM_INFO
	.align		4
.L_199:
        /*0028*/ 	.byte	0x04, 0x17
        /*002a*/ 	.short	(.L_201 - .L_200)
.L_200:
        /*002c*/ 	.word	0x00000000
        /*0030*/ 	.short	0x0004
        /*0032*/ 	.short	0x001c
        /*0034*/ 	.byte	0x00, 0xf0, 0x05, 0x00


	//----- nvinfo : EIATTR_KPARAM_INFO
	.align		4
.L_201:
        /*0038*/ 	.byte	0x04, 0x17
        /*003a*/ 	.short	(.L_203 - .L_202)
.L_202:
        /*003c*/ 	.word	0x00000000
        /*0040*/ 	.short	0x0003
        /*0042*/ 	.short	0x0018
        /*0044*/ 	.byte	0x00, 0xf0, 0x11, 0x00


	//----- nvinfo : EIATTR_KPARAM_INFO
	.align		4
.L_203:
        /*0048*/ 	.byte	0x04, 0x17
        /*004a*/ 	.short	(.L_205 - .L_204)
.L_204:
        /*004c*/ 	.word	0x00000000
        /*0050*/ 	.short	0x0002
        /*0052*/ 	.short	0x0010
        /*0054*/ 	.byte	0x00, 0xf0, 0x21, 0x00


	//----- nvinfo : EIATTR_KPARAM_INFO
	.align		4
.L_205:
        /*0058*/ 	.byte	0x04, 0x17
        /*005a*/ 	.short	(.L_207 - .L_206)
.L_206:
        /*005c*/ 	.word	0x00000000
        /*0060*/ 	.short	0x0001
        /*0062*/ 	.short	0x0008
        /*0064*/ 	.byte	0x00, 0xf0, 0x21, 0x00


	//----- nvinfo : EIATTR_KPARAM_INFO
	.align		4
.L_207:
        /*0068*/ 	.byte	0x04, 0x17
        /*006a*/ 	.short	(.L_209 - .L_208)
.L_208:
        /*006c*/ 	.word	0x00000000
        /*0070*/ 	.short	0x0000
        /*0072*/ 	.short	0x0000
        /*0074*/ 	.byte	0x00, 0xf0, 0x21, 0x00


	//----- nvinfo : EIATTR_SPARSE_MMA_MASK
	.align		4
.L_209:
        /*0078*/ 	.byte	0x03, 0x50
        /*007a*/ 	.short	0x0000


	//----- nvinfo : EIATTR_MAXREG_COUNT
	.align		4
        /*007c*/ 	.byte	0x03, 0x1b
        /*007e*/ 	.short	0x0080


	//----- nvinfo : EIATTR_NUM_BARRIERS
	.align		4
        /*0080*/ 	.byte	0x02, 0x4c
        /*0082*/ 	.byte	0x01
	.zero		1


	//----- nvinfo : EIATTR_MERCURY_ISA_VERSION
	.align		4
        /*0084*/ 	.byte	0x03, 0x5f
        /*0086*/ 	.short	0x0101


	//----- nvinfo : EIATTR_COOP_GROUP_MASK_REGIDS
	.align		4
        /*0088*/ 	.byte	0x04, 0x29
        /*008a*/ 	.short	(.L_211 - .L_210)


	//   ....[0]....
.L_210:
        /*008c*/ 	.word	0xffffffff


	//   ....[1]....
        /*0090*/ 	.word	0xffffffff


	//   ....[2]....
        /*0094*/ 	.word	0xffffffff


	//   ....[3]....
        /*0098*/ 	.word	0xffffffff


	//   ....[4]....
        /*009c*/ 	.word	0xffffffff


	//   ....[5]....
        /*00a0*/ 	.word	0xffffffff


	//   ....[6]....
        /*00a4*/ 	.word	0xffffffff


	//   ....[7]....
        /*00a8*/ 	.word	0xffffffff


	//   ....[8]....
        /*00ac*/ 	.word	0xffffffff


	//   ....[9]....
        /*00b0*/ 	.word	0xffffffff


	//   ....[10]....
        /*00b4*/ 	.word	0xffffffff


	//   ....[11]....
        /*00b8*/ 	.word	0xffffffff


	//   ....[12]....
        /*00bc*/ 	.word	0xffffffff


	//   ....[13]....
        /*00c0*/ 	.word	0xffffffff


	//   ....[14]....
        /*00c4*/ 	.word	0xffffffff


	//   ....[15]....
        /*00c8*/ 	.word	0xffffffff


	//   ....[16]....
        /*00cc*/ 	.word	0xffffffff


	//   ....[17]....
        /*00d0*/ 	.word	0xffffffff


	//   ....[18]....
        /*00d4*/ 	.word	0xffffffff


	//   ....[19]....
        /*00d8*/ 	.word	0xffffffff


	//   ....[20]....
        /*00dc*/ 	.word	0xffffffff


	//   ....[21]....
        /*00e0*/ 	.word	0xffffffff


	//   ....[22]....
        /*00e4*/ 	.word	0xffffffff


	//   ....[23]....
        /*00e8*/ 	.word	0xffffffff


	//   ....[24]....
        /*00ec*/ 	.word	0xffffffff


	//   ....[25]....
        /*00f0*/ 	.word	0xffffffff


	//   ....[26]....
        /*00f4*/ 	.word	0xffffffff


	//   ....[27]....
        /*00f8*/ 	.word	0xffffffff


	//   ....[28]....
        /*00fc*/ 	.word	0xffffffff


	//   ....[29]....
        /*0100*/ 	.word	0xffffffff


	//   ....[30]....
        /*0104*/ 	.word	0xffffffff


	//   ....[31]....
        /*0108*/ 	.word	0xffffffff


	//   ....[32]....
        /*010c*/ 	.word	0xffffffff


	//   ....[33]....
        /*0110*/ 	.word	0xffffffff


	//   ....[34]....
        /*0114*/ 	.word	0xffffffff


	//   ....[35]....
        /*0118*/ 	.word	0xffffffff


	//   ....[36]....
        /*011c*/ 	.word	0xffffffff


	//   ....[37]....
        /*0120*/ 	.word	0xffffffff


	//   ....[38]....
        /*0124*/ 	.word	0xffffffff


	//   ....[39]....
        /*0128*/ 	.word	0xffffffff


	//   ....[40]....
        /*012c*/ 	.word	0xffffffff


	//   ....[41]....
        /*0130*/ 	.word	0xffffffff


	//   ....[42]....
        /*0134*/ 	.word	0xffffffff


	//   ....[43]....
        /*0138*/ 	.word	0xffffffff


	//   ....[44]....
        /*013c*/ 	.word	0xffffffff


	//   ....[45]....
        /*0140*/ 	.word	0xffffffff


	//   ....[46]....
        /*0144*/ 	.word	0xffffffff


	//   ....[47]....
        /*0148*/ 	.word	0xffffffff


	//   ....[48]....
        /*014c*/ 	.word	0xffffffff


	//   ....[49]....
        /*0150*/ 	.word	0xffffffff


	//   ....[50]....
        /*0154*/ 	.word	0xffffffff


	//   ....[51]....
        /*0158*/ 	.word	0xffffffff


	//   ....[52]....
        /*015c*/ 	.word	0xffffffff


	//   ....[53]....
        /*0160*/ 	.word	0xffffffff


	//   ....[54]....
        /*0164*/ 	.word	0xffffffff


	//   ....[55]....
        /*0168*/ 	.word	0xffffffff


	//   ....[56]....
        /*016c*/ 	.word	0xffffffff


	//   ....[57]....
        /*0170*/ 	.word	0xffffffff


	//   ....[58]....
        /*0174*/ 	.word	0xffffffff


	//   ....[59]....
        /*0178*/ 	.word	0xffffffff


	//   ....[60]....
        /*017c*/ 	.word	0x0500000a


	//   ....[61]....
        /*0180*/ 	.word	0x0500000a


	//   ....[62]....
        /*0184*/ 	.word	0x0500000a


	//   ....[63]....
        /*0188*/ 	.word	0x0500000a


	//   ....[64]....
        /*018c*/ 	.word	0x0500000a


	//   ....[65]....
        /*0190*/ 	.word	0x0500000a


	//   ....[66]....
        /*0194*/ 	.word	0x0500000a


	//   ....[67]....
        /*0198*/ 	.word	0x0500000a


	//   ....[68]....
        /*019c*/ 	.word	0x0500000a


	//   ....[69]....
        /*01a0*/ 	.word	0x0500000a


	//   ....[70]....
        /*01a4*/ 	.word	0x0500000a


	//   ....[71]....
        /*01a8*/ 	.word	0x0500000a


	//   ....[72]....
        /*01ac*/ 	.word	0x0500000a


	//   ....[73]....
        /*01b0*/ 	.word	0x0500000a


	//   ....[74]....
        /*01b4*/ 	.word	0x0500000a


	//   ....[75]....
        /*01b8*/ 	.word	0x0500000a


	//   ....[76]....
        /*01bc*/ 	.word	0x0500000a


	//   ....[77]....
        /*01c0*/ 	.word	0x0500000a


	//   ....[78]....
        /*01c4*/ 	.word	0x0500000a


	//   ....[79]....
        /*01c8*/ 	.word	0x0500000a


	//   ....[80]....
        /*01cc*/ 	.word	0x0500000a


	//   ....[81]....
        /*01d0*/ 	.word	0x0500000a


	//   ....[82]....
        /*01d4*/ 	.word	0x0500000a


	//   ....[83]....
        /*01d8*/ 	.word	0x0500000a


	//   ....[84]....
        /*01dc*/ 	.word	0x0500000a


	//   ....[85]....
        /*01e0*/ 	.word	0x0500000a


	//   ....[86]....
        /*01e4*/ 	.word	0x0500000a


	//   ....[87]....
        /*01e8*/ 	.word	0x0500000a


	//   ....[88]....
        /*01ec*/ 	.word	0x0500000a


	//   ....[89]....
        /*01f0*/ 	.word	0x0500000a


	//   ....[90]....
        /*01f4*/ 	.word	0x0500000a


	//   ....[91]....
        /*01f8*/ 	.word	0x0500000a


	//   ....[92]....
        /*01fc*/ 	.word	0x0500000a


	//   ....[93]....
        /*0200*/ 	.word	0x0500000a


	//   ....[94]....
        /*0204*/ 	.word	0x0500000a


	//   ....[95]....
        /*0208*/ 	.word	0x0500000a


	//----- nvinfo : EIATTR_COOP_GROUP_INSTR_OFFSETS
	.align		4
.L_211:
        /*020c*/ 	.byte	0x04, 0x28
        /*020e*/ 	.short	(.L_213 - .L_212)


	//   ....[0]....
.L_212:
        /*0210*/ 	.word	0x000004d0


	//   ....[1]....
        /*0214*/ 	.word	0x000006f0


	//   ....[2]....
        /*0218*/ 	.word	0x00000710


	//   ....[3]....
        /*021c*/ 	.word	0x00000730


	//   ....[4]....
        /*0220*/ 	.word	0x00000750


	//   ....[5]....
        /*0224*/ 	.word	0x00000770


	//   ....[6]....
        /*0228*/ 	.word	0x00000b80


	//   ....[7]....
        /*022c*/ 	.word	0x00000ba0


	//   ....[8]....
        /*0230*/ 	.word	0x00000bc0


	//   ....[9]....
        /*0234*/ 	.word	0x00000be0


	//   ....[10]....
        /*0238*/ 	.word	0x00000c00


	//   ....[11]....
        /*023c*/ 	.word	0x00001000


	//   ....[12]....
        /*0240*/ 	.word	0x00001090


	//   ....[13]....
        /*0244*/ 	.word	0x000010f0


	//   ....[14]....
        /*0248*/ 	.word	0x00001160


	//   ....[15]....
        /*024c*/ 	.word	0x000011c0


	//   ....[16]....
        /*0250*/ 	.word	0x00001210


	//   ....[17]....
        /*0254*/ 	.word	0x00001270


	//   ....[18]....
        /*0258*/ 	.word	0x000012c0


	//   ....[19]....
        /*025c*/ 	.word	0x000012e0


	//   ....[20]....
        /*0260*/ 	.word	0x000013a0


	//   ....[21]....
        /*0264*/ 	.word	0x00001430


	//   ....[22]....
        /*0268*/ 	.word	0x00001480


	//   ....[23]....
        /*026c*/ 	.word	0x000014e0


	//   ....[24]....
        /*0270*/ 	.word	0x00001540


	//   ....[25]....
        /*0274*/ 	.word	0x00001580


	//   ....[26]....
        /*0278*/ 	.word	0x000015c0


	//   ....[27]....
        /*027c*/ 	.word	0x00001600


	//   ....[28]....
        /*0280*/ 	.word	0x00001610


	//   ....[29]....
        /*0284*/ 	.word	0x00001a50


	//   ....[30]....
        /*0288*/ 	.word	0x00002430


	//   ....[31]....
        /*028c*/ 	.word	0x00002650


	//   ....[32]....
        /*0290*/ 	.word	0x00002670


	//   ....[33]....
        /*0294*/ 	.word	0x00002690


	//   ....[34]....
        /*0298*/ 	.word	0x000026b0


	//   ....[35]....
        /*029c*/ 	.word	0x000026d0


	//   ....[36]....
        /*02a0*/ 	.word	0x00002a60


	//   ....[37]....
        /*02a4*/ 	.word	0x00002a80


	//   ....[38]....
        /*02a8*/ 	.word	0x00002aa0


	//   ....[39]....
        /*02ac*/ 	.word	0x00002ac0


	//   ....[40]....
        /*02b0*/ 	.word	0x00002ae0


	//   ....[41]....
        /*02b4*/ 	.word	0x00002ee0


	//   ....[42]....
        /*02b8*/ 	.word	0x00002f70


	//   ....[43]....
        /*02bc*/ 	.word	0x00002fd0


	//   ....[44]....
        /*02c0*/ 	.word	0x00003030


	//   ....[45]....
        /*02c4*/ 	.word	0x00003090


	//   ....[46]....
        /*02c8*/ 	.word	0x000030f0


	//   ....[47]....
        /*02cc*/ 	.word	0x00003140


	//   ....[48]....
        /*02d0*/ 	.word	0x000031b0


	//   ....[49]....
        /*02d4*/ 	.word	0x000031c0


	//   ....[50]....
        /*02d8*/ 	.word	0x00003280


	//   ....[51]....
        /*02dc*/ 	.word	0x00003310


	//   ....[52]....
        /*02e0*/ 	.word	0x00003360


	//   ....[53]....
        /*02e4*/ 	.word	0x000033d0


	//   ....[54]....
        /*02e8*/ 	.word	0x00003430


	//   ....[55]....
        /*02ec*/ 	.word	0x00003480


	//   ....[56]....
        /*02f0*/ 	.word	0x000034c0


	//   ....[57]....
        /*02f4*/ 	.word	0x00003520


	//   ....[58]....
        /*02f8*/ 	.word	0x00003530


	//   ....[59]....
        /*02fc*/ 	.word	0x000039a0


	//   ....[60]....
        /*0300*/ 	.word	0x00003f30


	//   ....[61]....
        /*0304*/ 	.word	0x00003fb0


	//   ....[62]....
        /*0308*/ 	.word	0x00004040


	//   ....[63]....
        /*030c*/ 	.word	0x00004120


	//   ....[64]....
        /*0310*/ 	.word	0x000041a0


	//   ....[65]....
        /*0314*/ 	.word	0x00004230


	//   ....[66]....
        /*0318*/ 	.word	0x000042b0


	//   ....[67]....
        /*031c*/ 	.word	0x00004330


	//   ....[68]....
        /*0320*/ 	.word	0x00004360


	//   ....[69]....
        /*0324*/ 	.word	0x00004430


	//   ....[70]....
        /*0328*/ 	.word	0x000044b0


	//   ....[71]....
        /*032c*/ 	.word	0x00004530


	//   ....[72]....
        /*0330*/ 	.word	0x000045e0


	//   ....[73]....
        /*0334*/ 	.word	0x00004670


	//   ....[74]....
        /*0338*/ 	.word	0x000046f0


	//   ....[75]....
        /*033c*/ 	.word	0x00004760


	//   ....[76]....
        /*0340*/ 	.word	0x000047e0


	//   ....[77]....
        /*0344*/ 	.word	0x00004840


	//   ....[78]....
        /*0348*/ 	.word	0x000048b0


	//   ....[79]....
        /*034c*/ 	.word	0x00004930


	//   ....[80]....
        /*0350*/ 	.word	0x000049d0


	//   ....[81]....
        /*0354*/ 	.word	0x00004a90


	//   ....[82]....
        /*0358*/ 	.word	0x00004b30


	//   ....[83]....
        /*035c*/ 	.word	0x00004bc0


	//   ....[84]....
        /*0360*/ 	.word	0x00004c50


	//   ....[85]....
        /*0364*/ 	.word	0x00004cc0


	//   ....[86]....
        /*0368*/ 	.word	0x00004cf0


	//   ....[87]....
        /*036c*/ 	.word	0x00004dc0


	//   ....[88]....
        /*0370*/ 	.word	0x00004e40


	//   ....[89]....
        /*0374*/ 	.word	0x00004ec0


	//   ....[90]....
        /*0378*/ 	.word	0x00004f80


	//   ....[91]....
        /*037c*/ 	.word	0x00005020


	//   ....[92]....
        /*0380*/ 	.word	0x000050b0


	//   ....[93]....
        /*0384*/ 	.word	0x00005140


	//   ....[94]....
        /*0388*/ 	.word	0x000051d0


	//   ....[95]....
        /*038c*/ 	.word	0x00005230


	//----- nvinfo : EIATTR_VRC_CTA_INIT_COUNT
	.align		4
.L_213:
        /*0390*/ 	.byte	0x02, 0x4a
	.zero		1
	.zero		1


	//----- nvinfo : EIATTR_EXIT_INSTR_OFFSETS
	.align		4
        /*0394*/ 	.byte	0x04, 0x1c
        /*0396*/ 	.short	(.L_215 - .L_214)


	//   ....[0]....
.L_214:
        /*0398*/ 	.word	0x00001ce0


	//   ....[1]....
        /*039c*/ 	.word	0x00001d10


	//   ....[2]....
        /*03a0*/ 	.word	0x00003ec0


	//   ....[3]....
        /*03a4*/ 	.word	0x00003ee0


	//----- nvinfo : EIATTR_MAX_THREADS
	.align		4
.L_215:
        /*03a8*/ 	.byte	0x04, 0x05
        /*03aa*/ 	.short	(.L_217 - .L_216)
.L_216:
        /*03ac*/ 	.word	0x000001a0
        /*03b0*/ 	.word	0x00000001
        /*03b4*/ 	.word	0x00000001


	//----- nvinfo : EIATTR_CRS_STACK_SIZE
	.align		4
.L_217:
        /*03b8*/ 	.byte	0x04, 0x1e
        /*03ba*/ 	.short	(.L_219 - .L_218)
.L_218:
        /*03bc*/ 	.word	0x00000000


	//----- nvinfo : EIATTR_CBANK_PARAM_SIZE
	.align		4
.L_219:
        /*03c0*/ 	.byte	0x03, 0x19
        /*03c2*/ 	.short	0x0038


	//----- nvinfo : EIATTR_PARAM_CBANK
	.align		4
        /*03c4*/ 	.byte	0x04, 0x0a
        /*03c6*/ 	.short	(.L_221 - .L_220)
	.align		4
.L_220:
        /*03c8*/ 	.word	index@(.nv.constant0._ZN3cub18CUB_300001_SM_10006detail4scan16DeviceScanKernelINS2_10policy_hubIiiimN4cuda3std3__44plusIvEEE10Policy1000EN6thrust24THRUST_300001_SM_1000_NS10device_ptrIiEESF_NS0_13ScanTileStateIiLb1EEES9_NS1_10InputValueIiPiEEmiLb0EiEEvT0_T1_T2_iT3_T4_T5_)
        /*03cc*/ 	.short	0x0380
        /*03ce*/ 	.short	0x0038


	//----- nvinfo : EIATTR_SW_WAR
	.align		4
.L_221:
        /*03d0*/ 	.byte	0x04, 0x36
        /*03d2*/ 	.short	(.L_223 - .L_222)
.L_222:
        /*03d4*/ 	.word	0x00000008
.L_223:


//--------------------- .nv.info._ZN3cub18CUB_300001_SM_10006detail4scan16DeviceScanKernelINS2_10policy_hubIiiijN4cuda3std3__44plusIvEEE10Policy1000EN6thrust24THRUST_300001_SM_1000_NS10device_ptrIiEESF_NS0_13ScanTileStateIiLb1EEES9_NS1_10InputValueIiPiEEjiLb0EiEEvT0_T1_T2_iT3_T4_T5_ --------------------------
	.section	.nv.info._ZN3cub18CUB_300001_SM_10006detail4scan16DeviceScanKernelINS2_10policy_hubIiiijN4cuda3std3__44plusIvEEE10Policy1000EN6thrust24THRUST_300001_SM_1000_NS10device_ptrIiEESF_NS0_13ScanTileStateIiLb1EEES9_NS1_10InputValueIiPiEEjiLb0EiEEvT0_T1_T2_iT3_T4_T5_,"",@"SHT_CUDA_INFO"
	.sectionflags	@""
	.align	4


	//----- nvinfo : EIATTR_CUDA_API_VERSION
	.align		4
        /*0000*/ 	.byte	0x04, 0x37
        /*0002*/ 	.short	(.L_225 - .L_224)
.L_224:
        /*0004*/ 	.word	0x00000082


	//----- nvinfo : EIATTR_KPARAM_INFO
	.align		4
.L_225:
        /*0008*/ 	.byte	0x04, 0x17
        /*000a*/ 	.short	(.L_227 - .L_226)
.L_226:
        /*000c*/ 	.word	0x00000000
        /*0010*/ 	.short	0x0006
        /*0012*/ 	.short	0x0030
        /*0014*/ 	.byte	0x00, 0xf0, 0x11, 0x00


	//----- nvinfo : EIATTR_KPARAM_INFO
	.align		4
.L_227:
        /*0018*/ 	.byte	0x04, 0x17
        /*001a*/ 	.short	(.L_229 - .L_228)
.L_228:
        /*001c*/ 	.word	0x00000000
        /*0020*/ 	.short	0x0005
        /*0022*/ 	.short	0x0020
        /*0024*/ 	.byte	0x00, 0xf0, 0x41, 0x00


	//----- nvinfo : EIATTR_KPARAM_INFO
	.align		4
.L_229:
        /*0028*/ 	.byte	0x04, 0x17
        /*002a*/ 	.short	(.L_231 - .L_230)
.L_230:
        /*002c*/ 	.word	0x00000000
        /*0030*/ 	.short	0x0004
        /*0032*/ 	.short	0x001c
        /*0034*/ 	.byte	0x00, 0xf0, 0x05, 0x00


	//----- nvinfo : EIATTR_KPARAM_INFO
	.align		4
.L_231:
        /*0038*/ 	.byte	0x04, 0x17
        /*003a*/ 	.short	(.L_233 - .L_232)
.L_232:
        /*003c*/ 	.word	0x00000000
        /*0040*/ 	.short	0x0003
        /*0042*/ 	.short	0x0018
        /*0044*/ 	.byte	0x00, 0xf0, 0x11, 0x00


	//----- nvinfo : EIATTR_KPARAM_INFO
	.align		4
.L_233:
        /*0048*/ 	.byte	0x04, 0x17
        /*004a*/ 	.short	(.L_235 - .L_234)
.L_234:
        /*004c*/ 	.word	0x00000000
        /*0050*/ 	.short	0x0002
        /*0052*/ 	.short	0x0010
        /*0054*/ 	.byte	0x00, 0xf0, 0x21, 0x00


	//----- nvinfo : EIATTR_KPARAM_INFO
	.align		4
.L_235:
        /*0058*/ 	.byte	0x04, 0x17
        /*005a*/ 	.short	(.L_237 - .L_236)
.L_236:
        /*005c*/ 	.word	0x00000000
        /*0060*/ 	.short	0x0001
        /*0062*/ 	.short	0x0008
        /*0064*/ 	.byte	0x00, 0xf0, 0x21, 0x00


	//----- nvinfo : EIATTR_KPARAM_INFO
	.align		4
.L_237:
        /*0068*/ 	.byte	0x04, 0x17
        /*006a*/ 	.short	(.L_239 - .L_238)
.L_238:
        /*006c*/ 	.word	0x00000000
        /*0070*/ 	.short	0x0000
        /*0072*/ 	.short	0x0000
        /*0074*/ 	.byte	0x00, 0xf0, 0x21, 0x00


	//----- nvinfo : EIATTR_SPARSE_MMA_MASK
	.align		4
.L_239:
        /*0078*/ 	.byte	0x03, 0x50
        /*007a*/ 	.short	0x0000


	//----- nvinfo : EIATTR_MAXREG_COUNT
	.align		4
        /*007c*/ 	.byte	0x03, 0x1b
        /*007e*/ 	.short	0x00a8


	//----- nvinfo : EIATTR_NUM_BARRIERS
	.align		4
        /*0080*/ 	.byte	0x02, 0x4c
        /*0082*/ 	.byte	0x01
	.zero		1


	//----- nvinfo : EIATTR_MERCURY_ISA_VERSION
	.align		4
        /*0084*/ 	.byte	0x03, 0x5f
        /*0086*/ 	.short	0x0101


	//----- nvinfo : EIATTR_UNUSED_LOAD_BYTE_OFFSET
	.align		4
        /*0088*/ 	.byte	0x04, 0x44
        /*008a*/ 	.short	(.L_241 - .L_240)


	//   ....[0]....
.L_240:
        /*008c*/ 	.word	0x00002a80
        /*0090*/ 	.word	0x00000fff


	//----- nvinfo : EIATTR_COOP_GROUP_MASK_REGIDS
	.align		4
.L_241:
        /*0094*/ 	.byte	0x04, 0x29
        /*0096*/ 	.short	(.L_243 - .L_242)


	//   ....[0]....
.L_242:
        /*0098*/ 	.word	0xffffffff


	//   ....[1]....
        /*009c*/ 	.word	0xffffffff


	//   ....[2]....
        /*00a0*/ 	.word	0xffffffff


	//   ....[3]....
        /*00a4*/ 	.word	0xffffffff


	//   ....[4]....
        /*00a8*/ 	.word	0xffffffff


	//   ....[5]....
        /*00ac*/ 	.word	0xffffffff


	//   ....[6]....
        /*00b0*/ 	.word	0xffffffff


	//   ....[7]....
        /*00b4*/ 	.word	0xffffffff


	//   ....[8]....
        /*00b8*/ 	.word	0xffffffff


	//   ....[9]....
        /*00bc*/ 	.word	0xffffffff


	//   ....[10]....
        /*00c0*/ 	.word	0xffffffff


	//   ....[11]....
        /*00c4*/ 	.word	0xffffffff


	//   ....[12]....
        /*00c8*/ 	.word	0xffffffff


	//   ....[13]....
        /*00cc*/ 	.word	0xffffffff


	//   ....[14]....
        /*00d0*/ 	.word	0xffffffff


	//   ....[15]....
        /*00d4*/ 	.word	0xffffffff


	//   ....[16]....
        /*00d8*/ 	.word	0xffffffff


	//   ....[17]....
        /*00dc*/ 	.word	0xffffffff


	//   ....[18]....
        /*00e0*/ 	.word	0xffffffff


	//   ....[19]....
        /*00e4*/ 	.word	0xffffffff


	//   ....[20]....
        /*00e8*/ 	.word	0xffffffff


	//   ....[21]....
        /*00ec*/ 	.word	0xffffffff


	//   ....[22]....
        /*00f0*/ 	.word	0xffffffff


	//   ....[23]....
        /*00f4*/ 	.word	0xffffffff


	//   ....[24]....
        /*00f8*/ 	.word	0xffffffff


	//   ....[25]....
        /*00fc*/ 	.word	0xffffffff


	//   ....[26]....
        /*0100*/ 	.word	0xffffffff


	//   ....[27]....
        /*0104*/ 	.word	0xffffffff


	//   ....[28]....
        /*0108*/ 	.word	0xffffffff


	//   ....[29]....
        /*010c*/ 	.word	0xffffffff


	//   ....[30]....
        /*0110*/ 	.word	0xffffffff


	//   ....[31]....
        /*0114*/ 	.word	0xffffffff


	//   ....[32]....
        /*0118*/ 	.word	0xffffffff


	//   ....[33]....
        /*011c*/ 	.word	0xffffffff


	//   ....[34]....
        /*0120*/ 	.word	0xffffffff


	//   ....[35]....
        /*0124*/ 	.word	0xffffffff


	//   ....[36]....
        /*0128*/ 	.word	0xffffffff


	//   ....[37]....
        /*012c*/ 	.word	0xffffffff


	//   ....[38]....
        /*0130*/ 	.word	0xffffffff


	//   ....[39]....
        /*0134*/ 	.word	0xffffffff


	//   ....[40]....
        /*0138*/ 	.word	0xffffffff


	//   ....[41]....
        /*013c*/ 	.word	0xffffffff


	//   ....[42]....
        /*0140*/ 	.word	0xffffffff


	//   ....[43]....
        /*0144*/ 	.word	0xffffffff


	//   ....[44]....
        /*0148*/ 	.word	0xffffffff


	//   ....[45]....
        /*014c*/ 	.word	0xffffffff


	//   ....[46]....
        /*0150*/ 	.word	0xffffffff


	//   ....[47]....
        /*0154*/ 	.word	0xffffffff


	//   ....[48]....
        /*0158*/ 	.word	0xffffffff


	//   ....[49]....
        /*015c*/ 	.word	0xffffffff


	//   ....[50]....
        /*0160*/ 	.word	0xffffffff


	//   ....[51]....
        /*0164*/ 	.word	0xffffffff


	//   ....[52]....
        /*0168*/ 	.word	0xffffffff


	//   ....[53]....
        /*016c*/ 	.word	0xffffffff


	//   ....[54]....
        /*0170*/ 	.word	0xffffffff


	//   ....[55]....
        /*0174*/ 	.word	0xffffffff


	//   ....[56]....
        /*0178*/ 	.word	0xffffffff


	//   ....[57]....
        /*017c*/ 	.word	0xffffffff


	//   ....[58]....
        /*0180*/ 	.word	0xffffffff


	//   ....[59]....
        /*0184*/ 	.word	0xffffffff


	//   ....[60]....
        /*0188*/ 	.word	0x05000015


	//   ....[61]....
        /*018c*/ 	.word	0x05000015


	//   ....[62]....
        /*0190*/ 	.word	0x05000015


	//   ....[63]....
        /*0194*/ 	.word	0x05000015


	//   ....[64]....
        /*0198*/ 	.word	0x05000015


	//   ....[65]....
        /*019c*/ 	.word	0x05000015


	//   ....[66]....
        /*01a0*/ 	.word	0x05000015


	//   ....[67]....
        /*01a4*/ 	.word	0x05000015


	//   ....[68]....
        /*01a8*/ 	.word	0x05000015


	//   ....[69]....
        /*01ac*/ 	.word	0x05000015


	//   ....[70]....
        /*01b0*/ 	.word	0x05000015


	//   ....[71]....
        /*01b4*/ 	.word	0x05000015


	//   ....[72]....
        /*01b8*/ 	.word	0x05000015


	//   ....[73]....
        /*01bc*/ 	.word	0x05000015


	//   ....[74]....
        /*01c0*/ 	.word	0x05000015


	//   ....[75]....
        /*01c4*/ 	.word	0x05000015


	//   ....[76]....
        /*01c8*/ 	.word	0x05000015


	//   ....[77]....
        /*01cc*/ 	.word	0x05000015


	//   ....[78]....
        /*01d0*/ 	.word	0x05000015


	//   ....[79]....
        /*01d4*/ 	.word	0x05000015


	//   ....[80]....
        /*01d8*/ 	.word	0x05000015


	//   ....[81]....
        /*01dc*/ 	.word	0x05000015


	//   ....[82]....
        /*01e0*/ 	.word	0x05000015


	//   ....[83]....
        /*01e4*/ 	.word	0x05000015


	//   ....[84]....
        /*01e8*/ 	.word	0x05000015


	//   ....[85]....
        /*01ec*/ 	.word	0x05000015


	//   ....[86]....
        /*01f0*/ 	.word	0x05000015


	//   ....[87]....
        /*01f4*/ 	.word	0x05000015


	//   ....[88]....
        /*01f8*/ 	.word	0x05000015


	//   ....[89]....
        /*01fc*/ 	.word	0x05000015


	//   ....[90]....
        /*0200*/ 	.word	0x05000015


	//   ....[91]....
        /*0204*/ 	.word	0x05000015


	//   ....[92]....
        /*0208*/ 	.word	0x05000015


	//   ....[93]....
        /*020c*/ 	.word	0x05000015


	//   ....[94]....
        /*0210*/ 	.word	0x05000015


	//   ....[95]....
        /*0214*/ 	.word	0x05000015


	//----- nvinfo : EIATTR_COOP_GROUP_INSTR_OFFSETS
	.align		4
.L_243:
        /*0218*/ 	.byte	0x04, 0x28
        /*021a*/ 	.short	(.L_245 - .L_244)


	//   ....[0]....
.L_244:
        /*021c*/ 	.word	0x00000510


	//   ....[1]....
        /*0220*/ 	.word	0x000006d0


	//   ....[2]....
        /*0224*/ 	.word	0x000006f0


	//   ....[3]....
        /*0228*/ 	.word	0x00000710


	//   ....[4]....
        /*022c*/ 	.word	0x00000730


	//   ....[5]....
        /*0230*/ 	.word	0x00000750


	//   ....[6]....
        /*0234*/ 	.word	0x00000b40


	//   ....[7]....
        /*0238*/ 	.word	0x00000b60


	//   ....[8]....
        /*023c*/ 	.word	0x00000b80


	//   ....[9]....
        /*0240*/ 	.word	0x00000ba0


	//   ....[10]....
        /*0244*/ 	.word	0x00000bc0


	//   ....[11]....
        /*0248*/ 	.word	0x00000f70


	//   ....[12]....
        /*024c*/ 	.word	0x00001140


	//   ....[13]....
        /*0250*/ 	.word	0x000011a0


	//   ....[14]....
        /*0254*/ 	.word	0x00001240


	//   ....[15]....
        /*0258*/ 	.word	0x000012b0


	//   ....[16]....
        /*025c*/ 	.word	0x00001300


	//   ....[17]....
        /*0260*/ 	.word	0x00001340


	//   ....[18]....
        /*0264*/ 	.word	0x00001380


	//   ....[19]....
        /*0268*/ 	.word	0x00001390


	//   ....[20]....
        /*026c*/ 	.word	0x00001470


	//   ....[21]....
        /*0270*/ 	.word	0x00001640


	//   ....[22]....
        /*0274*/ 	.word	0x00001690


	//   ....[23]....
        /*0278*/ 	.word	0x000016f0


	//   ....[24]....
        /*027c*/ 	.word	0x00001750


	//   ....[25]....
        /*0280*/ 	.word	0x00001790


	//   ....[26]....
        /*0284*/ 	.word	0x000017d0


	//   ....[27]....
        /*0288*/ 	.word	0x00001810


	//   ....[28]....
        /*028c*/ 	.word	0x00001820


	//   ....[29]....
        /*0290*/ 	.word	0x00001cd0


	//   ....[30]....
        /*0294*/ 	.word	0x000027b0


	//   ....[31]....
        /*0298*/ 	.word	0x00002970


	//   ....[32]....
        /*029c*/ 	.word	0x00002990


	//   ....[33]....
        /*02a0*/ 	.word	0x000029b0


	//   ....[34]....
        /*02a4*/ 	.word	0x000029d0


	//   ....[35]....
        /*02a8*/ 	.word	0x000029f0


	//   ....[36]....
        /*02ac*/ 	.word	0x00002d70


	//   ....[37]....
        /*02b0*/ 	.word	0x00002d90


	//   ....[38]....
        /*02b4*/ 	.word	0x00002db0


	//   ....[39]....
        /*02b8*/ 	.word	0x00002dd0


	//   ....[40]....
        /*02bc*/ 	.word	0x00002df0


	//   ....[41]....
        /*02c0*/ 	.word	0x000031a0


	//   ....[42]....
        /*02c4*/ 	.word	0x00003370


	//   ....[43]....
        /*02c8*/ 	.word	0x000033d0


	//   ....[44]....
        /*02cc*/ 	.word	0x00003440


	//   ....[45]....
        /*02d0*/ 	.word	0x000034b0


	//   ....[46]....
        /*02d4*/ 	.word	0x00003500


	//   ....[47]....
        /*02d8*/ 	.word	0x00003550


	//   ....[48]....
        /*02dc*/ 	.word	0x000035b0


	//   ....[49]....
        /*02e0*/ 	.word	0x000035c0


	//   ....[50]....
        /*02e4*/ 	.word	0x00003680


	//   ....[51]....
        /*02e8*/ 	.word	0x00003850


	//   ....[52]....
        /*02ec*/ 	.word	0x000038a0


	//   ....[53]....
        /*02f0*/ 	.word	0x00003910


	//   ....[54]....
        /*02f4*/ 	.word	0x00003970


	//   ....[55]....
        /*02f8*/ 	.word	0x000039c0


	//   ....[56]....
        /*02fc*/ 	.word	0x00003a20


	//   ....[57]....
        /*0300*/ 	.word	0x00003a60


	//   ....[58]....
        /*0304*/ 	.word	0x00003a70


	//   ....[59]....
        /*0308*/ 	.word	0x00003ee0


	//   ....[60]....
        /*030c*/ 	.word	0x00004560


	//   ....[61]....
        /*0310*/ 	.word	0x000045e0


	//   ....[62]....
        /*0314*/ 	.word	0x00004670


	//   ....[63]....
        /*0318*/ 	.word	0x00004760


	//   ....[64]....
        /*031c*/ 	.word	0x00004800


	//   ....[65]....
        /*0320*/ 	.word	0x00004880


	//   ....[66]....
        /*0324*/ 	.word	0x00004910


	//   ....[67]....
        /*0328*/ 	.word	0x00004990


	//   ....[68]....
        /*032c*/ 	.word	0x000049c0


	//   ....[69]....
        /*0330*/ 	.word	0x00004a70


	//   ....[70]....
        /*0334*/ 	.word	0x00004af0


	//   ....[71]....
        /*0338*/ 	.word	0x00004b70


	//   ....[72]....
        /*033c*/ 	.word	0x00004c30


	//   ....[73]....
        /*0340*/ 	.word	0x00004cc0


	//   ....[74]....
        /*0344*/ 	.word	0x00004d40


	//   ....[75]....
        /*0348*/ 	.word	0x00004dc0


	//   ....[76]....
        /*034c*/ 	.word	0x00004e40


	//   ....[77]....
        /*0350*/ 	.word	0x00004ea0


	//   ....[78]....
        /*0354*/ 	.word	0x00004f10


	//   ....[79]....
        /*0358*/ 	.word	0x00004f90


	//   ....[80]....
        /*035c*/ 	.word	0x00005020


	//   ....[81]....
        /*0360*/ 	.word	0x000050d0


	//   ....[82]....
        /*0364*/ 	.word	0x00005180


	//   ....[83]....
        /*0368*/ 	.word	0x00005210


	//   ....[84]....
        /*036c*/ 	.word	0x000052a0


	//   ....[85]....
        /*0370*/ 	.word	0x00005340


	//   ....[86]....
        /*0374*/ 	.word	0x00005370


	//   ....[87]....
        /*0378*/ 	.word	0x00005420


	//   ....[88]....
        /*037c*/ 	.word	0x000054a0


	//   ....[89]....
        /*0380*/ 	.word	0x00005520


	//   ....[90]....
        /*0384*/ 	.word	0x000055e0


	//   ....[91]....
        /*0388*/ 	.word	0x00005690


	//   ....[92]....
        /*038c*/ 	.word	0x00005720


	//   ....[93]....
        /*0390*/ 	.word	0x000057a0


	//   ....[94]....
        /*0394*/ 	.word	0x00005830


	//   ....[95]....
        /*0398*/ 	.word	0x00005890


	//----- nvinfo : EIATTR_VRC_CTA_INIT_COUNT
	.align		4
.L_245:
        /*039c*/ 	.byte	0x02, 0x4a
	.zero		1
	.zero		1


	//----- nvinfo : EIATTR_EXIT_INSTR_OFFSETS
	.align		4
        /*03a0*/ 	.byte	0x04, 0x1c
        /*03a2*/ 	.short	(.L_247 - .L_246)


	//   ....[0]....
.L_246:
        /*03a4*/ 	.word	0x00001fa0


	//   ....[1]....
        /*03a8*/ 	.word	0x00001fc0


	//   ....[2]....
        /*03ac*/ 	.word	0x000044f0


	//   ....[3]....
        /*03b0*/ 	.word	0x00004510


	//----- nvinfo : EIATTR_MAX_THREADS
	.align		4
.L_247:
        /*03b4*/ 	.byte	0x04, 0x05
        /*03b6*/ 	.short	(.L_249 - .L_248)
.L_248:
        /*03b8*/ 	.word	0x00000180
        /*03bc*/ 	.word	0x00000001
        /*03c0*/ 	.word	0x00000001


	//----- nvinfo : EIATTR_CRS_STACK_SIZE
	.align		4
.L_249:
        /*03c4*/ 	.byte	0x04, 0x1e
        /*03c6*/ 	.short	(.L_251 - .L_250)
.L_250:
        /*03c8*/ 	.word	0x00000000


	//----- nvinfo : EIATTR_CBANK_PARAM_SIZE
	.align		4
.L_251:
        /*03cc*/ 	.byte	0x03, 0x19
        /*03ce*/ 	.short	0x0034


	//----- nvinfo : EIATTR_PARAM_CBANK
	.align		4
        /*03d0*/ 	.byte	0x04, 0x0a
        /*03d2*/ 	.short	(.L_253 - .L_252)
	.align		4
.L_252:
        /*03d4*/ 	.word	index@(.nv.constant0._ZN3cub18CUB_300001_SM_10006detail4scan16DeviceScanKernelINS2_10policy_hubIiiijN4cuda3std3__44plusIvEEE10Policy1000EN6thrust24THRUST_300001_SM_1000_NS10device_ptrIiEESF_NS0_13ScanTileStateIiLb1EEES9_NS1_10InputValueIiPiEEjiLb0EiEEvT0_T1_T2_iT3_T4_T5_)
        /*03d8*/ 	.short	0x0380
        /*03da*/ 	.short	0x0034


	//----- nvinfo : EIATTR_SW_WAR
	.align		4
.L_253:
        /*03dc*/ 	.byte	0x04, 0x36
        /*03de*/ 	.short	(.L_255 - .L_254)
.L_254:
        /*03e0*/ 	.word	0x00000008
.L_255:


//--------------------- .nv.info._ZN3cub18CUB_300001_SM_10006detail4scan20DeviceScanInitKernelINS0_13ScanTileStateIiLb1EEEEEvT_i --------------------------
	.section	.nv.info._ZN3cub18CUB_300001_SM_10006detail4scan20DeviceScanInitKernelINS0_13ScanTileStateIiLb1EEEEEvT_i,"",@"SHT_CUDA_INFO"
	.sectionflags	@""
	.align	4


	//----- nvinfo : EIATTR_CUDA_API_VERSION
	.align		4
        /*0000*/ 	.byte	0x04, 0x37
        /*0002*/ 	.short	(.L_257 - .L_256)
.L_256:
        /*0004*/ 	.word	0x00000082


	//----- nvinfo : EIATTR_KPARAM_INFO
	.align		4
.L_257:
        /*0008*/ 	.byte	0x04, 0x17
        /*000a*/ 	.short	(.L_259 - .L_258)
.L_258:
        /*000c*/ 	.word	0x00000000
        /*0010*/ 	.short	0x0001
        /*0012*/ 	.short	0x0008
        /*0014*/ 	.byte	0x00, 0xf0, 0x11, 0x00


	//----- nvinfo : EIATTR_KPARAM_INFO
	.align		4
.L_259:
        /*0018*/ 	.byte	0x04, 0x17
        /*001a*/ 	.short	(.L_261 - .L_260)
.L_260:
        /*001c*/ 	.word	0x00000000
        /*0020*/ 	.short	0x0000
        /*0022*/ 	.short	0x0000
        /*0024*/ 	.byte	0x00, 0xf0, 0x21, 0x00


	//----- nvinfo : EIATTR_SPARSE_MMA_MASK
	.align		4
.L_261:
        /*0028*/ 	.byte	0x03, 0x50
        /*002a*/ 	.short	0x0000


	//----- nvinfo : EIATTR_MAXREG_COUNT
	.align		4
        /*002c*/ 	.byte	0x03, 0x1b
        /*002e*/ 	.short	0x00ff


	//----- nvinfo : EIATTR_MERCURY_ISA_VERSION
	.align		4
        /*0030*/ 	.byte	0x03, 0x5f
        /*0032*/ 	.short	0x0101


	//----- nvinfo : EIATTR_VRC_CTA_INIT_COUNT
	.align		4
        /*0034*/ 	.byte	0x02, 0x4a
	.zero		1
	.zero		1


	//----- nvinfo : EIATTR_EXIT_INSTR_OFFSETS
	.align		4
        /*0038*/ 	.byte	0x04, 0x1c
        /*003a*/ 	.short	(.L_263 - .L_262)


	//   ....[0]....
.L_262:
        /*003c*/ 	.word	0x000000f0


	//   ....[1]....
        /*0040*/ 	.word	0x00000130


	//----- nvinfo : EIATTR_CBANK_PARAM_SIZE
	.align		4
.L_263:
        /*0044*/ 	.byte	0x03, 0x19
        /*0046*/ 	.short	0x000c


	//----- nvinfo : EIATTR_PARAM_CBANK
	.align		4
        /*0048*/ 	.byte	0x04, 0x0a
        /*004a*/ 	.short	(.L_265 - .L_264)
	.align		4
.L_264:
        /*004c*/ 	.word	index@(.nv.constant0._ZN3cub18CUB_300001_SM_10006detail4scan20DeviceScanInitKernelINS0_13ScanTileStateIiLb1EEEEEvT_i)
        /*0050*/ 	.short	0x0380
        /*0052*/ 	.short	0x000c


	//----- nvinfo : EIATTR_SW_WAR
	.align		4
.L_265:
        /*0054*/ 	.byte	0x04, 0x36
        /*0056*/ 	.short	(.L_267 - .L_266)
.L_266:
        /*0058*/ 	.word	0x00000008
.L_267:


//--------------------- .nv.info._ZN3cub18CUB_300001_SM_10006detail11EmptyKernelIvEEvv --------------------------
	.section	.nv.info._ZN3cub18CUB_300001_SM_10006detail11EmptyKernelIvEEvv,"",@"SHT_CUDA_INFO"
	.sectionflags	@""
	.align	4


	//----- nvinfo : EIATTR_CUDA_API_VERSION
	.align		4
        /*0000*/ 	.byte	0x04, 0x37
        /*0002*/ 	.short	(.L_269 - .L_268)
.L_268:
        /*0004*/ 	.word	0x00000082


	//----- nvinfo : EIATTR_SPARSE_MMA_MASK
	.align		4
.L_269:
        /*0008*/ 	.byte	0x03, 0x50
        /*000a*/ 	.short	0x0000


	//----- nvinfo : EIATTR_MAXREG_COUNT
	.align		4
        /*000c*/ 	.byte	0x03, 0x1b
        /*000e*/ 	.short	0x00ff


	//----- nvinfo : EIATTR_MERCURY_ISA_VERSION
	.align		4
        /*0010*/ 	.byte	0x03, 0x5f
        /*0012*/ 	.short	0x0101


	//----- nvinfo : EIATTR_VRC_CTA_INIT_COUNT
	.align		4
        /*0014*/ 	.byte	0x02, 0x4a
	.zero		1
	.zero		1


	//----- nvinfo : EIATTR_EXIT_INSTR_OFFSETS
	.align		4
        /*0018*/ 	.byte	0x04, 0x1c
        /*001a*/ 	.short	(.L_271 - .L_270)


	//   ....[0]....
.L_270:
        /*001c*/ 	.word	0x00000010


	//----- nvinfo : EIATTR_SW_WAR
	.align		4
.L_271:
        /*0020*/ 	.byte	0x04, 0x36
        /*0022*/ 	.short	(.L_273 - .L_272)
.L_272:
        /*0024*/ 	.word	0x00000008
.L_273:


//--------------------- .nv.info._Z11sortBucketsIiEvPT_PiS2_S2_ --------------------------
	.section	.nv.info._Z11sortBucketsIiEvPT_PiS2_S2_,"",@"SHT_CUDA_INFO"
	.sectionflags	@""
	.align	4


	//----- nvinfo : EIATTR_CUDA_API_VERSION
	.align		4
        /*0000*/ 	.byte	0x04, 0x37
        /*0002*/ 	.short	(.L_275 - .L_274)
.L_274:
        /*0004*/ 	.word	0x00000082


	//----- nvinfo : EIATTR_KPARAM_INFO
	.align		4
.L_275:
        /*0008*/ 	.byte	0x04, 0x17
        /*000a*/ 	.short	(.L_277 - .L_276)
.L_276:
        /*000c*/ 	.word	0x00000000
        /*0010*/ 	.short	0x0003
        /*0012*/ 	.short	0x0018
        /*0014*/ 	.byte	0x00, 0xf5, 0x21, 0x00


	//----- nvinfo : EIATTR_KPARAM_INFO
	.align		4
.L_277:
        /*0018*/ 	.byte	0x04, 0x17
        /*001a*/ 	.short	(.L_279 - .L_278)
.L_278:
        /*001c*/ 	.word	0x00000000
        /*0020*/ 	.short	0x0002
        /*0022*/ 	.short	0x0010
        /*0024*/ 	.byte	0x00, 0xf5, 0x21, 0x00


	//----- nvinfo : EIATTR_KPARAM_INFO
	.align		4
.L_279:
        /*0028*/ 	.byte	0x04, 0x17
        /*002a*/ 	.short	(.L_281 - .L_280)
.L_280:
        /*002c*/ 	.word	0x00000000
        /*0030*/ 	.short	0x0001
        /*0032*/ 	.short	0x0008
        /*0034*/ 	.byte	0x00, 0xf5, 0x21, 0x00


	//----- nvinfo : EIATTR_KPARAM_INFO
	.align		4
.L_281:
        /*0038*/ 	.byte	0x04, 0x17
        /*003a*/ 	.short	(.L_283 - .L_282)
.L_282:
        /*003c*/ 	.word	0x00000000
        /*0040*/ 	.short	0x0000
        /*0042*/ 	.short	0x0000
        /*0044*/ 	.byte	0x00, 0xf5, 0x21, 0x00


	//----- nvinfo : EIATTR_SPARSE_MMA_MASK
	.align		4
.L_283:
        /*0048*/ 	.byte	0x03, 0x50
        /*004a*/ 	.short	0x0000


	//----- nvinfo : EIATTR_MAXREG_COUNT
	.align		4
        /*004c*/ 	.byte	0x03, 0x1b
        /*004e*/ 	.short	0x00ff


	//----- nvinfo : EIATTR_NUM_BARRIERS
	.align		4
        /*0050*/ 	.byte	0x02, 0x4c
        /*0052*/ 	.byte	0x01
	.zero		1


	//----- nvinfo : EIATTR_MERCURY_ISA_VERSION
	.align		4
        /*0054*/ 	.byte	0x03, 0x5f
        /*0056*/ 	.short	0x0101


	//----- nvinfo : EIATTR_VRC_CTA_INIT_COUNT
	.align		4
        /*0058*/ 	.byte	0x02, 0x4a
	.zero		1
	.zero		1


	//----- nvinfo : EIATTR_EXIT_INSTR_OFFSETS
	.align		4
        /*005c*/ 	.byte	0x04, 0x1c
        /*005e*/ 	.short	(.L_285 - .L_284)


	//   ....[0]....
.L_284:
        /*0060*/ 	.word	0x00000100


	//   ....[1]....
        /*0064*/ 	.word	0x00001de0


	//----- nvinfo : EIATTR_CRS_STACK_SIZE
	.align		4
.L_285:
        /*0068*/ 	.byte	0x04, 0x1e
        /*006a*/ 	.short	(.L_287 - .L_286)
.L_286:
        /*006c*/ 	.word	0x00000000


	//----- nvinfo : EIATTR_CBANK_PARAM_SIZE
	.align		4
.L_287:
        /*0070*/ 	.byte	0x03, 0x19
        /*0072*/ 	.short	0x0020


	//----- nvinfo : EIATTR_PARAM_CBANK
	.align		4
        /*0074*/ 	.byte	0x04, 0x0a
        /*0076*/ 	.short	(.L_289 - .L_288)
	.align		4
.L_288:
        /*0078*/ 	.word	index@(.nv.constant0._Z11sortBucketsIiEvPT_PiS2_S2_)
        /*007c*/ 	.short	0x0380
        /*007e*/ 	.short	0x0020


	//----- nvinfo : EIATTR_SW_WAR
	.align		4
.L_289:
        /*0080*/ 	.byte	0x04, 0x36
        /*0082*/ 	.short	(.L_291 - .L_290)
.L_290:
        /*0084*/ 	.word	0x00000008
.L_291:


//--------------------- .nv.info._Z12bucketKernelIiEvPT_S1_PiS2_S2_ --------------------------
	.section	.nv.info._Z12bucketKernelIiEvPT_S1_PiS2_S2_,"",@"SHT_CUDA_INFO"
	.sectionflags	@""
	.align	4


	//----- nvinfo : EIATTR_CUDA_API_VERSION
	.align		4
        /*0000*/ 	.byte	0x04, 0x37
        /*0002*/ 	.short	(.L_293 - .L_292)
.L_292:
        /*0004*/ 	.word	0x00000082


	//----- nvinfo : EIATTR_KPARAM_INFO
	.align		4
.L_293:
        /*0008*/ 	.byte	0x04, 0x17
        /*000a*/ 	.short	(.L_295 - .L_294)
.L_294:
        /*000c*/ 	.word	0x00000000
        /*0010*/ 	.short	0x0004
        /*0012*/ 	.short	0x0020
        /*0014*/ 	.byte	0x00, 0xf5, 0x21, 0x00


	//----- nvinfo : EIATTR_KPARAM_INFO
	.align		4
.L_295:
        /*0018*/ 	.byte	0x04, 0x17
        /*001a*/ 	.short	(.L_297 - .L_296)
.L_296:
        /*001c*/ 	.word	0x00000000
        /*0020*/ 	.short	0x0003
        /*0022*/ 	.short	0x0018
        /*0024*/ 	.byte	0x00, 0xf5, 0x21, 0x00


	//----- nvinfo : EIATTR_KPARAM_INFO
	.align		4
.L_297:
        /*0028*/ 	.byte	0x04, 0x17
        /*002a*/ 	.short	(.L_299 - .L_298)
.L_298:
        /*002c*/ 	.word	0x00000000
        /*0030*/ 	.short	0x0002
        /*0032*/ 	.short	0x0010
        /*0034*/ 	.byte	0x00, 0xf5, 0x21, 0x00


	//----- nvinfo : EIATTR_KPARAM_INFO
	.align		4
.L_299:
        /*0038*/ 	.byte	0x04, 0x17
        /*003a*/ 	.short	(.L_301 - .L_300)
.L_300:
        /*003c*/ 	.word	0x00000000
        /*0040*/ 	.short	0x0001
        /*0042*/ 	.short	0x0008
        /*0044*/ 	.byte	0x00, 0xf5, 0x21, 0x00


	//----- nvinfo : EIATTR_KPARAM_INFO
	.align		4
.L_301:
        /*0048*/ 	.byte	0x04, 0x17
        /*004a*/ 	.short	(.L_303 - .L_302)
.L_302:
        /*004c*/ 	.word	0x00000000
        /*0050*/ 	.short	0x0000
        /*0052*/ 	.short	0x0000
        /*0054*/ 	.byte	0x00, 0xf5, 0x21, 0x00


	//----- nvinfo : EIATTR_SPARSE_MMA_MASK
	.align		4
.L_303:
        /*0058*/ 	.byte	0x03, 0x50
        /*005a*/ 	.short	0x0000


	//----- nvinfo : EIATTR_MAXREG_COUNT
	.align		4
        /*005c*/ 	.byte	0x03, 0x1b
        /*005e*/ 	.short	0x00ff


	//----- nvinfo : EIATTR_NUM_BARRIERS
	.align		4
        /*0060*/ 	.byte	0x02, 0x4c
        /*0062*/ 	.byte	0x01
	.zero		1


	//----- nvinfo : EIATTR_MERCURY_ISA_VERSION
	.align		4
        /*0064*/ 	.byte	0x03, 0x5f
        /*0066*/ 	.short	0x0101


	//----- nvinfo : EIATTR_VRC_CTA_INIT_COUNT
	.align		4
        /*0068*/ 	.byte	0x02, 0x4a
	.zero		1
	.zero		1


	//----- nvinfo : EIATTR_EXIT_INSTR_OFFSETS
	.align		4
        /*006c*/ 	.byte	0x04, 0x1c
        /*006e*/ 	.short	(.L_305 - .L_304)


	//   ....[0]....
.L_304:
        /*0070*/ 	.word	0x00000110


	//   ....[1]....
        /*0074*/ 	.word	0x00001470


	//   ....[2]....
        /*0078*/ 	.word	0x00002100


	//   ....[3]....
        /*007c*/ 	.word	0x000021d0


	//----- nvinfo : EIATTR_CRS_STACK_SIZE
	.align		4
.L_305:
        /*0080*/ 	.byte	0x04, 0x1e
        /*0082*/ 	.short	(.L_307 - .L_306)
.L_306:
        /*0084*/ 	.word	0x00000000


	//----- nvinfo : EIATTR_CBANK_PARAM_SIZE
	.align		4
.L_307:
        /*0088*/ 	.byte	0x03, 0x19
        /*008a*/ 	.short	0x0028


	//----- nvinfo : EIATTR_PARAM_CBANK
	.align		4
        /*008c*/ 	.byte	0x04, 0x0a
        /*008e*/ 	.short	(.L_309 - .L_308)
	.align		4
.L_308:
        /*0090*/ 	.word	index@(.nv.constant0._Z12bucketKernelIiEvPT_S1_PiS2_S2_)
        /*0094*/ 	.short	0x0380
        /*0096*/ 	.short	0x0028


	//----- nvinfo : EIATTR_SW_WAR
	.align		4
.L_309:
        /*0098*/ 	.byte	0x04, 0x36
        /*009a*/ 	.short	(.L_311 - .L_310)
.L_310:
        /*009c*/ 	.word	0x00000008
.L_311:


//--------------------- .nv.info._Z11splitterKerIiEvPT_S1_PiS2_ --------------------------
	.section	.nv.info._Z11splitterKerIiEvPT_S1_PiS2_,"",@"SHT_CUDA_INFO"
	.sectionflags	@""
	.align	4


	//----- nvinfo : EIATTR_CUDA_API_VERSION
	.align		4
        /*0000*/ 	.byte	0x04, 0x37
        /*0002*/ 	.short	(.L_313 - .L_312)
.L_312:
        /*0004*/ 	.word	0x00000082


	//----- nvinfo : EIATTR_KPARAM_INFO
	.align		4
.L_313:
        /*0008*/ 	.byte	0x04, 0x17
        /*000a*/ 	.short	(.L_315 - .L_314)
.L_314:
        /*000c*/ 	.word	0x00000000
        /*0010*/ 	.short	0x0003
        /*0012*/ 	.short	0x0018
        /*0014*/ 	.byte	0x00, 0xf5, 0x21, 0x00


	//----- nvinfo : EIATTR_KPARAM_INFO
	.align		4
.L_315:
        /*0018*/ 	.byte	0x04, 0x17
        /*001a*/ 	.short	(.L_317 - .L_316)
.L_316:
        /*001c*/ 	.word	0x00000000
        /*0020*/ 	.short	0x0002
        /*0022*/ 	.short	0x0010
        /*0024*/ 	.byte	0x00, 0xf5, 0x21, 0x00


	//----- nvinfo : EIATTR_KPARAM_INFO
	.align		4
.L_317:
        /*0028*/ 	.byte	0x04, 0x17
        /*002a*/ 	.short	(.L_319 - .L_318)
.L_318:
        /*002c*/ 	.word	0x00000000
        /*0030*/ 	.short	0x0001
        /*0032*/ 	.short	0x0008
        /*0034*/ 	.byte	0x00, 0xf5, 0x21, 0x00


	//----- nvinfo : EIATTR_KPARAM_INFO
	.align		4
.L_319:
        /*0038*/ 	.byte	0x04, 0x17
        /*003a*/ 	.short	(.L_321 - .L_320)
.L_320:
        /*003c*/ 	.word	0x00000000
        /*0040*/ 	.short	0x0000
        /*0042*/ 	.short	0x0000
        /*0044*/ 	.byte	0x00, 0xf5, 0x21, 0x00


	//----- nvinfo : EIATTR_SPARSE_MMA_MASK
	.align		4
.L_321:
        /*0048*/ 	.byte	0x03, 0x50
        /*004a*/ 	.short	0x0000


	//----- nvinfo : EIATTR_MAXREG_COUNT
	.align		4
        /*004c*/ 	.byte	0x03, 0x1b
        /*004e*/ 	.short	0x00ff


	//----- nvinfo : EIATTR_MERCURY_ISA_VERSION
	.align		4
        /*0050*/ 	.byte	0x03, 0x5f
        /*0052*/ 	.short	0x0101


	//----- nvinfo : EIATTR_VRC_CTA_INIT_COUNT
	.align		4
        /*0054*/ 	.byte	0x02, 0x4a
	.zero		1
	.zero		1


	//----- nvinfo : EIATTR_EXIT_INSTR_OFFSETS
	.align		4
        /*0058*/ 	.byte	0x04, 0x1c
        /*005a*/ 	.short	(.L_323 - .L_322)


	//   ....[0]....
.L_322:
        /*005c*/ 	.word	0x00000030


	//   ....[1]....
        /*0060*/ 	.word	0x00001c10


	//----- nvinfo : EIATTR_CBANK_PARAM_SIZE
	.align		4
.L_323:
        /*0064*/ 	.byte	0x03, 0x19
        /*0066*/ 	.short	0x0020


	//----- nvinfo : EIATTR_PARAM_CBANK
	.align		4
        /*0068*/ 	.byte	0x04, 0x0a
        /*006a*/ 	.short	(.L_325 - .L_324)
	.align		4
.L_324:
        /*006c*/ 	.word	index@(.nv.constant0._Z11splitterKerIiEvPT_S1_PiS2_)
        /*0070*/ 	.short	0x0380
        /*0072*/ 	.short	0x0020


	//----- nvinfo : EIATTR_SW_WAR
	.align		4
.L_325:
        /*0074*/ 	.byte	0x04, 0x36
        /*0076*/ 	.short	(.L_327 - .L_326)
.L_326:
        /*0078*/ 	.word	0x00000008
.L_327:


//--------------------- .nv.info._Z15getNumOfBucketsPiS_ --------------------------
	.section	.nv.info._Z15getNumOfBucketsPiS_,"",@"SHT_CUDA_INFO"
	.sectionflags	@""
	.align	4


	//----- nvinfo : EIATTR_CUDA_API_VERSION
	.align		4
        /*0000*/ 	.byte	0x04, 0x37
        /*0002*/ 	.short	(.L_329 - .L_328)
.L_328:
        /*0004*/ 	.word	0x00000082


	//----- nvinfo : EIATTR_KPARAM_INFO
	.align		4
.L_329:
        /*0008*/ 	.byte	0x04, 0x17
        /*000a*/ 	.short	(.L_331 - .L_330)
.L_330:
        /*000c*/ 	.word	0x00000000
        /*0010*/ 	.short	0x0001
        /*0012*/ 	.short	0x0008
        /*0014*/ 	.byte	0x00, 0xf5, 0x21, 0x00


	//----- nvinfo : EIATTR_KPARAM_INFO
	.align		4
.L_331:
        /*0018*/ 	.byte	0x04, 0x17
        /*001a*/ 	.short	(.L_333 - .L_332)
.L_332:
        /*001c*/ 	.word	0x00000000
        /*0020*/ 	.short	0x0000
        /*0022*/ 	.short	0x0000
        /*0024*/ 	.byte	0x00, 0xf5, 0x21, 0x00


	//----- nvinfo : EIATTR_SPARSE_MMA_MASK
	.align		4
.L_333:
        /*0028*/ 	.byte	0x03, 0x50
        /*002a*/ 	.short	0x0000


	//----- nvinfo : EIATTR_MAXREG_COUNT
	.align		4
        /*002c*/ 	.byte	0x03, 0x1b
        /*002e*/ 	.short	0x00ff


	//----- nvinfo : EIATTR_MERCURY_ISA_VERSION
	.align		4
        /*0030*/ 	.byte	0x03, 0x5f
        /*0032*/ 	.short	0x0101


	//----- nvinfo : EIATTR_VRC_CTA_INIT_COUNT
	.align		4
        /*0034*/ 	.byte	0x02, 0x4a
	.zero		1
	.zero		1


	//----- nvinfo : EIATTR_EXIT_INSTR_OFFSETS
	.align		4
        /*0038*/ 	.byte	0x04, 0x1c
        /*003a*/ 	.short	(.L_335 - .L_334)


	//   ....[0]....
.L_334:
        /*003c*/ 	.word	0x00000030


	//   ....[1]....
        /*0040*/ 	.word	0x00000100


	//----- nvinfo : EIATTR_CBANK_PARAM_SIZE
	.align		4
.L_335:
        /*0044*/ 	.byte	0x03, 0x19
        /*0046*/ 	.short	0x0010


	//----- nvinfo : EIATTR_PARAM_CBANK
	.align		4
        /*0048*/ 	.byte	0x04, 0x0a
        /*004a*/ 	.short	(.L_337 - .L_336)
	.align		4
.L_336:
        /*004c*/ 	.word	index@(.nv.constant0._Z15getNumOfBucketsPiS_)
        /*0050*/ 	.short	0x0380
        /*0052*/ 	.short	0x0010


	//----- nvinfo : EIATTR_SW_WAR
	.align		4
.L_337:
        /*0054*/ 	.byte	0x04, 0x36
        /*0056*/ 	.short	(.L_339 - .L_338)
.L_338:
        /*0058*/ 	.word	0x00000008
.L_339:


//--------------------- .nv.callgraph             --------------------------
	.section	.nv.callgraph,"",@"SHT_CUDA_CALLGRAPH"
	.align	4
	.sectionentsize	8
	.align		4
        /*0000*/ 	.word	0x00000000
	.align		4
        /*0004*/ 	.word	0xffffffff
	.align		4
        /*0008*/ 	.word	0x00000000
	.align		4
        /*000c*/ 	.word	0xfffffffe
	.align		4
        /*0010*/ 	.word	0x00000000
	.align		4
        /*0014*/ 	.word	0xfffffffd
	.align		4
        /*0018*/ 	.word	0x00000000
	.align		4
        /*001c*/ 	.word	0xfffffffc


//--------------------- .nv.constant4             --------------------------
	.section	.nv.constant4,"a",@progbits
	.align	8
	.align		8
.nv.constant4:
        /*0000*/ 	.dword	precalc_xorwow_matrix
	.align		8
        /*0008*/ 	.dword	precalc_xorwow_offset_matrix
	.align		8
        /*0010*/ 	.dword	mrg32k3aM1
	.align		8
        /*0018*/ 	.dword	mrg32k3aM2
	.align		8
        /*0020*/ 	.dword	mrg32k3aM1SubSeq
	.align		8
        /*0028*/ 	.dword	mrg32k3aM2SubSeq
	.align		8
        /*0030*/ 	.dword	mrg32k3aM1Seq
	.align		8
        /*0038*/ 	.dword	mrg32k3aM2Seq
	.align		8
        /*0040*/ 	.dword	_ZN34_INTERNAL_1bd7e2cf_4_k_cu_afb875594cuda3std3__45__cpo5beginE
	.align		8
        /*0048*/ 	.dword	_ZN34_INTERNAL_1bd7e2cf_4_k_cu_afb875594cuda3std3__45__cpo3endE
	.align		8
        /*0050*/ 	.dword	_ZN34_INTERNAL_1bd7e2cf_4_k_cu_afb875594cuda3std3__45__cpo6cbeginE
	.align		8
        /*0058*/ 	.dword	_ZN34_INTERNAL_1bd7e2cf_4_k_cu_afb875594cuda3std3__45__cpo4cendE
	.align		8
        /*0060*/ 	.dword	_ZN34_INTERNAL_1bd7e2cf_4_k_cu_afb875594cuda3std3__45__cpo6rbeginE
	.align		8
        /*0068*/ 	.dword	_ZN34_INTERNAL_1bd7e2cf_4_k_cu_afb875594cuda3std3__45__cpo4rendE
	.align		8
        /*0070*/ 	.dword	_ZN34_INTERNAL_1bd7e2cf_4_k_cu_afb875594cuda3std3__45__cpo7crbeginE
	.align		8
        /*0078*/ 	.dword	_ZN34_INTERNAL_1bd7e2cf_4_k_cu_afb875594cuda3std3__45__cpo5crendE
	.align		8
        /*0080*/ 	.dword	_ZN34_INTERNAL_1bd7e2cf_4_k_cu_afb875594cuda3std3__436_GLOBAL__N__1bd7e2cf_4_k_cu_afb875596ignoreE
	.align		8
        /*0088*/ 	.dword	_ZN34_INTERNAL_1bd7e2cf_4_k_cu_afb875594cuda3std3__419piecewise_constructE
	.align		8
        /*0090*/ 	.dword	_ZN34_INTERNAL_1bd7e2cf_4_k_cu_afb875594cuda3std3__48in_placeE
	.align		8
        /*0098*/ 	.dword	_ZN34_INTERNAL_1bd7e2cf_4_k_cu_afb875594cuda3std3__420unreachable_sentinelE
	.align		8
        /*00a0*/ 	.dword	_ZN34_INTERNAL_1bd7e2cf_4_k_cu_afb875594cuda3std3__47nulloptE
	.align		8
        /*00a8*/ 	.dword	_ZN34_INTERNAL_1bd7e2cf_4_k_cu_afb875594cuda3std3__48unexpectE
	.align		8
        /*00b0*/ 	.dword	_ZN34_INTERNAL_1bd7e2cf_4_k_cu_afb875594cuda3std6ranges3__45__cpo4swapE
	.align		8
        /*00b8*/ 	.dword	_ZN34_INTERNAL_1bd7e2cf_4_k_cu_afb875594cuda3std6ranges3__45__cpo9iter_moveE
	.align		8
        /*00c0*/ 	.dword	_ZN34_INTERNAL_1bd7e2cf_4_k_cu_afb875594cuda3std6ranges3__45__cpo5beginE
	.align		8
        /*00c8*/ 	.dword	_ZN34_INTERNAL_1bd7e2cf_4_k_cu_afb875594cuda3std6ranges3__45__cpo3endE
	.align		8
        /*00d0*/ 	.dword	_ZN34_INTERNAL_1bd7e2cf_4_k_cu_afb875594cuda3std6ranges3__45__cpo6cbeginE
	.align		8
        /*00d8*/ 	.dword	_ZN34_INTERNAL_1bd7e2cf_4_k_cu_afb875594cuda3std6ranges3__45__cpo4cendE
	.align		8
        /*00e0*/ 	.dword	_ZN34_INTERNAL_1bd7e2cf_4_k_cu_afb875594cuda3std6ranges3__45__cpo7advanceE
	.align		8
        /*00e8*/ 	.dword	_ZN34_INTERNAL_1bd7e2cf_4_k_cu_afb875594cuda3std6ranges3__45__cpo9iter_swapE
	.align		8
        /*00f0*/ 	.dword	_ZN34_INTERNAL_1bd7e2cf_4_k_cu_afb875594cuda3std6ranges3__45__cpo4nextE
	.align		8
        /*00f8*/ 	.dword	_ZN34_INTERNAL_1bd7e2cf_4_k_cu_afb875594cuda3std6ranges3__45__cpo4prevE
	.align		8
        /*0100*/ 	.dword	_ZN34_INTERNAL_1bd7e2cf_4_k_cu_afb875594cuda3std6ranges3__45__cpo4dataE
	.align		8
        /*0108*/ 	.dword	_ZN34_INTERNAL_1bd7e2cf_4_k_cu_afb875594cuda3std6ranges3__45__cpo5cdataE
	.align		8
        /*0110*/ 	.dword	_ZN34_INTERNAL_1bd7e2cf_4_k_cu_afb875594cuda3std6ranges3__45__cpo4sizeE
	.align		8
        /*0118*/ 	.dword	_ZN34_INTERNAL_1bd7e2cf_4_k_cu_afb875594cuda3std6ranges3__45__cpo5ssizeE
	.align		8
        /*0120*/ 	.dword	_ZN34_INTERNAL_1bd7e2cf_4_k_cu_afb875594cuda3std6ranges3__45__cpo8distanceE
	.align		8
        /*0128*/ 	.dword	_ZN34_INTERNAL_1bd7e2cf_4_k_cu_afb875596thrust24THRUST_300001_SM_1000_NS8cuda_cub3parE
	.align		8
        /*0130*/ 	.dword	_ZN34_INTERNAL_1bd7e2cf_4_k_cu_afb875596thrust24THRUST_300001_SM_1000_NS8cuda_cub10par_nosyncE
	.align		8
        /*0138*/ 	.dword	_ZN34_INTERNAL_1bd7e2cf_4_k_cu_afb875596thrust24THRUST_300001_SM_1000_NS6system6detail10sequential3seqE
	.align		8
        /*0140*/ 	.dword	_ZN34_INTERNAL_1bd7e2cf_4_k_cu_afb875596thrust24THRUST_300001_SM_1000_NS12placeholders2_1E
	.align		8
        /*0148*/ 	.dword	_ZN34_INTERNAL_1bd7e2cf_4_k_cu_afb875596thrust24THRUST_300001_SM_1000_NS12placeholders2_2E
	.align		8
        /*0150*/ 	.dword	_ZN34_INTERNAL_1bd7e2cf_4_k_cu_afb875596thrust24THRUST_300001_SM_1000_NS12placeholders2_3E
	.align		8
        /*0158*/ 	.dword	_ZN34_INTERNAL_1bd7e2cf_4_k_cu_afb875596thrust24THRUST_300001_SM_1000_NS12placeholders2_4E
	.align		8
        /*0160*/ 	.dword	_ZN34_INTERNAL_1bd7e2cf_4_k_cu_afb875596thrust24THRUST_300001_SM_1000_NS12placeholders2_5E
	.align		8
        /*0168*/ 	.dword	_ZN34_INTERNAL_1bd7e2cf_4_k_cu_afb875596thrust24THRUST_300001_SM_1000_NS12placeholders2_6E
	.align		8
        /*0170*/ 	.dword	_ZN34_INTERNAL_1bd7e2cf_4_k_cu_afb875596thrust24THRUST_300001_SM_1000_NS12placeholders2_7E
	.align		8
        /*0178*/ 	.dword	_ZN34_INTERNAL_1bd7e2cf_4_k_cu_afb875596thrust24THRUST_300001_SM_1000_NS12placeholders2_8E
	.align		8
        /*0180*/ 	.dword	_ZN34_INTERNAL_1bd7e2cf_4_k_cu_afb875596thrust24THRUST_300001_SM_1000_NS12placeholders2_9E
	.align		8
        /*0188*/ 	.dword	_ZN34_INTERNAL_1bd7e2cf_4_k_cu_afb875596thrust24THRUST_300001_SM_1000_NS12placeholders3_10E
	.align		8
        /*0190*/ 	.dword	_ZN34_INTERNAL_1bd7e2cf_4_k_cu_afb875596thrust24THRUST_300001_SM_1000_NS3seqE


//--------------------- .nv.constant3             --------------------------
	.section	.nv.constant3,"a",@progbits
	.align	8
.nv.constant3:
	.type		__cr_lgamma_table,@object
	.size		__cr_lgamma_table,(.L_8 - __cr_lgamma_table)
__cr_lgamma_table:
        /*0000*/ 	.byte	0x00, 0x00, 0x00, 0x00, 0x00, 0x00, 0x00, 0x00, 0x00, 0x00, 0x00, 0x00, 0x00, 0x00, 0x00, 0x00
        /*0010*/ 	.byte	0xef, 0x39, 0xfa, 0xfe, 0x42, 0x2e, 0xe6, 0x3f, 0x02, 0x20, 0x2a, 0xfa, 0x0b, 0xab, 0xfc, 0x3f
        /*0020*/ 	.byte	0xf9, 0x2c, 0x92, 0x7c, 0xa7, 0x6c, 0x09, 0x40, 0xc9, 0x79, 0x44, 0x3c, 0x64, 0x26, 0x13, 0x40
        /*0030*/ 	.byte	0xca, 0x01, 0xcf, 0x3a, 0x27, 0x51, 0x1a, 0x40, 0x30, 0xcc, 0x2d, 0xf3, 0xe1, 0x0c, 0x21, 0x40
        /*0040*/ 	.byte	0x0d, 0xb7, 0xfc, 0x82, 0x8e, 0x35, 0x25, 0x40
.L_8:


//--------------------- .text._ZN3cub18CUB_300001_SM_10006detail8for_each13static_kernelINS2_12policy_hub_t12policy_500_tEmN6thrust24THRUST_300001_SM_1000_NS8cuda_cub20__uninitialized_fill7functorINS7_10device_ptrIiEEiEEEEvT0_T1_ --------------------------
	.section	.text._ZN3cub18CUB_300001_SM_10006detail8for_each13static_kernelINS2_12policy_hub_t12policy_500_tEmN6thrust24THRUST_300001_SM_1000_NS8cuda_cub20__uninitialized_fill7functorINS7_10device_ptrIiEEiEEEEvT0_T1_,"ax",@progbits
	.align	128
        .global         _ZN3cub18CUB_300001_SM_10006detail8for_each13static_kernelINS2_12policy_hub_t12policy_500_tEmN6thrust24THRUST_300001_SM_1000_NS8cuda_cub20__uninitialized_fill7functorINS7_10device_ptrIiEEiEEEEvT0_T1_
        .type           _ZN3cub18CUB_300001_SM_10006detail8for_each13static_kernelINS2_12policy_hub_t12policy_500_tEmN6thrust24THRUST_300001_SM_1000_NS8cuda_cub20__uninitialized_fill7functorINS7_10device_ptrIiEEiEEEEvT0_T1_,@function
        .size           _ZN3cub18CUB_300001_SM_10006detail8for_each13static_kernelINS2_12policy_hub_t12policy_500_tEmN6thrust24THRUST_300001_SM_1000_NS8cuda_cub20__uninitialized_fill7functorINS7_10device_ptrIiEEiEEEEvT0_T1_,(.L_x_486 - _ZN3cub18CUB_300001_SM_10006detail8for_each13static_kernelINS2_12policy_hub_t12policy_500_tEmN6thrust24THRUST_300001_SM_1000_NS8cuda_cub20__uninitialized_fill7functorINS7_10device_ptrIiEEiEEEEvT0_T1_)
        .other          _ZN3cub18CUB_300001_SM_10006detail8for_each13static_kernelINS2_12policy_hub_t12policy_500_tEmN6thrust24THRUST_300001_SM_1000_NS8cuda_cub20__uninitialized_fill7functorINS7_10device_ptrIiEEiEEEEvT0_T1_,@"STO_CUDA_ENTRY STV_DEFAULT"
_ZN3cub18CUB_300001_SM_10006detail8for_each13static_kernelINS2_12policy_hub_t12policy_500_tEmN6thrust24THRUST_300001_SM_1000_NS8cuda_cub20__uninitialized_fill7functorINS7_10device_ptrIiEEiEEEEvT0_T1_:
.text._ZN3cub18CUB_300001_SM_10006detail8for_each13static_kernelINS2_12policy_hub_t12policy_500_tEmN6thrust24THRUST_300001_SM_1000_NS8cuda_cub20__uninitialized_fill7functorINS7_10device_ptrIiEEiEEEEvT0_T1_:
[----:B------:R-:W-:Y:S08]  /*0000*/  LDC R1, c[0x0][0x37c] ;  /* 0x0000df00ff017b82 */ /* 0x000ff00000000800 */
[----:B------:R-:W0:Y:S01]  /*0010*/  S2UR UR4, SR_CTAID.X ;  /* 0x00000000000479c3 */ /* 0x000e220000002500 */
[----:B------:R-:W1:Y:S01]  /*0020*/  LDCU.64 UR6, c[0x0][0x380] ;  /* 0x00007000ff0677ac */ /* 0x000e620008000a00 */
[----:B------:R-:W2:Y:S01]  /*0030*/  LDCU.64 UR8, c[0x0][0x358] ;  /* 0x00006b00ff0877ac */ /* 0x000ea20008000a00 */
[----:B0-----:R-:W-:-:S04]  /*0040*/  UIMAD.WIDE.U32 UR4, UR4, 0x200, URZ ;  /* 0x00000200040478a5 */ /* 0x001fc8000f8e00ff */
[----:B-1----:R-:W-:-:S04]  /*0050*/  UIADD3 UR6, UP0, UPT, -UR4, UR6, URZ ;  /* 0x0000000604067290 */ /* 0x002fc8000ff1e1ff */
[----:B------:R-:W-:Y:S02]  /*0060*/  UIADD3.X UR7, UPT, UPT, ~UR5, UR7, URZ, UP0, !UPT ;  /* 0x0000000705077290 */ /* 0x000fe400087fe5ff */
[----:B------:R-:W-:-:S04]  /*0070*/  UISETP.GE.U32.AND UP0, UPT, UR6, 0x200, UPT ;  /* 0x000002000600788c */ /* 0x000fc8000bf06070 */
[----:B------:R-:W-:-:S09]  /*0080*/  UISETP.GE.U32.AND.EX UP0, UPT, UR7, URZ, UPT, UP0 ;  /* 0x000000ff0700728c */ /* 0x000fd2000bf06100 */
[----:B--2---:R-:W-:Y:S05]  /*0090*/  BRA.U !UP0, `(.L_x_0) ;  /* 0x0000000108287547 */ /* 0x004fea000b800000 */
[----:B------:R-:W0:Y:S01]  /*00a0*/  S2R R0, SR_TID.X ;  /* 0x0000000000007919 */ /* 0x000e220000002100 */
[----:B------:R-:W1:Y:S01]  /*00b0*/  LDCU.64 UR6, c[0x0][0x388] ;  /* 0x00007100ff0677ac */ /* 0x000e620008000a00 */
[----:B------:R-:W2:Y:S01]  /*00c0*/  LDC R5, c[0x0][0x390] ;  /* 0x0000e400ff057b82 */ /* 0x000ea20000000800 */
[----:B0-----:R-:W-:-:S05]  /*00d0*/  IADD3 R0, P0, PT, R0, UR4, RZ ;  /* 0x0000000400007c10 */ /* 0x001fca000ff1e0ff */
[----:B------:R-:W-:Y:S01]  /*00e0*/  IMAD.X R3, RZ, RZ, UR5, P0 ;  /* 0x00000005ff037e24 */ /* 0x000fe200080e06ff */
[----:B-1----:R-:W-:-:S04]  /*00f0*/  LEA R2, P0, R0, UR6, 0x2 ;  /* 0x0000000600027c11 */ /* 0x002fc8000f8010ff */
[----:B------:R-:W-:-:S05]  /*0100*/  LEA.HI.X R3, R0, UR7, R3, 0x2, P0 ;  /* 0x0000000700037c11 */ /* 0x000fca00080f1403 */
[----:B--2---:R-:W-:Y:S04]  /*0110*/  STG.E desc[UR8][R2.64], R5 ;  /* 0x0000000502007986 */ /* 0x004fe8000c101908 */
[----:B------:R-:W-:Y:S01]  /*0120*/  STG.E desc[UR8][R2.64+0x400], R5 ;  /* 0x0004000502007986 */ /* 0x000fe2000c101908 */
[----:B------:R-:W-:Y:S05]  /*0130*/  EXIT ;  /* 0x000000000000794d */ /* 0x000fea0003800000 */
.L_x_0:
[----:B------:R-:W0:Y:S01]  /*0140*/  S2R R0, SR_TID.X ;  /* 0x0000000000007919 */ /* 0x000e220000002100 */
[----:B------:R-:W-:Y:S01]  /*0150*/  IMAD.U32 R2, RZ, RZ, UR7 ;  /* 0x00000007ff027e24 */ /* 0x000fe2000f8e00ff */
[----:B------:R-:W1:Y:S01]  /*0160*/  LDCU.64 UR10, c[0x0][0x388] ;  /* 0x00007100ff0a77ac */ /* 0x000e620008000a00 */
[----:B------:R-:W-:Y:S01]  /*0170*/  IMAD.U32 R4, RZ, RZ, UR7 ;  /* 0x00000007ff047e24 */ /* 0x000fe2000f8e00ff */
[----:B0-----:R-:W-:-:S04]  /*0180*/  ISETP.LT.U32.AND P0, PT, R0, UR6, PT ;  /* 0x0000000600007c0c */ /* 0x001fc8000bf01070 */
[----:B------:R-:W-:Y:S01]  /*0190*/  ISETP.GT.U32.AND.EX P0, PT, R2, RZ, PT, P0 ;  /* 0x000000ff0200720c */ /* 0x000fe20003f04100 */
[C---:B------:R-:W-:Y:S01]  /*01a0*/  VIADD R2, R0.reuse, 0x100 ;  /* 0x0000010000027836 */ /* 0x040fe20000000000 */
[----:B------:R-:W-:-:S04]  /*01b0*/  IADD3 R0, P2, PT, R0, UR4, RZ ;  /* 0x0000000400007c10 */ /* 0x000fc8000ff5e0ff */
[----:B------:R-:W-:Y:S01]  /*01c0*/  ISETP.LT.U32.AND P1, PT, R2, UR6, PT ;  /* 0x0000000602007c0c */ /* 0x000fe2000bf21070 */
[----:B------:R-:W-:Y:S01]  /*01d0*/  IMAD.X R3, RZ, RZ, UR5, P2 ;  /* 0x00000005ff037e24 */ /* 0x000fe200090e06ff */
[----:B-1----:R-:W-:Y:S02]  /*01e0*/  LEA R2, P2, R0, UR10, 0x2 ;  /* 0x0000000a00027c11 */ /* 0x002fe4000f8410ff */
[----:B------:R-:W-:Y:S02]  /*01f0*/  ISETP.GT.U32.AND.EX P1, PT, R4, RZ, PT, P1 ;  /* 0x000000ff0400720c */ /* 0x000fe40003f24110 */
[----:B------:R-:W-:Y:S01]  /*0200*/  LEA.HI.X R3, R0, UR11, R3, 0x2, P2 ;  /* 0x0000000b00037c11 */ /* 0x000fe200090f1403 */
[----:B------:R-:W0:Y:S04]  /*0210*/  @P0 LDC R5, c[0x0][0x390] ;  /* 0x0000e400ff050b82 */ /* 0x000e280000000800 */
[----:B0-----:R0:W-:Y:S06]  /*0220*/  @P0 STG.E desc[UR8][R2.64], R5 ;  /* 0x0000000502000986 */ /* 0x0011ec000c101908 */
[----:B------:R-:W-:Y:S05]  /*0230*/  @!P1 EXIT ;  /* 0x000000000000994d */ /* 0x000fea0003800000 */
[----:B0-----:R-:W0:Y:S02]  /*0240*/  LDC R5, c[0x0][0x390] ;  /* 0x0000e400ff057b82 */ /* 0x001e240000000800 */
[----:B0-----:R-:W-:Y:S01]  /*0250*/  STG.E desc[UR8][R2.64+0x400], R5 ;  /* 0x0004000502007986 */ /* 0x001fe2000c101908 */
[----:B------:R-:W-:Y:S05]  /*0260*/  EXIT ;  /* 0x000000000000794d */ /* 0x000fea0003800000 */
.L_x_1:
[----:B------:R-:W-:-:S00]  /*0270*/  BRA `(.L_x_1) ;  /* 0xfffffffc00fc7947 */ /* 0x000fc0000383ffff */
[----:B------:R-:W-:-:S00]  /*0280*/  NOP ;  /* 0x0000000000007918 */ /* 0x000fc00000000000 */
[----:B------:R-:W-:-:S00]  /*0290*/  NOP ;  /* 0x0000000000007918 */ /* 0x000fc00000000000 */
[----:B------:R-:W-:-:S00]  /*02a0*/  NOP ;  /* 0x0000000000007918 */ /* 0x000fc00000000000 */
[----:B------:R-:W-:-:S00]  /*02b0*/  NOP ;  /* 0x0000000000007918 */ /* 0x000fc00000000000 */
[----:B------:R-:W-:-:S00]  /*02c0*/  NOP ;  /* 0x0000000000007918 */ /* 0x000fc00000000000 */
[----:B------:R-:W-:-:S00]  /*02d0*/  NOP ;  /* 0x0000000000007918 */ /* 0x000fc00000000000 */
[----:B------:R-:W-:-:S00]  /*02e0*/  NOP ;  /* 0x0000000000007918 */ /* 0x000fc00000000000 */
[----:B------:R-:W-:-:S00]  /*02f0*/  NOP ;  /* 0x0000000000007918 */ /* 0x000fc00000000000 */
.L_x_486:


//--------------------- .text._ZN3cub18CUB_300001_SM_10006detail4scan16DeviceScanKernelINS2_10policy_hubIiiimN4cuda3std3__44plusIvEEE10Policy1000EN6thrust24THRUST_300001_SM_1000_NS10device_ptrIiEESF_NS0_13ScanTileStateIiLb1EEES9_NS0_8NullTypeEmiLb0ESI_EEvT0_T1_T2_iT3_T4_T5_ --------------------------
	.section	.text._ZN3cub18CUB_300001_SM_10006detail4scan16DeviceScanKernelINS2_10policy_hubIiiimN4cuda3std3__44plusIvEEE10Policy1000EN6thrust24THRUST_300001_SM_1000_NS10device_ptrIiEESF_NS0_13ScanTileStateIiLb1EEES9_NS0_8NullTypeEmiLb0ESI_EEvT0_T1_T2_iT3_T4_T5_,"ax",@progbits
	.align	128
        .global         _ZN3cub18CUB_300001_SM_10006detail4scan16DeviceScanKernelINS2_10policy_hubIiiimN4cuda3std3__44plusIvEEE10Policy1000EN6thrust24THRUST_300001_SM_1000_NS10device_ptrIiEESF_NS0_13ScanTileStateIiLb1EEES9_NS0_8NullTypeEmiLb0ESI_EEvT0_T1_T2_iT3_T4_T5_
        .type           _ZN3cub18CUB_300001_SM_10006detail4scan16DeviceScanKernelINS2_10policy_hubIiiimN4cuda3std3__44plusIvEEE10Policy1000EN6thrust24THRUST_300001_SM_1000_NS10device_ptrIiEESF_NS0_13ScanTileStateIiLb1EEES9_NS0_8NullTypeEmiLb0ESI_EEvT0_T1_T2_iT3_T4_T5_,@function
        .size           _ZN3cub18CUB_300001_SM_10006detail4scan16DeviceScanKernelINS2_10policy_hubIiiimN4cuda3std3__44plusIvEEE10Policy1000EN6thrust24THRUST_300001_SM_1000_NS10device_ptrIiEESF_NS0_13ScanTileStateIiLb1EEES9_NS0_8NullTypeEmiLb0ESI_EEvT0_T1_T2_iT3_T4_T5_,(.L_x_487 - _ZN3cub18CUB_300001_SM_10006detail4scan16DeviceScanKernelINS2_10policy_hubIiiimN4cuda3std3__44plusIvEEE10Policy1000EN6thrust24THRUST_300001_SM_1000_NS10device_ptrIiEESF_NS0_13ScanTileStateIiLb1EEES9_NS0_8NullTypeEmiLb0ESI_EEvT0_T1_T2_iT3_T4_T5_)
        .other          _ZN3cub18CUB_300001_SM_10006detail4scan16DeviceScanKernelINS2_10policy_hubIiiimN4cuda3std3__44plusIvEEE10Policy1000EN6thrust24THRUST_300001_SM_1000_NS10device_ptrIiEESF_NS0_13ScanTileStateIiLb1EEES9_NS0_8NullTypeEmiLb0ESI_EEvT0_T1_T2_iT3_T4_T5_,@"STO_CUDA_ENTRY STV_DEFAULT"
_ZN3cub18CUB_300001_SM_10006detail4scan16DeviceScanKernelINS2_10policy_hubIiiimN4cuda3std3__44plusIvEEE10Policy1000EN6thrust24THRUST_300001_SM_1000_NS10device_ptrIiEESF_NS0_13ScanTileStateIiLb1EEES9_NS0_8NullTypeEmiLb0ESI_EEvT0_T1_T2_iT3_T4_T5_:
.text._ZN3cub18CUB_300001_SM_10006detail4scan16DeviceScanKernelINS2_10policy_hubIiiimN4cuda3std3__44plusIvEEE10Policy1000EN6thrust24THRUST_300001_SM_1000_NS10device_ptrIiEESF_NS0_13ScanTileStateIiLb1EEES9_NS0_8NullTypeEmiLb0ESI_EEvT0_T1_T2_iT3_T4_T5_:
[----:B------:R-:W-:Y:S08]  /*0000*/  LDC R1, c[0x0][0x37c] ;  /* 0x0000df00ff017b82 */ /* 0x000ff00000000800 */
[----:B------:R-:W0:Y:S01]  /*0010*/  S2UR UR6, SR_CTAID.X ;  /* 0x00000000000679c3 */ /* 0x000e220000002500 */
[----:B------:R-:W0:Y:S01]  /*0020*/  LDCU UR4, c[0x0][0x398] ;  /* 0x00007300ff0477ac */ /* 0x000e220008000800 */
[----:B------:R-:W1:Y:S01]  /*0030*/  LDCU.64 UR8, c[0x0][0x3a0] ;  /* 0x00007400ff0877ac */ /* 0x000e620008000a00 */
[----:B------:R-:W2:Y:S01]  /*0040*/  LDCU.64 UR12, c[0x0][0x358] ;  /* 0x00006b00ff0c77ac */ /* 0x000ea20008000a00 */
[----:B0-----:R-:W-:-:S04]  /*0050*/  UIADD3 UR6, UPT, UPT, UR6, UR4, URZ ;  /* 0x0000000406067290 */ /* 0x001fc8000fffe0ff */
[----:B------:R-:W-:-:S04]  /*0060*/  UIMAD.WIDE UR10, UR6, 0x1ee0, URZ ;  /* 0x00001ee0060a78a5 */ /* 0x000fc8000f8e02ff */
[----:B-1----:R-:W-:-:S04]  /*0070*/  UIADD3 UR7, UP0, UPT, -UR10, UR8, URZ ;  /* 0x000000080a077290 */ /* 0x002fc8000ff1e1ff */
[----:B------:R-:W-:Y:S02]  /*0080*/  UIADD3.X UR4, UPT, UPT, ~UR11, UR9, URZ, UP0, !UPT ;  /* 0x000000090b047290 */ /* 0x000fe400087fe5ff */
[----:B------:R-:W-:-:S04]  /*0090*/  UISETP.GE.U32.AND UP0, UPT, UR7, 0x1ee1, UPT ;  /* 0x00001ee10700788c */ /* 0x000fc8000bf06070 */
[----:B------:R-:W-:-:S09]  /*00a0*/  UISETP.GE.U32.AND.EX UP0, UPT, UR4, URZ, UPT, UP0 ;  /* 0x000000ff0400728c */ /* 0x000fd2000bf06100 */
[----:B--2---:R-:W-:Y:S05]  /*00b0*/  BRA.U !UP0, `(.L_x_2) ;  /* 0x0000001d08047547 */ /* 0x004fea000b800000 */
[----:B------:R-:W0:Y:S01]  /*00c0*/  S2R R36, SR_TID.X ;  /* 0x0000000000247919 */ /* 0x000e220000002100 */
[----:B------:R-:W1:Y:S01]  /*00d0*/  LDCU.64 UR4, c[0x0][0x380] ;  /* 0x00007000ff0477ac */ /* 0x000e620008000a00 */
[C---:B0-----:R-:W-:Y:S02]  /*00e0*/  LOP3.LUT R0, R36.reuse, 0x1f, RZ, 0xc0, !PT ;  /* 0x0000001f24007812 */ /* 0x041fe400078ec0ff */
[----:B------:R-:W-:-:S05]  /*00f0*/  LOP3.LUT R3, R36, 0x3e0, RZ, 0xc0, !PT ;  /* 0x000003e024037812 */ /* 0x000fca00078ec0ff */
[----:B------:R-:W-:-:S05]  /*0100*/  IMAD R0, R3, 0x13, R0 ;  /* 0x0000001303007824 */ /* 0x000fca00078e0200 */
[----:B------:R-:W-:-:S05]  /*0110*/  IADD3 R0, P0, PT, R0, UR10, RZ ;  /* 0x0000000a00007c10 */ /* 0x000fca000ff1e0ff */
[----:B------:R-:W-:Y:S02]  /*0120*/  IMAD.X R41, RZ, RZ, UR11, P0 ;  /* 0x0000000bff297e24 */ /* 0x000fe400080e06ff */
[----:B------:R-:W-:-:S03]  /*0130*/  IMAD.SHL.U32 R42, R0, 0x4, RZ ;  /* 0x00000004002a7824 */ /* 0x000fc600078e00ff */
[----:B------:R-:W-:Y:S02]  /*0140*/  SHF.L.U64.HI R41, R0, 0x2, R41 ;  /* 0x0000000200297819 */ /* 0x000fe40000010229 */
[----:B-1----:R-:W-:-:S04]  /*0150*/  IADD3 R2, P0, PT, R42, UR4, RZ ;  /* 0x000000042a027c10 */ /* 0x002fc8000ff1e0ff */
[----:B------:R-:W-:-:S05]  /*0160*/  IADD3.X R3, PT, PT, R41, UR5, RZ, P0, !PT ;  /* 0x0000000529037c10 */ /* 0x000fca00087fe4ff */
[----:B------:R-:W2:Y:S04]  /*0170*/  LDG.E R5, desc[UR12][R2.64] ;  /* 0x0000000c02057981 */ /* 0x000ea8000c1e1900 */
[----:B------:R-:W3:Y:S04]  /*0180*/  LDG.E R7, desc[UR12][R2.64+0x80] ;  /* 0x0000800c02077981 */ /* 0x000ee8000c1e1900 */
[----:B------:R-:W4:Y:S04]  /*0190*/  LDG.E R9, desc[UR12][R2.64+0x100] ;  /* 0x0001000c02097981 */ /* 0x000f28000c1e1900 */
[----:B------:R-:W5:Y:S04]  /*01a0*/  LDG.E R11, desc[UR12][R2.64+0x180] ;  /* 0x0001800c020b7981 */ /* 0x000f68000c1e1900 */
        /* <DEDUP_REMOVED lines=14> */
[----:B------:R-:W5:Y:S01]  /*0290*/  LDG.E R0, desc[UR12][R2.64+0x900] ;  /* 0x0009000c02007981 */ /* 0x000f62000c1e1900 */
[----:B------:R-:W0:Y:S01]  /*02a0*/  S2UR UR5, SR_CgaCtaId ;  /* 0x00000000000579c3 */ /* 0x000e220000008800 */
[----:B------:R-:W-:Y:S01]  /*02b0*/  SHF.R.U32.HI R32, RZ, 0x5, R36 ;  /* 0x00000005ff207819 */ /* 0x000fe20000011624 */
[----:B------:R-:W-:Y:S01]  /*02c0*/  UMOV UR4, 0x400 ;  /* 0x0000040000047882 */ /* 0x000fe20000000000 */
[----:B------:R-:W1:Y:S01]  /*02d0*/  S2R R44, SR_LANEID ;  /* 0x00000000002c7919 */ /* 0x000e620000000000 */
[----:B------:R-:W-:Y:S01]  /*02e0*/  UISETP.NE.AND UP0, UPT, UR6, URZ, UPT ;  /* 0x000000ff0600728c */ /* 0x000fe2000bf05270 */
[----:B------:R-:W-:Y:S01]  /*02f0*/  BSSY.RECONVERGENT B0, `(.L_x_3) ;  /* 0x000014b000007945 */ /* 0x000fe20003800200 */
[----:B0-----:R-:W-:Y:S01]  /*0300*/  ULEA UR4, UR5, UR4, 0x18 ;  /* 0x0000000405047291 */ /* 0x001fe2000f8ec0ff */
[----:B-1----:R-:W-:-:S05]  /*0310*/  IMAD R28, R32, 0x260, R44 ;  /* 0x00000260201c7824 */ /* 0x002fca00078e022c */
[----:B------:R-:W-:-:S05]  /*0320*/  LEA R28, R28, UR4, 0x2 ;  /* 0x000000041c1c7c11 */ /* 0x000fca000f8e10ff */
[----:B------:R-:W-:Y:S01]  /*0330*/  IMAD R27, R44, 0x48, R28 ;  /* 0x000000482c1b7824 */ /* 0x000fe200078e021c */
[----:B--2---:R0:W-:Y:S04]  /*0340*/  STS [R28], R5 ;  /* 0x000000051c007388 */ /* 0x0041e80000000800 */
[----:B---3--:R0:W-:Y:S04]  /*0350*/  STS [R28+0x80], R7 ;  /* 0x000080071c007388 */ /* 0x0081e80000000800 */
[----:B----4-:R0:W-:Y:S04]  /*0360*/  STS [R28+0x100], R9 ;  /* 0x000100091c007388 */ /* 0x0101e80000000800 */
[----:B-----5:R0:W-:Y:S04]  /*0370*/  STS [R28+0x180], R11 ;  /* 0x0001800b1c007388 */ /* 0x0201e80000000800 */
[----:B------:R0:W-:Y:S04]  /*0380*/  STS [R28+0x200], R13 ;  /* 0x0002000d1c007388 */ /* 0x0001e80000000800 */
        /* <DEDUP_REMOVED lines=13> */
[----:B------:R0:W-:Y:S01]  /*0460*/  STS [R28+0x900], R0 ;  /* 0x000900001c007388 */ /* 0x0001e20000000800 */
[----:B------:R-:W-:-:S03]  /*0470*/  NOP ;  /* 0x0000000000007918 */ /* 0x000fc60000000000 */
[----:B------:R0:W1:Y:S04]  /*0480*/  LDS R26, [R27] ;  /* 0x000000001b1a7984 */ /* 0x0000680000000800 */
[----:B------:R0:W2:Y:S04]  /*0490*/  LDS R25, [R27+0x4] ;  /* 0x000004001b197984 */ /* 0x0000a80000000800 */
[----:B------:R0:W3:Y:S04]  /*04a0*/  LDS R24, [R27+0x8] ;  /* 0x000008001b187984 */ /* 0x0000e80000000800 */
[----:B------:R0:W4:Y:S04]  /*04b0*/  LDS R40, [R27+0xc] ;  /* 0x00000c001b287984 */ /* 0x0001280000000800 */
[----:B------:R0:W0:Y:S04]  /*04c0*/  LDS R39, [R27+0x10] ;  /* 0x000010001b277984 */ /* 0x0000280000000800 */
        /* <DEDUP_REMOVED lines=13> */
[----:B------:R0:W0:Y:S01]  /*05a0*/  LDS R0, [R27+0x48] ;  /* 0x000048001b007984 */ /* 0x0000220000000800 */
[----:B------:R-:W-:Y:S06]  /*05b0*/  BAR.SYNC.DEFER_BLOCKING 0x0 ;  /* 0x0000000000007b1d */ /* 0x000fec0000010000 */
[----:B-1234-:R-:W-:Y:S05]  /*05c0*/  BRA.U UP0, `(.L_x_4) ;  /* 0x0000000500247547 */ /* 0x01efea000b800000 */
[----:B------:R-:W-:Y:S02]  /*05d0*/  IADD3 R8, PT, PT, R24, R25, R26 ;  /* 0x0000001918087210 */ /* 0x000fe40007ffe01a */
[----:B------:R-:W-:Y:S02]  /*05e0*/  ISETP.NE.AND P1, PT, R44, 0x1f, PT ;  /* 0x0000001f2c00780c */ /* 0x000fe40003f25270 */
[----:B0-----:R-:W-:Y:S02]  /*05f0*/  IADD3 R8, PT, PT, R39, R40, R8 ;  /* 0x0000002827087210 */ /* 0x001fe40007ffe008 */
[----:B------:R-:W-:Y:S02]  /*0600*/  ISETP.GE.U32.AND P2, PT, R36, 0x20, PT ;  /* 0x000000202400780c */ /* 0x000fe40003f46070 */
[----:B------:R-:W-:Y:S02]  /*0610*/  IADD3 R8, PT, PT, R30, R31, R8 ;  /* 0x0000001f1e087210 */ /* 0x000fe40007ffe008 */
[----:B------:R-:W-:-:S02]  /*0620*/  ISETP.NE.AND P3, PT, R44, RZ, PT ;  /* 0x000000ff2c00720c */ /* 0x000fc40003f65270 */
[----:B------:R-:W-:-:S03]  /*0630*/  IADD3 R8, PT, PT, R23, R29, R8 ;  /* 0x0000001d17087210 */ /* 0x000fc60007ffe008 */
[----:B------:R-:W-:Y:S02]  /*0640*/  @!P1 LEA R37, R32, UR4, 0x2 ;  /* 0x0000000420259c11 */ /* 0x000fe4000f8e10ff */
[----:B------:R-:W-:-:S04]  /*0650*/  IADD3 R8, PT, PT, R21, R22, R8 ;  /* 0x0000001615087210 */ /* 0x000fc80007ffe008 */
[----:B------:R-:W-:-:S04]  /*0660*/  IADD3 R8, PT, PT, R7, R20, R8 ;  /* 0x0000001407087210 */ /* 0x000fc80007ffe008 */
[----:B------:R-:W-:-:S04]  /*0670*/  IADD3 R8, PT, PT, R5, R6, R8 ;  /* 0x0000000605087210 */ /* 0x000fc80007ffe008 */
[----:B------:R-:W-:-:S04]  /*0680*/  IADD3 R33, PT, PT, R3, R4, R8 ;  /* 0x0000000403217210 */ /* 0x000fc80007ffe008 */
[----:B------:R-:W-:-:S05]  /*0690*/  IADD3 R33, PT, PT, R0, R2, R33 ;  /* 0x0000000200217210 */ /* 0x000fca0007ffe021 */
[----:B------:R-:W0:Y:S02]  /*06a0*/  SHFL.UP P0, R8, R33, 0x1, RZ ;  /* 0x0420000021087989 */ /* 0x000e2400000000ff */
[----:B0-----:R-:W-:-:S05]  /*06b0*/  @P0 IMAD.IADD R8, R33, 0x1, R8 ;  /* 0x0000000121080824 */ /* 0x001fca00078e0208 */
[----:B------:R-:W0:Y:S02]  /*06c0*/  SHFL.UP P0, R13, R8, 0x2, RZ ;  /* 0x04400000080d7989 */ /* 0x000e2400000000ff */
[----:B0-----:R-:W-:-:S05]  /*06d0*/  @P0 IMAD.IADD R13, R8, 0x1, R13 ;  /* 0x00000001080d0824 */ /* 0x001fca00078e020d */
[----:B------:R-:W0:Y:S02]  /*06e0*/  SHFL.UP P0, R16, R13, 0x4, RZ ;  /* 0x048000000d107989 */ /* 0x000e2400000000ff */
[----:B0-----:R-:W-:-:S05]  /*06f0*/  @P0 IMAD.IADD R16, R13, 0x1, R16 ;  /* 0x000000010d100824 */ /* 0x001fca00078e0210 */
[----:B------:R-:W0:Y:S02]  /*0700*/  SHFL.UP P0, R35, R16, 0x8, RZ ;  /* 0x0500000010237989 */ /* 0x000e2400000000ff */
[----:B0-----:R-:W-:-:S05]  /*0710*/  @P0 IMAD.IADD R35, R16, 0x1, R35 ;  /* 0x0000000110230824 */ /* 0x001fca00078e0223 */
[----:B------:R-:W0:Y:S02]  /*0720*/  SHFL.UP P0, R34, R35, 0x10, RZ ;  /* 0x0600000023227989 */ /* 0x000e2400000000ff */
[----:B0-----:R-:W-:Y:S01]  /*0730*/  @P0 IMAD.IADD R34, R35, 0x1, R34 ;  /* 0x0000000123220824 */ /* 0x001fe200078e0222 */
[----:B------:R-:W-:-:S03]  /*0740*/  ISETP.NE.AND P0, PT, R32, 0x2, PT ;  /* 0x000000022000780c */ /* 0x000fc60003f05270 */
[----:B------:R-:W-:Y:S01]  /*0750*/  IMAD.IADD R33, R34, 0x1, -R33 ;  /* 0x0000000122217824 */ /* 0x000fe200078e0a21 */
[----:B------:R-:W-:Y:S01]  /*0760*/  @!P1 STS [R37+0x10], R34 ;  /* 0x0000102225009388 */ /* 0x000fe20000000800 */
[----:B------:R-:W-:Y:S01]  /*0770*/  BAR.SYNC.DEFER_BLOCKING 0x0 ;  /* 0x0000000000007b1d */ /* 0x000fe20000010000 */
[----:B------:R-:W-:-:S05]  /*0780*/  ISETP.NE.AND P1, PT, R32, 0x9, PT ;  /* 0x000000092000780c */ /* 0x000fca0003f25270 */
[----:B------:R-:W0:Y:S04]  /*0790*/  LDS.128 R8, [UR4+0x10] ;  /* 0x00001004ff087984 */ /* 0x000e280008000c00 */
[----:B------:R-:W1:Y:S04]  /*07a0*/  LDS.128 R12, [UR4+0x20] ;  /* 0x00002004ff0c7984 */ /* 0x000e680008000c00 */
[----:B------:R-:W2:Y:S01]  /*07b0*/  LDS.128 R16, [UR4+0x30] ;  /* 0x00003004ff107984 */ /* 0x000ea20008000c00 */
[----:B0-----:R-:W-:-:S04]  /*07c0*/  IMAD.IADD R9, R8, 0x1, R9 ;  /* 0x0000000108097824 */ /* 0x001fc800078e0209 */
[----:B------:R-:W-:Y:S01]  /*07d0*/  IMAD.IADD R10, R10, 0x1, R9 ;  /* 0x000000010a0a7824 */ /* 0x000fe200078e0209 */
[----:B------:R-:W-:Y:S02]  /*07e0*/  SEL R8, R9, R8, !P0 ;  /* 0x0000000809087207 */ /* 0x000fe40004000000 */
[----:B------:R-:W-:Y:S01]  /*07f0*/  ISETP.NE.AND P0, PT, R32, 0x3, PT ;  /* 0x000000032000780c */ /* 0x000fe20003f05270 */
[----:B------:R-:W-:Y:S01]  /*0800*/  IMAD.IADD R11, R11, 0x1, R10 ;  /* 0x000000010b0b7824 */ /* 0x000fe200078e020a */
[----:B------:R-:W-:Y:S02]  /*0810*/  SEL R9, R33, RZ, P3 ;  /* 0x000000ff21097207 */ /* 0x000fe40001800000 */
[----:B------:R-:W-:Y:S01]  /*0820*/  SEL R8, R10, R8, !P0 ;  /* 0x000000080a087207 */ /* 0x000fe20004000000 */
[----:B-1----:R-:W-:Y:S01]  /*0830*/  IMAD.IADD R12, R11, 0x1, R12 ;  /* 0x000000010b0c7824 */ /* 0x002fe200078e020c */
[----:B------:R-:W-:-:S03]  /*0840*/  ISETP.NE.AND P0, PT, R32, 0x4, PT ;  /* 0x000000042000780c */ /* 0x000fc60003f05270 */
[----:B------:R-:W-:Y:S01]  /*0850*/  IMAD.IADD R13, R13, 0x1, R12 ;  /* 0x000000010d0d7824 */ /* 0x000fe200078e020c */
[----:B------:R-:W-:Y:S02]  /*0860*/  SEL R8, R11, R8, !P0 ;  /* 0x000000080b087207 */ /* 0x000fe40004000000 */
[----:B------:R-:W-:Y:S01]  /*0870*/  ISETP.NE.AND P0, PT, R32, 0x5, PT ;  /* 0x000000052000780c */ /* 0x000fe20003f05270 */
[----:B------:R-:W-:-:S03]  /*0880*/  IMAD.IADD R14, R14, 0x1, R13 ;  /* 0x000000010e0e7824 */ /* 0x000fc600078e020d */
[----:B------:R-:W-:Y:S01]  /*0890*/  SEL R8, R12, R8, !P0 ;  /* 0x000000080c087207 */ /* 0x000fe20004000000 */
[----:B------:R-:W-:Y:S01]  /*08a0*/  IMAD.IADD R15, R15, 0x1, R14 ;  /* 0x000000010f0f7824 */ /* 0x000fe200078e020e */
[----:B------:R-:W-:-:S03]  /*08b0*/  ISETP.NE.AND P0, PT, R32, 0x6, PT ;  /* 0x000000062000780c */ /* 0x000fc60003f05270 */
[----:B--2---:R-:W-:Y:S01]  /*08c0*/  IMAD.IADD R16, R15, 0x1, R16 ;  /* 0x000000010f107824 */ /* 0x004fe200078e0210 */
[----:B------:R-:W-:Y:S02]  /*08d0*/  SEL R8, R13, R8, !P0 ;  /* 0x000000080d087207 */ /* 0x000fe40004000000 */
[----:B------:R-:W-:Y:S01]  /*08e0*/  ISETP.NE.AND P0, PT, R32, 0x7, PT ;  /* 0x000000072000780c */ /* 0x000fe20003f05270 */
[----:B------:R-:W-:-:S03]  /*08f0*/  IMAD.IADD R17, R17, 0x1, R16 ;  /* 0x0000000111117824 */ /* 0x000fc600078e0210 */
[----:B------:R-:W-:Y:S01]  /*0900*/  SEL R8, R14, R8, !P0 ;  /* 0x000000080e087207 */ /* 0x000fe20004000000 */
[----:B------:R-:W-:Y:S01]  /*0910*/  IMAD.IADD R18, R18, 0x1, R17 ;  /* 0x0000000112127824 */ /* 0x000fe200078e0211 */
[----:B------:R-:W-:-:S03]  /*0920*/  ISETP.NE.AND P0, PT, R32, 0x8, PT ;  /* 0x000000082000780c */ /* 0x000fc60003f05270 */
[----:B------:R-:W-:Y:S01]  /*0930*/  IMAD.IADD R19, R19, 0x1, R18 ;  /* 0x0000000113137824 */ /* 0x000fe200078e0212 */
[----:B------:R-:W-:Y:S02]  /*0940*/  SEL R8, R15, R8, !P0 ;  /* 0x000000080f087207 */ /* 0x000fe40004000000 */
[----:B------:R-:W-:Y:S02]  /*0950*/  ISETP.NE.AND P0, PT, R32, 0xa, PT ;  /* 0x0000000a2000780c */ /* 0x000fe40003f05270 */
[----:B------:R-:W-:Y:S02]  /*0960*/  SEL R8, R16, R8, !P1 ;  /* 0x0000000810087207 */ /* 0x000fe40004800000 */
[C---:B------:R-:W-:Y:S02]  /*0970*/  ISETP.NE.AND P1, PT, R32.reuse, 0xb, PT ;  /* 0x0000000b2000780c */ /* 0x040fe40003f25270 */
[----:B------:R-:W-:Y:S02]  /*0980*/  SEL R8, R17, R8, !P0 ;  /* 0x0000000811087207 */ /* 0x000fe40004000000 */
[----:B------:R-:W-:-:S02]  /*0990*/  ISETP.NE.AND P0, PT, R32, 0xc, PT ;  /* 0x0000000c2000780c */ /* 0x000fc40003f05270 */
[----:B------:R-:W-:Y:S02]  /*09a0*/  SEL R8, R18, R8, !P1 ;  /* 0x0000000812087207 */ /* 0x000fe40004800000 */
[----:B------:R-:W-:Y:S02]  /*09b0*/  ISETP.NE.AND P1, PT, R36, RZ, PT ;  /* 0x000000ff2400720c */ /* 0x000fe40003f25270 */
[----:B------:R-:W-:-:S05]  /*09c0*/  SEL R8, R19, R8, !P0 ;  /* 0x0000000813087207 */ /* 0x000fca0004000000 */
[----:B------:R-:W-:-:S06]  /*09d0*/  @P2 IMAD.IADD R33, R8, 0x1, R9 ;  /* 0x0000000108212824 */ /* 0x000fcc00078e0209 */
[----:B------:R-:W-:Y:S05]  /*09e0*/  @P1 BRA `(.L_x_5) ;  /* 0x0000000c006c1947 */ /* 0x000fea0003800000 */
[----:B------:R-:W0:Y:S01]  /*09f0*/  LDS R12, [UR4+0x40] ;  /* 0x00004004ff0c7984 */ /* 0x000e220008000800 */
[----:B------:R-:W1:Y:S01]  /*0a00*/  LDC.64 R10, c[0x0][0x390] ;  /* 0x0000e400ff0a7b82 */ /* 0x000e620000000a00 */
[----:B------:R-:W-:Y:S02]  /*0a10*/  IMAD.MOV.U32 R8, RZ, RZ, 0x65 ;  /* 0x00000065ff087424 */ /* 0x000fe400078e00ff */
[----:B------:R-:W-:Y:S02]  /*0a20*/  IMAD.MOV.U32 R33, RZ, RZ, RZ ;  /* 0x000000ffff217224 */ /* 0x000fe400078e00ff */
[----:B0-----:R-:W-:-:S05]  /*0a30*/  IMAD.IADD R9, R19, 0x1, R12 ;  /* 0x0000000113097824 */ /* 0x001fca00078e020c */
[----:B-1----:R0:W-:Y:S01]  /*0a40*/  ST.E.64.STRONG.GPU desc[UR12][R10.64+0x100], R8 ;  /* 0x000100080a007985 */ /* 0x0021e2000c10fb0c */
[----:B------:R-:W-:Y:S05]  /*0a50*/  BRA `(.L_x_5) ;  /* 0x0000000c00507947 */ /* 0x000fea0003800000 */
.L_x_4:
[----:B------:R-:W-:Y:S02]  /*0a60*/  IADD3 R8, PT, PT, R24, R25, R26 ;  /* 0x0000001918087210 */ /* 0x000fe40007ffe01a */
[C---:B------:R-:W-:Y:S02]  /*0a70*/  ISETP.NE.AND P1, PT, R44.reuse, 0x1f, PT ;  /* 0x0000001f2c00780c */ /* 0x040fe40003f25270 */
[----:B0-----:R-:W-:Y:S02]  /*0a80*/  IADD3 R8, PT, PT, R39, R40, R8 ;  /* 0x0000002827087210 */ /* 0x001fe40007ffe008 */
[----:B------:R-:W-:Y:S02]  /*0a90*/  ISETP.NE.AND P2, PT, R44, RZ, PT ;  /* 0x000000ff2c00720c */ /* 0x000fe40003f45270 */
[----:B------:R-:W-:-:S04]  /*0aa0*/  IADD3 R8, PT, PT, R30, R31, R8 ;  /* 0x0000001f1e087210 */ /* 0x000fc80007ffe008 */
        /* <DEDUP_REMOVED lines=37> */
[----:B------:R-:W-:Y:S01]  /*0d00*/  IMAD.IADD R14, R14, 0x1, R13 ;  /* 0x000000010e0e7824 */ /* 0x000fe200078e020d */
[----:B------:R-:W0:Y:S02]  /*0d10*/  LDS R11, [UR4+0x40] ;  /* 0x00004004ff0b7984 */ /* 0x000e240008000800 */
        /* <DEDUP_REMOVED lines=12> */
[----:B------:R-:W-:-:S04]  /*0de0*/  ISETP.NE.AND P0, PT, R32, 0x9, PT ;  /* 0x000000092000780c */ /* 0x000fc80003f05270 */
[----:B------:R-:W-:Y:S02]  /*0df0*/  SEL R8, R16, R8, !P0 ;  /* 0x0000000810087207 */ /* 0x000fe40004000000 */
[----:B------:R-:W-:-:S04]  /*0e00*/  ISETP.NE.AND P0, PT, R32, 0xa, PT ;  /* 0x0000000a2000780c */ /* 0x000fc80003f05270 */
[----:B------:R-:W-:Y:S02]  /*0e10*/  SEL R8, R17, R8, !P0 ;  /* 0x0000000811087207 */ /* 0x000fe40004000000 */
[----:B------:R-:W-:-:S04]  /*0e20*/  ISETP.NE.AND P0, PT, R32, 0xb, PT ;  /* 0x0000000b2000780c */ /* 0x000fc80003f05270 */
[----:B------:R-:W-:Y:S02]  /*0e30*/  SEL R8, R18, R8, !P0 ;  /* 0x0000000812087207 */ /* 0x000fe40004000000 */
[C---:B------:R-:W-:Y:S01]  /*0e40*/  ISETP.GT.U32.AND P0, PT, R36.reuse, 0x1f, PT ;  /* 0x0000001f2400780c */ /* 0x040fe20003f04070 */
[C---:B0-----:R-:W-:Y:S01]  /*0e50*/  IMAD.IADD R11, R19.reuse, 0x1, R11 ;  /* 0x00000001130b7824 */ /* 0x041fe200078e020b */
[----:B------:R-:W-:Y:S02]  /*0e60*/  SEL R8, R19, R8, !P1 ;  /* 0x0000000813087207 */ /* 0x000fe40004800000 */
[----:B------:R-:W-:-:S03]  /*0e70*/  ISETP.GE.U32.AND P1, PT, R36, 0x20, PT ;  /* 0x000000202400780c */ /* 0x000fc60003f26070 */
[----:B------:R-:W-:-:S05]  /*0e80*/  IMAD.IADD R8, R8, 0x1, R9 ;  /* 0x0000000108087824 */ /* 0x000fca00078e0209 */
[----:B------:R-:W-:Y:S01]  /*0e90*/  SEL R43, R33, R8, !P1 ;  /* 0x00000008212b7207 */ /* 0x000fe20004800000 */
[----:B------:R-:W-:Y:S06]  /*0ea0*/  @P0 BRA `(.L_x_6) ;  /* 0x0000000800140947 */ /* 0x000fec0003800000 */
[----:B------:R-:W0:Y:S01]  /*0eb0*/  LDC.64 R16, c[0x0][0x390] ;  /* 0x0000e400ff107b82 */ /* 0x000e220000000a00 */
[----:B------:R-:W-:Y:S01]  /*0ec0*/  ISETP.NE.AND P1, PT, R36, RZ, PT ;  /* 0x000000ff2400720c */ /* 0x000fe20003f25270 */
[----:B------:R-:W-:Y:S01]  /*0ed0*/  IMAD.U32 R13, RZ, RZ, UR6 ;  /* 0x00000006ff0d7e24 */ /* 0x000fe2000f8e00ff */
[----:B------:R-:W-:-:S05]  /*0ee0*/  LOP3.LUT R18, RZ, R36, RZ, 0x33, !PT ;  /* 0x00000024ff127212 */ /* 0x000fca00078e33ff */
[----:B------:R-:W-:-:S06]  /*0ef0*/  VIADD R18, R18, UR6 ;  /* 0x0000000612127c36 */ /* 0x000fcc0008000000 */
[----:B------:R-:W-:Y:S01]  /*0f00*/  @!P1 IMAD.MOV.U32 R10, RZ, RZ, 0x64 ;  /* 0x00000064ff0a9424 */ /* 0x000fe200078e00ff */
[----:B------:R1:W-:Y:S01]  /*0f10*/  @!P1 STS [UR4+0xc], R11 ;  /* 0x00000c0bff009988 */ /* 0x0003e20008000804 */
[----:B0-----:R-:W-:-:S04]  /*0f20*/  IMAD.WIDE R12, R13, 0x8, R16 ;  /* 0x000000080d0c7825 */ /* 0x001fc800078e0210 */
[----:B------:R-:W-:Y:S01]  /*0f30*/  IMAD.WIDE R16, R18, 0x8, R16 ;  /* 0x0000000812107825 */ /* 0x000fe200078e0210 */
[----:B------:R1:W-:Y:S01]  /*0f40*/  @!P1 ST.E.64.STRONG.GPU desc[UR12][R12.64+0x100], R10 ;  /* 0x0001000a0c009985 */ /* 0x0003e2000c10fb0c */
[----:B------:R-:W-:Y:S05]  /*0f50*/  NANOSLEEP 0x226 ;  /* 0x000002260000795d */ /* 0x000fea0003800000 */
[----:B------:R-:W2:Y:S01]  /*0f60*/  LD.E.64.STRONG.GPU R14, desc[UR12][R16.64+0x100] ;  /* 0x0001000c100e7980 */ /* 0x000ea2000c10fb00 */
[----:B------:R-:W-:Y:S01]  /*0f70*/  UMOV UR5, 0xffffffff ;  /* 0xffffffff00057882 */ /* 0x000fe20000000000 */
[----:B--2---:R-:W-:Y:S02]  /*0f80*/  ISETP.NE.AND P0, PT, R14, 0x63, PT ;  /* 0x000000630e00780c */ /* 0x004fe40003f05270 */
[----:B-1----:R-:W-:Y:S11]  /*0f90*/  BRA.DIV UR5, `(.L_x_7) ;  /* 0x0000002e05dc7947 */ /* 0x002ff6000b800000 */
[----:B------:R-:W-:-:S13]  /*0fa0*/  VOTE.ANY P0, !P0 ;  /* 0x0000000000ff7806 */ /* 0x000fda0004000100 */
.L_x_36:
[----:B------:R-:W-:Y:S05]  /*0fb0*/  @!P0 BRA `(.L_x_8) ;  /* 0x0000000000248947 */ /* 0x000fea0003800000 */
[----:B------:R-:W-:-:S07]  /*0fc0*/  IMAD.MOV.U32 R9, RZ, RZ, 0x1de ;  /* 0x000001deff097424 */ /* 0x000fce00078e00ff */
.L_x_10:
[----:B------:R-:W-:Y:S05]  /*0fd0*/  NANOSLEEP R9 ;  /* 0x000000090000735d */ /* 0x000fea0003800000 */
[----:B------:R-:W2:Y:S01]  /*0fe0*/  LD.E.64.STRONG.GPU R14, desc[UR12][R16.64+0x100] ;  /* 0x0001000c100e7980 */ /* 0x000ea2000c10fb00 */
[----:B------:R-:W-:Y:S01]  /*0ff0*/  UMOV UR5, 0xffffffff ;  /* 0xffffffff00057882 */ /* 0x000fe20000000000 */
[----:B------:R-:W-:Y:S02]  /*1000*/  SHF.R.U32.HI R9, RZ, 0x1, R9 ;  /* 0x00000001ff097819 */ /* 0x000fe40000011609 */
[----:B--2---:R-:W-:Y:S01]  /*1010*/  ISETP.NE.AND P0, PT, R14, 0x63, PT ;  /* 0x000000630e00780c */ /* 0x004fe20003f05270 */
[----:B------:R-:W-:-:S12]  /*1020*/  BRA.DIV UR5, `(.L_x_9) ;  /* 0x0000002e05d87947 */ /* 0x000fd8000b800000 */
[----:B------:R-:W-:-:S13]  /*1030*/  VOTE.ANY P0, !P0 ;  /* 0x0000000000ff7806 */ /* 0x000fda0004000100 */
.L_x_39:
[----:B------:R-:W-:Y:S05]  /*1040*/  @P0 BRA `(.L_x_10) ;  /* 0xfffffffc00e00947 */ /* 0x000fea000383ffff */
.L_x_8:
[----:B------:R-:W-:Y:S01]  /*1050*/  UMOV UR5, 0xffffffff ;  /* 0xffffffff00057882 */ /* 0x000fe20000000000 */
[----:B------:R-:W-:Y:S02]  /*1060*/  ISETP.NE.AND P2, PT, R14, 0x65, PT ;  /* 0x000000650e00780c */ /* 0x000fe40003f45270 */
[----:B------:R-:W-:Y:S11]  /*1070*/  BRA.DIV UR5, `(.L_x_11) ;  /* 0x0000002e05e47947 */ /* 0x000ff6000b800000 */
[----:B------:R-:W0:Y:S01]  /*1080*/  S2R R45, SR_GEMASK ;  /* 0x00000000002d7919 */ /* 0x000e220000003c00 */
[----:B------:R-:W-:Y:S01]  /*1090*/  VOTE.ANY R8, PT, !P2 ;  /* 0x0000000000087806 */ /* 0x000fe200050e0100 */
[C---:B------:R-:W-:Y:S02]  /*10a0*/  VIADD R33, R44.reuse, 0x2 ;  /* 0x000000022c217836 */ /* 0x040fe40000000000 */
[C---:B------:R-:W-:Y:S02]  /*10b0*/  VIADD R32, R44.reuse, 0x4 ;  /* 0x000000042c207836 */ /* 0x040fe40000000000 */
[C---:B------:R-:W-:Y:S02]  /*10c0*/  VIADD R19, R44.reuse, 0x8 ;  /* 0x000000082c137836 */ /* 0x040fe40000000000 */
[----:B------:R-:W-:Y:S01]  /*10d0*/  VIADD R34, R44, 0x10 ;  /* 0x000000102c227836 */ /* 0x000fe20000000000 */
[----:B0-----:R-:W-:-:S05]  /*10e0*/  LOP3.LUT R8, R8, 0x80000000, R45, 0xec, !PT ;  /* 0x8000000008087812 */ /* 0x001fca00078eec2d */
[----:B------:R-:W-:-:S05]  /*10f0*/  VIADD R9, R8, 0xffffffff ;  /* 0xffffffff08097836 */ /* 0x000fca0000000000 */
[----:B------:R-:W-:-:S04]  /*1100*/  LOP3.LUT R9, R8, R9, RZ, 0xc, !PT ;  /* 0x0000000908097212 */ /* 0x000fc800078e0cff */
[----:B------:R0:W1:Y:S02]  /*1110*/  POPC R38, R9 ;  /* 0x0000000900267309 */ /* 0x0000640000000000 */
[----:B0-----:R-:W0:Y:S01]  /*1120*/  LDC.64 R8, c[0x0][0x390] ;  /* 0x0000e400ff087b82 */ /* 0x001e220000000a00 */
[----:B-1----:R-:W1:Y:S01]  /*1130*/  SHFL.DOWN PT, R16, R15, 0x1, R38 ;  /* 0x082000000f107989 */ /* 0x002e6200000e0026 */
[-C--:B------:R-:W-:Y:S02]  /*1140*/  ISETP.GE.AND P0, PT, R44, R38.reuse, PT ;  /* 0x000000262c00720c */ /* 0x080fe40003f06270 */
[-C--:B------:R-:W-:Y:S02]  /*1150*/  ISETP.GT.AND P2, PT, R34, R38.reuse, PT ;  /* 0x000000262200720c */ /* 0x080fe40003f44270 */
[----:B-1----:R-:W-:Y:S02]  /*1160*/  SEL R16, R16, RZ, !P0 ;  /* 0x000000ff10107207 */ /* 0x002fe40004000000 */
[----:B------:R-:W-:-:S03]  /*1170*/  ISETP.GT.AND P0, PT, R33, R38, PT ;  /* 0x000000262100720c */ /* 0x000fc60003f04270 */
[----:B------:R-:W-:-:S05]  /*1180*/  IMAD.IADD R17, R16, 0x1, R15 ;  /* 0x0000000110117824 */ /* 0x000fca00078e020f */
[----:B------:R-:W1:Y:S02]  /*1190*/  SHFL.DOWN PT, R16, R17, 0x2, R38 ;  /* 0x0840000011107989 */ /* 0x000e6400000e0026 */
[----:B-1----:R-:W-:Y:S02]  /*11a0*/  SEL R16, R16, RZ, !P0 ;  /* 0x000000ff10107207 */ /* 0x002fe40004000000 */
[----:B------:R-:W-:-:S03]  /*11b0*/  ISETP.GT.AND P0, PT, R32, R38, PT ;  /* 0x000000262000720c */ /* 0x000fc60003f04270 */
[----:B------:R-:W-:-:S05]  /*11c0*/  IMAD.IADD R35, R17, 0x1, R16 ;  /* 0x0000000111237824 */ /* 0x000fca00078e0210 */
[----:B------:R-:W1:Y:S02]  /*11d0*/  SHFL.DOWN PT, R16, R35, 0x4, R38 ;  /* 0x0880000023107989 */ /* 0x000e6400000e0026 */
[----:B-1----:R-:W-:Y:S02]  /*11e0*/  SEL R16, R16, RZ, !P0 ;  /* 0x000000ff10107207 */ /* 0x002fe40004000000 */
[----:B------:R-:W-:-:S03]  /*11f0*/  ISETP.GT.AND P0, PT, R19, R38, PT ;  /* 0x000000261300720c */ /* 0x000fc60003f04270 */
[----:B------:R-:W-:Y:S01]  /*1200*/  IMAD.IADD R37, R35, 0x1, R16 ;  /* 0x0000000123257824 */ /* 0x000fe200078e0210 */
[----:B0-----:R-:W-:-:S04]  /*1210*/  IADD3 R35, P3, PT, R8, 0x100, RZ ;  /* 0x0000010008237810 */ /* 0x001fc80007f7e0ff */
[----:B------:R-:W0:Y:S02]  /*1220*/  SHFL.DOWN PT, R16, R37, 0x8, R38 ;  /* 0x0900000025107989 */ /* 0x000e2400000e0026 */
[----:B0-----:R-:W-:Y:S02]  /*1230*/  SEL R16, R16, RZ, !P0 ;  /* 0x000000ff10107207 */ /* 0x001fe40004000000 */
[----:B------:R-:W-:-:S03]  /*1240*/  ISETP.NE.AND P0, PT, R14, 0x65, PT ;  /* 0x000000650e00780c */ /* 0x000fc60003f05270 */
[----:B------:R-:W-:Y:S02]  /*1250*/  IMAD.IADD R17, R37, 0x1, R16 ;  /* 0x0000000125117824 */ /* 0x000fe400078e0210 */
[----:B------:R-:W-:-:S03]  /*1260*/  IMAD.X R37, RZ, RZ, R9, P3 ;  /* 0x000000ffff257224 */ /* 0x000fc600018e0609 */
[----:B------:R-:W0:Y:S05]  /*1270*/  SHFL.DOWN PT, R16, R17, 0x10, R38 ;  /* 0x0a00000011107989 */ /* 0x000e2a00000e0026 */
[----:B------:R-:W-:Y:S02]  /*1280*/  VOTE.ALL P0, P0 ;  /* 0x0000000000ff7806 */ /* 0x000fe40000000000 */
[----:B0-----:R-:W-:-:S05]  /*1290*/  SEL R16, R16, RZ, !P2 ;  /* 0x000000ff10107207 */ /* 0x001fca0005000000 */
[----:B------:R-:W-:-:S07]  /*12a0*/  IMAD.IADD R36, R17, 0x1, R16 ;  /* 0x0000000111247824 */ /* 0x000fce00078e0210 */
.L_x_48:
[----:B------:R-:W-:Y:S05]  /*12b0*/  @!P0 BRA `(.L_x_12) ;  /* 0x0000000000d48947 */ /* 0x000fea0003800000 */
[----:B------:R-:W-:-:S07]  /*12c0*/  IMAD.MOV.U32 R38, RZ, RZ, 0x1de ;  /* 0x000001deff267424 */ /* 0x000fce00078e00ff */
.L_x_18:
[----:B------:R-:W-:Y:S02]  /*12d0*/  IMAD.MOV.U32 R8, RZ, RZ, R35 ;  /* 0x000000ffff087224 */ /* 0x000fe400078e0023 */
[----:B------:R-:W-:Y:S02]  /*12e0*/  IMAD.MOV.U32 R9, RZ, RZ, R37 ;  /* 0x000000ffff097224 */ /* 0x000fe400078e0025 */
[----:B------:R-:W-:-:S05]  /*12f0*/  IMAD.WIDE R16, R18, 0x8, R8 ;  /* 0x0000000812107825 */ /* 0x000fca00078e0208 */
[----:B------:R-:W2:Y:S01]  /*1300*/  LD.E.64.STRONG.GPU R14, desc[UR12][R16.64+-0x100] ;  /* 0xffff000c100e7980 */ /* 0x000ea2000c10fb00 */
[----:B------:R-:W-:Y:S05]  /*1310*/  YIELD ;  /* 0x0000000000007946 */ /* 0x000fea0003800000 */
[----:B------:R-:W-:Y:S01]  /*1320*/  UMOV UR5, 0xffffffff ;  /* 0xffffffff00057882 */ /* 0x000fe20000000000 */
[----:B------:R-:W-:Y:S02]  /*1330*/  SHF.R.U32.HI R38, RZ, 0x1, R38 ;  /* 0x00000001ff267819 */ /* 0x000fe40000011626 */
[----:B--2---:R-:W-:Y:S01]  /*1340*/  ISETP.NE.AND P0, PT, R14, 0x63, PT ;  /* 0x000000630e00780c */ /* 0x004fe20003f05270 */
[----:B------:R-:W-:-:S12]  /*1350*/  BRA.DIV UR5, `(.L_x_13) ;  /* 0x0000003205347947 */ /* 0x000fd8000b800000 */
[----:B------:R-:W-:-:S13]  /*1360*/  VOTE.ANY P0, !P0 ;  /* 0x0000000000ff7806 */ /* 0x000fda0004000100 */
.L_x_51:
[----:B------:R-:W-:Y:S05]  /*1370*/  @!P0 BRA `(.L_x_14) ;  /* 0x0000000000248947 */ /* 0x000fea0003800000 */
[----:B------:R-:W-:-:S07]  /*1380*/  IMAD.MOV.U32 R9, RZ, RZ, R38 ;  /* 0x000000ffff097224 */ /* 0x000fce00078e0026 */
.L_x_16:
[----:B------:R-:W-:Y:S05]  /*1390*/  NANOSLEEP R9 ;  /* 0x000000090000735d */ /* 0x000fea0003800000 */
[----:B------:R-:W2:Y:S01]  /*13a0*/  LD.E.64.STRONG.GPU R14, desc[UR12][R16.64+-0x100] ;  /* 0xffff000c100e7980 */ /* 0x000ea2000c10fb00 */
[----:B------:R-:W-:Y:S01]  /*13b0*/  UMOV UR5, 0xffffffff ;  /* 0xffffffff00057882 */ /* 0x000fe20000000000 */
[----:B------:R-:W-:Y:S02]  /*13c0*/  SHF.R.U32.HI R9, RZ, 0x1, R9 ;  /* 0x00000001ff097819 */ /* 0x000fe40000011609 */
[----:B--2---:R-:W-:Y:S01]  /*13d0*/  ISETP.NE.AND P0, PT, R14, 0x63, PT ;  /* 0x000000630e00780c */ /* 0x004fe20003f05270 */
[----:B------:R-:W-:-:S12]  /*13e0*/  BRA.DIV UR5, `(.L_x_15) ;  /* 0x0000003205307947 */ /* 0x000fd8000b800000 */
[----:B------:R-:W-:-:S13]  /*13f0*/  VOTE.ANY P0, !P0 ;  /* 0x0000000000ff7806 */ /* 0x000fda0004000100 */
.L_x_54:
[----:B------:R-:W-:Y:S05]  /*1400*/  @P0 BRA `(.L_x_16) ;  /* 0xfffffffc00e00947 */ /* 0x000fea000383ffff */
.L_x_14:
[----:B------:R-:W-:Y:S01]  /*1410*/  UMOV UR5, 0xffffffff ;  /* 0xffffffff00057882 */ /* 0x000fe20000000000 */
[----:B------:R-:W-:Y:S02]  /*1420*/  ISETP.NE.AND P0, PT, R14, 0x65, PT ;  /* 0x000000650e00780c */ /* 0x000fe40003f05270 */
[----:B------:R-:W-:Y:S11]  /*1430*/  BRA.DIV UR5, `(.L_x_17) ;  /* 0x00000032053c7947 */ /* 0x000ff6000b800000 */
[----:B------:R-:W-:Y:S01]  /*1440*/  VOTE.ANY R8, PT, !P0 ;  /* 0x0000000000087806 */ /* 0x000fe200040e0100 */
[----:B------:R-:W-:-:S03]  /*1450*/  VIADD R18, R18, 0xffffffe0 ;  /* 0xffffffe012127836 */ /* 0x000fc60000000000 */
[----:B------:R-:W-:-:S05]  /*1460*/  LOP3.LUT R8, R8, 0x80000000, R45, 0xec, !PT ;  /* 0x8000000008087812 */ /* 0x000fca00078eec2d */
[----:B------:R-:W-:-:S05]  /*1470*/  VIADD R9, R8, 0xffffffff ;  /* 0xffffffff08097836 */ /* 0x000fca0000000000 */
[----:B------:R-:W-:-:S06]  /*1480*/  LOP3.LUT R9, R8, R9, RZ, 0xc, !PT ;  /* 0x0000000908097212 */ /* 0x000fcc00078e0cff */
[----:B------:R-:W0:Y:S02]  /*1490*/  POPC R9, R9 ;  /* 0x0000000900097309 */ /* 0x000e240000000000 */
[----:B0-----:R-:W0:Y:S01]  /*14a0*/  SHFL.DOWN PT, R16, R15, 0x1, R9 ;  /* 0x082000000f107989 */ /* 0x001e2200000e0009 */
[-C--:B------:R-:W-:Y:S02]  /*14b0*/  ISETP.GE.AND P0, PT, R44, R9.reuse, PT ;  /* 0x000000092c00720c */ /* 0x080fe40003f06270 */
[-C--:B------:R-:W-:Y:S02]  /*14c0*/  ISETP.GT.AND P2, PT, R34, R9.reuse, PT ;  /* 0x000000092200720c */ /* 0x080fe40003f44270 */
[----:B0-----:R-:W-:Y:S02]  /*14d0*/  SEL R16, R16, RZ, !P0 ;  /* 0x000000ff10107207 */ /* 0x001fe40004000000 */
[----:B------:R-:W-:-:S03]  /*14e0*/  ISETP.GT.AND P0, PT, R33, R9, PT ;  /* 0x000000092100720c */ /* 0x000fc60003f04270 */
[----:B------:R-:W-:-:S05]  /*14f0*/  IMAD.IADD R15, R16, 0x1, R15 ;  /* 0x00000001100f7824 */ /* 0x000fca00078e020f */
[----:B------:R-:W0:Y:S02]  /*1500*/  SHFL.DOWN PT, R16, R15, 0x2, R9 ;  /* 0x084000000f107989 */ /* 0x000e2400000e0009 */
        /* <DEDUP_REMOVED lines=9> */
[----:B------:R-:W-:-:S03]  /*15a0*/  ISETP.NE.AND P0, PT, R14, 0x65, PT ;  /* 0x000000650e00780c */ /* 0x000fc60003f05270 */
[----:B------:R-:W-:-:S05]  /*15b0*/  IMAD.IADD R15, R15, 0x1, R16 ;  /* 0x000000010f0f7824 */ /* 0x000fca00078e0210 */
[----:B------:R-:W0:Y:S05]  /*15c0*/  SHFL.DOWN PT, R16, R15, 0x10, R9 ;  /* 0x0a0000000f107989 */ /* 0x000e2a00000e0009 */
[----:B------:R-:W-:Y:S02]  /*15d0*/  VOTE.ALL P0, P0 ;  /* 0x0000000000ff7806 */ /* 0x000fe40000000000 */
[----:B0-----:R-:W-:-:S04]  /*15e0*/  SEL R16, R16, RZ, !P2 ;  /* 0x000000ff10107207 */ /* 0x001fc80005000000 */
[----:B------:R-:W-:-:S07]  /*15f0*/  IADD3 R36, PT, PT, R15, R16, R36 ;  /* 0x000000100f247210 */ /* 0x000fce0007ffe024 */
.L_x_63:
[----:B------:R-:W-:Y:S05]  /*1600*/  @P0 BRA `(.L_x_18) ;  /* 0xfffffffc00300947 */ /* 0x000fea000383ffff */
.L_x_12:
[----:B------:R-:W-:Y:S01]  /*1610*/  ISETP.NE.AND P0, PT, R44, RZ, PT ;  /* 0x000000ff2c00720c */ /* 0x000fe20003f05270 */
[----:B------:R-:W0:Y:S01]  /*1620*/  @!P1 S2R R9, SR_CgaCtaId ;  /* 0x0000000000099919 */ /* 0x000e220000008800 */
[----:B------:R-:W-:Y:S01]  /*1630*/  @!P1 MOV R8, 0x400 ;  /* 0x0000040000089802 */ /* 0x000fe20000000f00 */
[----:B------:R-:W-:Y:S02]  /*1640*/  @!P1 IMAD.IADD R11, R11, 0x1, R36 ;  /* 0x000000010b0b9824 */ /* 0x000fe400078e0224 */
[----:B------:R-:W-:-:S05]  /*1650*/  @!P1 IMAD.MOV.U32 R10, RZ, RZ, 0x65 ;  /* 0x00000065ff0a9424 */ /* 0x000fca00078e00ff */
[----:B------:R1:W-:Y:S03]  /*1660*/  @!P1 ST.E.64.STRONG.GPU desc[UR12][R12.64+0x100], R10 ;  /* 0x0001000a0c009985 */ /* 0x0003e6000c10fb0c */
[----:B------:R-:W-:Y:S01]  /*1670*/  @!P0 MOV R14, 0x400 ;  /* 0x00000400000e8802 */ /* 0x000fe20000000f00 */
[----:B------:R-:W2:Y:S01]  /*1680*/  @!P0 S2R R15, SR_CgaCtaId ;  /* 0x00000000000f8919 */ /* 0x000ea20000008800 */
[----:B0-----:R-:W-:Y:S01]  /*1690*/  @!P1 LEA R9, R9, R8, 0x18 ;  /* 0x0000000809099211 */ /* 0x001fe200078ec0ff */
[----:B------:R-:W-:Y:S02]  /*16a0*/  IMAD.MOV.U32 R8, RZ, RZ, R43 ;  /* 0x000000ffff087224 */ /* 0x000fe400078e002b */
[----:B------:R-:W-:Y:S02]  /*16b0*/  @!P0 IMAD.MOV.U32 R8, RZ, RZ, R36 ;  /* 0x000000ffff088224 */ /* 0x000fe400078e0024 */
[----:B------:R1:W-:Y:S04]  /*16c0*/  @!P1 STS [R9+0x8], R11 ;  /* 0x0000080b09009388 */ /* 0x0003e80000000800 */
[----:B------:R1:W-:Y:S01]  /*16d0*/  @!P1 STS [R9+0x4], R36 ;  /* 0x0000042409009388 */ /* 0x0003e20000000800 */
[----:B--2---:R-:W-:-:S05]  /*16e0*/  @!P0 LEA R15, R15, R14, 0x18 ;  /* 0x0000000e0f0f8211 */ /* 0x004fca00078ec0ff */
[----:B------:R1:W-:Y:S02]  /*16f0*/  @!P0 STS [R15+0x54], R36 ;  /* 0x000054240f008388 */ /* 0x0003e40000000800 */
.L_x_6:
[----:B------:R-:W-:Y:S05]  /*1700*/  WARPSYNC.ALL ;  /* 0x0000000000007948 */ /* 0x000fea0003800000 */
[----:B------:R-:W0:Y:S08]  /*1710*/  S2UR UR7, SR_CgaCtaId ;  /* 0x00000000000779c3 */ /* 0x000e300000008800 */
[----:B------:R-:W-:Y:S06]  /*1720*/  BAR.SYNC.DEFER_BLOCKING 0x0 ;  /* 0x0000000000007b1d */ /* 0x000fec0000010000 */
[----:B------:R-:W-:Y:S01]  /*1730*/  UMOV UR5, 0x400 ;  /* 0x0000040000057882 */ /* 0x000fe20000000000 */
[----:B-1----:R-:W1:Y:S01]  /*1740*/  S2R R10, SR_TID.X ;  /* 0x00000000000a7919 */ /* 0x002e620000002100 */
[----:B0-----:R-:W-:-:S09]  /*1750*/  ULEA UR5, UR7, UR5, 0x18 ;  /* 0x0000000507057291 */ /* 0x001fd2000f8ec0ff */
[----:B------:R-:W0:Y:S01]  /*1760*/  LDS R9, [UR5+0x54] ;  /* 0x00005405ff097984 */ /* 0x000e220008000800 */
[----:B-1----:R-:W-:-:S04]  /*1770*/  ISETP.NE.AND P0, PT, R10, RZ, PT ;  /* 0x000000ff0a00720c */ /* 0x002fc80003f05270 */
[----:B0-----:R-:W-:-:S05]  /*1780*/  SEL R9, R9, RZ, P0 ;  /* 0x000000ff09097207 */ /* 0x001fca0000000000 */
[----:B------:R-:W-:-:S07]  /*1790*/  IMAD.IADD R33, R9, 0x1, R8 ;  /* 0x0000000109217824 */ /* 0x000fce00078e0208 */
.L_x_5:
[----:B------:R-:W-:Y:S05]  /*17a0*/  BSYNC.RECONVERGENT B0 ;  /* 0x0000000000007941 */ /* 0x000fea0003800200 */
.L_x_3:
[----:B------:R-:W-:Y:S01]  /*17b0*/  IMAD.IADD R26, R26, 0x1, R33 ;  /* 0x000000011a1a7824 */ /* 0x000fe200078e0221 */
[----:B------:R-:W-:Y:S03]  /*17c0*/  BAR.SYNC.DEFER_BLOCKING 0x0 ;  /* 0x0000000000007b1d */ /* 0x000fe60000010000 */
[----:B------:R-:W-:-:S03]  /*17d0*/  IMAD.IADD R25, R25, 0x1, R26 ;  /* 0x0000000119197824 */ /* 0x000fc600078e021a */
[----:B------:R-:W1:Y:S01]  /*17e0*/  LDCU.64 UR8, c[0x0][0x388] ;  /* 0x00007100ff0877ac */ /* 0x000e620008000a00 */
[----:B------:R-:W-:-:S04]  /*17f0*/  IMAD.IADD R24, R24, 0x1, R25 ;  /* 0x0000000118187824 */ /* 0x000fc800078e0219 */
[----:B------:R-:W-:-:S04]  /*1800*/  IMAD.IADD R40, R40, 0x1, R24 ;  /* 0x0000000128287824 */ /* 0x000fc800078e0218 */
[----:B0-----:R-:W-:-:S04]  /*1810*/  IMAD.IADD R8, R39, 0x1, R40 ;  /* 0x0000000127087824 */ /* 0x001fc800078e0228 */
[----:B------:R-:W-:-:S04]  /*1820*/  IMAD.IADD R31, R31, 0x1, R8 ;  /* 0x000000011f1f7824 */ /* 0x000fc800078e0208 */
[----:B------:R-:W-:Y:S01]  /*1830*/  IMAD.IADD R30, R30, 0x1, R31 ;  /* 0x000000011e1e7824 */ /* 0x000fe200078e021f */
[----:B------:R-:W-:Y:S01]  /*1840*/  STS [R27], R26 ;  /* 0x0000001a1b007388 */ /* 0x000fe20000000800 */
[----:B-1----:R-:W-:Y:S02]  /*1850*/  IADD3 R42, P0, PT, R42, UR8, RZ ;  /* 0x000000082a2a7c10 */ /* 0x002fe4000ff1e0ff */
[----:B------:R-:W-:Y:S01]  /*1860*/  IMAD.IADD R10, R29, 0x1, R30 ;  /* 0x000000011d0a7824 */ /* 0x000fe200078e021e */
[----:B------:R-:W-:Y:S01]  /*1870*/  STS [R27+0x4], R25 ;  /* 0x000004191b007388 */ /* 0x000fe20000000800 */
[----:B------:R-:W-:Y:S02]  /*1880*/  IADD3.X R43, PT, PT, R41, UR9, RZ, P0, !PT ;  /* 0x00000009292b7c10 */ /* 0x000fe400087fe4ff */
[----:B------:R-:W-:Y:S01]  /*1890*/  IMAD.IADD R23, R23, 0x1, R10 ;  /* 0x0000000117177824 */ /* 0x000fe200078e020a */
[----:B------:R-:W-:Y:S03]  /*18a0*/  STS [R27+0x8], R24 ;  /* 0x000008181b007388 */ /* 0x000fe60000000800 */
        /* <DEDUP_REMOVED lines=19> */
[----:B------:R-:W-:Y:S04]  /*19e0*/  STS [R27+0x30], R7 ;  /* 0x000030071b007388 */ /* 0x000fe80000000800 */
[----:B------:R-:W-:Y:S04]  /*19f0*/  STS [R27+0x34], R6 ;  /* 0x000034061b007388 */ /* 0x000fe80000000800 */
[----:B------:R-:W-:Y:S04]  /*1a00*/  STS [R27+0x38], R5 ;  /* 0x000038051b007388 */ /* 0x000fe80000000800 */
[----:B------:R-:W-:Y:S04]  /*1a10*/  STS [R27+0x3c], R4 ;  /* 0x00003c041b007388 */ /* 0x000fe80000000800 */
[----:B------:R-:W-:Y:S04]  /*1a20*/  STS [R27+0x40], R3 ;  /* 0x000040031b007388 */ /* 0x000fe80000000800 */
[----:B------:R-:W-:Y:S04]  /*1a30*/  STS [R27+0x44], R2 ;  /* 0x000044021b007388 */ /* 0x000fe80000000800 */
[----:B------:R-:W-:Y:S01]  /*1a40*/  STS [R27+0x48], R0 ;  /* 0x000048001b007388 */ /* 0x000fe20000000800 */
[----:B------:R-:W-:-:S03]  /*1a50*/  NOP ;  /* 0x0000000000007918 */ /* 0x000fc60000000000 */
[----:B------:R-:W0:Y:S04]  /*1a60*/  LDS R9, [R28] ;  /* 0x000000001c097984 */ /* 0x000e280000000800 */
[----:B------:R-:W1:Y:S04]  /*1a70*/  LDS R7, [R28+0x80] ;  /* 0x000080001c077984 */ /* 0x000e680000000800 */
[----:B------:R-:W2:Y:S04]  /*1a80*/  LDS R11, [R28+0x100] ;  /* 0x000100001c0b7984 */ /* 0x000ea80000000800 */
[----:B------:R-:W3:Y:S04]  /*1a90*/  LDS R13, [R28+0x180] ;  /* 0x000180001c0d7984 */ /* 0x000ee80000000800 */
[----:B------:R-:W4:Y:S04]  /*1aa0*/  LDS R5, [R28+0x200] ;  /* 0x000200001c057984 */ /* 0x000f280000000800 */
[----:B------:R-:W5:Y:S04]  /*1ab0*/  LDS R15, [R28+0x280] ;  /* 0x000280001c0f7984 */ /* 0x000f680000000800 */
        /* <DEDUP_REMOVED lines=13> */
[----:B0-----:R-:W-:Y:S04]  /*1b90*/  STG.E desc[UR12][R42.64], R9 ;  /* 0x000000092a007986 */ /* 0x001fe8000c10190c */
[----:B-1----:R-:W-:Y:S04]  /*1ba0*/  STG.E desc[UR12][R42.64+0x80], R7 ;  /* 0x000080072a007986 */ /* 0x002fe8000c10190c */
[----:B--2---:R-:W-:Y:S04]  /*1bb0*/  STG.E desc[UR12][R42.64+0x100], R11 ;  /* 0x0001000b2a007986 */ /* 0x004fe8000c10190c */
[----:B---3--:R-:W-:Y:S04]  /*1bc0*/  STG.E desc[UR12][R42.64+0x180], R13 ;  /* 0x0001800d2a007986 */ /* 0x008fe8000c10190c */
[----:B----4-:R-:W-:Y:S04]  /*1bd0*/  STG.E desc[UR12][R42.64+0x200], R5 ;  /* 0x000200052a007986 */ /* 0x010fe8000c10190c */
[----:B-----5:R-:W-:Y:S04]  /*1be0*/  STG.E desc[UR12][R42.64+0x280], R15 ;  /* 0x0002800f2a007986 */ /* 0x020fe8000c10190c */
[----:B------:R-:W-:Y:S04]  /*1bf0*/  STG.E desc[UR12][R42.64+0x300], R3 ;  /* 0x000300032a007986 */ /* 0x000fe8000c10190c */
        /* <DEDUP_REMOVED lines=11> */
[----:B------:R-:W-:Y:S01]  /*1cb0*/  STG.E desc[UR12][R42.64+0x900], R39 ;  /* 0x000900272a007986 */ /* 0x000fe2000c10190c */
[----:B------:R-:W-:Y:S05]  /*1cc0*/  EXIT ;  /* 0x000000000000794d */ /* 0x000fea0003800000 */
.L_x_2:
[----:B------:R-:W-:-:S04]  /*1cd0*/  ISETP.NE.U32.AND P0, PT, RZ, UR7, PT ;  /* 0x00000007ff007c0c */ /* 0x000fc8000bf05070 */
[----:B------:R-:W-:-:S13]  /*1ce0*/  ISETP.NE.AND.EX P0, PT, RZ, UR4, PT, P0 ;  /* 0x00000004ff007c0c */ /* 0x000fda000bf05300 */
[----:B------:R-:W-:Y:S05]  /*1cf0*/  @!P0 EXIT ;  /* 0x000000000000894d */ /* 0x000fea0003800000 */
[----:B------:R-:W0:Y:S02]  /*1d00*/  LDCU.64 UR4, c[0x0][0x380] ;  /* 0x00007000ff0477ac */ /* 0x000e240008000a00 */
[----:B0-----:R-:W-:-:S06]  /*1d10*/  UIMAD.WIDE UR4, UR6, 0x7b80, UR4 ;  /* 0x00007b80060478a5 */ /* 0x001fcc000f8e0204 */
[----:B------:R-:W-:Y:S02]  /*1d20*/  IMAD.U32 R2, RZ, RZ, UR4 ;  /* 0x00000004ff027e24 */ /* 0x000fe4000f8e00ff */
[----:B------:R-:W-:-:S05]  /*1d30*/  IMAD.U32 R3, RZ, RZ, UR5 ;  /* 0x00000005ff037e24 */ /* 0x000fca000f8e00ff */
[----:B------:R0:W2:Y:S01]  /*1d40*/  LDG.E R0, desc[UR12][R2.64] ;  /* 0x0000000c02007981 */ /* 0x0000a2000c1e1900 */
[----:B------:R-:W1:Y:S02]  /*1d50*/  S2R R43, SR_TID.X ;  /* 0x00000000002b7919 */ /* 0x000e640000002100 */
[C---:B-1----:R-:W-:Y:S02]  /*1d60*/  LOP3.LUT R28, R43.reuse, 0x1f, RZ, 0xc0, !PT ;  /* 0x0000001f2b1c7812 */ /* 0x042fe400078ec0ff */
[----:B------:R-:W-:-:S05]  /*1d70*/  LOP3.LUT R5, R43, 0x3e0, RZ, 0xc0, !PT ;  /* 0x000003e02b057812 */ /* 0x000fca00078ec0ff */
[----:B------:R-:W-:-:S04]  /*1d80*/  IMAD R28, R5, 0x13, R28 ;  /* 0x00000013051c7824 */ /* 0x000fc800078e021c */
[C---:B------:R-:W-:Y:S01]  /*1d90*/  VIADD R4, R28.reuse, 0x20 ;  /* 0x000000201c047836 */ /* 0x040fe20000000000 */
[C---:B------:R-:W-:Y:S01]  /*1da0*/  ISETP.GE.U32.AND P1, PT, R28.reuse, UR7, PT ;  /* 0x000000071c007c0c */ /* 0x040fe2000bf26070 */
[C---:B------:R-:W-:Y:S01]  /*1db0*/  VIADD R5, R28.reuse, 0x40 ;  /* 0x000000401c057836 */ /* 0x040fe20000000000 */
[C---:B0-----:R-:W-:Y:S01]  /*1dc0*/  LEA R2, P0, R28.reuse, UR4, 0x2 ;  /* 0x000000041c027c11 */ /* 0x041fe2000f8010ff */
[----:B------:R-:W-:Y:S01]  /*1dd0*/  VIADD R3, R28, 0x80 ;  /* 0x000000801c037836 */ /* 0x000fe20000000000 */
[----:B------:R-:W-:Y:S01]  /*1de0*/  ISETP.GE.U32.AND P2, PT, R4, UR7, PT ;  /* 0x0000000704007c0c */ /* 0x000fe2000bf46070 */
[C---:B------:R-:W-:Y:S01]  /*1df0*/  VIADD R4, R28.reuse, 0xa0 ;  /* 0x000000a01c047836 */ /* 0x040fe20000000000 */
[----:B------:R-:W-:Y:S01]  /*1e00*/  ISETP.GE.U32.AND P3, PT, R5, UR7, PT ;  /* 0x0000000705007c0c */ /* 0x000fe2000bf66070 */
[C---:B------:R-:W-:Y:S01]  /*1e10*/  VIADD R5, R28.reuse, 0xc0 ;  /* 0x000000c01c057836 */ /* 0x040fe20000000000 */
[----:B------:R-:W-:Y:S01]  /*1e20*/  ISETP.GE.U32.AND P5, PT, R3, UR7, PT ;  /* 0x0000000703007c0c */ /* 0x000fe2000bfa6070 */
[----:B------:R-:W-:Y:S01]  /*1e30*/  VIADD R6, R28, 0x60 ;  /* 0x000000601c067836 */ /* 0x000fe20000000000 */
[----:B------:R-:W-:Y:S01]  /*1e40*/  ISETP.GE.U32.AND P6, PT, R4, UR7, PT ;  /* 0x0000000704007c0c */ /* 0x000fe2000bfc6070 */
[----:B------:R-:W-:Y:S01]  /*1e50*/  IMAD.X R3, RZ, RZ, UR5, P0 ;  /* 0x00000005ff037e24 */ /* 0x000fe200080e06ff */
[----:B------:R-:W-:Y:S01]  /*1e60*/  ISETP.GE.U32.AND P0, PT, R5, UR7, PT ;  /* 0x0000000705007c0c */ /* 0x000fe2000bf06070 */
[----:B------:R-:W-:Y:S01]  /*1e70*/  VIADD R5, R28, 0xe0 ;  /* 0x000000e01c057836 */ /* 0x000fe20000000000 */
[----:B------:R-:W-:Y:S01]  /*1e80*/  ISETP.GE.U32.AND P4, PT, R6, UR7, PT ;  /* 0x0000000706007c0c */ /* 0x000fe2000bf86070 */
[----:B------:R-:W-:-:S02]  /*1e90*/  VIADD R41, R28, 0x100 ;  /* 0x000001001c297836 */ /* 0x000fc40000000000 */
[C---:B------:R-:W-:Y:S02]  /*1ea0*/  VIADD R7, R28.reuse, 0x120 ;  /* 0x000001201c077836 */ /* 0x040fe40000000000 */
[C---:B------:R-:W-:Y:S02]  /*1eb0*/  VIADD R40, R28.reuse, 0x240 ;  /* 0x000002401c287836 */ /* 0x040fe40000000000 */
[----:B--2---:R-:W-:Y:S02]  /*1ec0*/  IMAD.MOV.U32 R4, RZ, RZ, R0 ;  /* 0x000000ffff047224 */ /* 0x004fe400078e0000 */
[----:B------:R-:W2:Y:S01]  /*1ed0*/  @!P1 LDG.E R0, desc[UR12][R2.64] ;  /* 0x0000000c02009981 */ /* 0x000ea2000c1e1900 */
[----:B------:R-:W-:Y:S01]  /*1ee0*/  ISETP.GE.U32.AND P1, PT, R5, UR7, PT ;  /* 0x0000000705007c0c */ /* 0x000fe2000bf26070 */
[----:B------:R-:W-:Y:S02]  /*1ef0*/  IMAD.MOV.U32 R8, RZ, RZ, R4 ;  /* 0x000000ffff087224 */ /* 0x000fe400078e0004 */
[----:B------:R-:W-:-:S02]  /*1f00*/  VIADD R5, R28, 0x140 ;  /* 0x000001401c057836 */ /* 0x000fc40000000000 */
[--C-:B------:R-:W-:Y:S02]  /*1f10*/  IMAD.MOV.U32 R10, RZ, RZ, R4.reuse ;  /* 0x000000ffff0a7224 */ /* 0x100fe400078e0004 */
[----:B------:R-:W3:Y:S01]  /*1f20*/  @!P3 LDG.E R8, desc[UR12][R2.64+0x100] ;  /* 0x0001000c0208b981 */ /* 0x000ee2000c1e1900 */
[----:B------:R-:W-:Y:S01]  /*1f30*/  ISETP.GE.U32.AND P3, PT, R5, UR7, PT ;  /* 0x0000000705007c0c */ /* 0x000fe2000bf66070 */
[C---:B------:R-:W-:Y:S02]  /*1f40*/  VIADD R5, R28.reuse, 0x160 ;  /* 0x000001601c057836 */ /* 0x040fe40000000000 */
[--C-:B------:R-:W-:Y:S01]  /*1f50*/  IMAD.MOV.U32 R12, RZ, RZ, R4.reuse ;  /* 0x000000ffff0c7224 */ /* 0x100fe200078e0004 */
[----:B------:R-:W4:Y:S01]  /*1f60*/  @!P4 LDG.E R10, desc[UR12][R2.64+0x180] ;  /* 0x0001800c020ac981 */ /* 0x000f22000c1e1900 */
[----:B------:R-:W-:Y:S01]  /*1f70*/  IMAD.MOV.U32 R14, RZ, RZ, R4 ;  /* 0x000000ffff0e7224 */ /* 0x000fe200078e0004 */
[----:B------:R-:W-:Y:S01]  /*1f80*/  ISETP.GE.U32.AND P4, PT, R5, UR7, PT ;  /* 0x0000000705007c0c */ /* 0x000fe2000bf86070 */
[----:B------:R-:W-:-:S02]  /*1f90*/  VIADD R5, R28, 0x180 ;  /* 0x000001801c057836 */ /* 0x000fc40000000000 */
[--C-:B------:R-:W-:Y:S01]  /*1fa0*/  IMAD.MOV.U32 R6, RZ, RZ, R4.reuse ;  /* 0x000000ffff067224 */ /* 0x100fe200078e0004 */
[----:B------:R-:W5:Y:S01]  /*1fb0*/  @!P5 LDG.E R12, desc[UR12][R2.64+0x200] ;  /* 0x0002000c020cd981 */ /* 0x000f62000c1e1900 */
[----:B------:R-:W-:Y:S01]  /*1fc0*/  ISETP.GE.U32.AND P5, PT, R41, UR7, PT ;  /* 0x0000000729007c0c */ /* 0x000fe2000bfa6070 */
[--C-:B------:R-:W-:Y:S02]  /*1fd0*/  IMAD.MOV.U32 R16, RZ, RZ, R4.reuse ;  /* 0x000000ffff107224 */ /* 0x100fe400078e0004 */
[----:B------:R-:W5:Y:S01]  /*1fe0*/  @!P6 LDG.E R14, desc[UR12][R2.64+0x280] ;  /* 0x0002800c020ee981 */ /* 0x000f62000c1e1900 */
[----:B------:R-:W-:Y:S01]  /*1ff0*/  ISETP.GE.U32.AND P6, PT, R5, UR7, PT ;  /* 0x0000000705007c0c */ /* 0x000fe2000bfc6070 */
[----:B------:R-:W-:Y:S02]  /*2000*/  VIADD R5, R28, 0x1a0 ;  /* 0x000001a01c057836 */ /* 0x000fe40000000000 */
[----:B------:R-:W5:Y:S01]  /*2010*/  @!P2 LDG.E R6, desc[UR12][R2.64+0x80] ;  /* 0x0000800c0206a981 */ /* 0x000f62000c1e1900 */
[----:B------:R-:W-:Y:S01]  /*2020*/  ISETP.GE.U32.AND P2, PT, R7, UR7, PT ;  /* 0x0000000707007c0c */ /* 0x000fe2000bf46070 */
[----:B------:R-:W-:-:S02]  /*2030*/  IMAD.MOV.U32 R18, RZ, RZ, R4 ;  /* 0x000000ffff127224 */ /* 0x000fc400078e0004 */
[--C-:B------:R-:W-:Y:S01]  /*2040*/  IMAD.MOV.U32 R20, RZ, RZ, R4.reuse ;  /* 0x000000ffff147224 */ /* 0x100fe200078e0004 */
[----:B------:R-:W5:Y:S01]  /*2050*/  @!P0 LDG.E R16, desc[UR12][R2.64+0x300] ;  /* 0x0003000c02108981 */ /* 0x000f62000c1e1900 */
[----:B------:R-:W-:Y:S01]  /*2060*/  ISETP.GE.U32.AND P0, PT, R5, UR7, PT ;  /* 0x0000000705007c0c */ /* 0x000fe2000bf06070 */
[C---:B------:R-:W-:Y:S02]  /*2070*/  VIADD R7, R28.reuse, 0x1c0 ;  /* 0x000001c01c077836 */ /* 0x040fe40000000000 */
[C---:B------:R-:W-:Y:S01]  /*2080*/  VIADD R5, R28.reuse, 0x1e0 ;  /* 0x000001e01c057836 */ /* 0x040fe20000000000 */
[----:B------:R-:W5:Y:S01]  /*2090*/  @!P1 LDG.E R18, desc[UR12][R2.64+0x380] ;  /* 0x0003800c02129981 */ /* 0x000f62000c1e1900 */
[--C-:B------:R-:W-:Y:S01]  /*20a0*/  IMAD.MOV.U32 R22, RZ, RZ, R4.reuse ;  /* 0x000000ffff167224 */ /* 0x100fe200078e0004 */
[----:B------:R-:W-:Y:S01]  /*20b0*/  ISETP.GE.U32.AND P1, PT, R7, UR7, PT ;  /* 0x0000000707007c0c */ /* 0x000fe2000bf26070 */
[--C-:B------:R-:W-:Y:S01]  /*20c0*/  IMAD.MOV.U32 R24, RZ, RZ, R4.reuse ;  /* 0x000000ffff187224 */ /* 0x100fe200078e0004 */
[----:B------:R-:W5:Y:S01]  /*20d0*/  @!P5 LDG.E R20, desc[UR12][R2.64+0x400] ;  /* 0x0004000c0214d981 */ /* 0x000f62000c1e1900 */
[----:B------:R-:W-:Y:S01]  /*20e0*/  IMAD.MOV.U32 R30, RZ, RZ, R4 ;  /* 0x000000ffff1e7224 */ /* 0x000fe200078e0004 */
[----:B------:R-:W-:Y:S01]  /*20f0*/  ISETP.GE.U32.AND P5, PT, R5, UR7, PT ;  /* 0x0000000705007c0c */ /* 0x000fe2000bfa6070 */
[C---:B------:R-:W-:Y:S01]  /*2100*/  VIADD R5, R28.reuse, 0x200 ;  /* 0x000002001c057836 */ /* 0x040fe20000000000 */
[----:B------:R-:W5:Y:S01]  /*2110*/  @!P2 LDG.E R22, desc[UR12][R2.64+0x480] ;  /* 0x0004800c0216a981 */ /* 0x000f62000c1e1900 */
[----:B------:R-:W-:-:S03]  /*2120*/  VIADD R7, R28, 0x220 ;  /* 0x000002201c077836 */ /* 0x000fc60000000000 */
[----:B------:R-:W5:Y:S01]  /*2130*/  @!P3 LDG.E R24, desc[UR12][R2.64+0x500] ;  /* 0x0005000c0218b981 */ /* 0x000f62000c1e1900 */
[----:B------:R-:W-:Y:S02]  /*2140*/  ISETP.GE.U32.AND P2, PT, R5, UR7, PT ;  /* 0x0000000705007c0c */ /* 0x000fe4000bf46070 */
[----:B------:R-:W-:Y:S01]  /*2150*/  ISETP.GE.U32.AND P3, PT, R7, UR7, PT ;  /* 0x0000000707007c0c */ /* 0x000fe2000bf66070 */
[----:B------:R-:W5:Y:S01]  /*2160*/  @!P4 LDG.E R30, desc[UR12][R2.64+0x580] ;  /* 0x0005800c021ec981 */ /* 0x000f62000c1e1900 */
[----:B------:R-:W-:Y:S01]  /*2170*/  ISETP.GE.U32.AND P4, PT, R40, UR7, PT ;  /* 0x0000000728007c0c */ /* 0x000fe2000bf86070 */
[--C-:B------:R-:W-:Y:S02]  /*2180*/  IMAD.MOV.U32 R32, RZ, RZ, R4.reuse ;  /* 0x000000ffff207224 */ /* 0x100fe400078e0004 */
[--C-:B------:R-:W-:Y:S02]  /*2190*/  IMAD.MOV.U32 R34, RZ, RZ, R4.reuse ;  /* 0x000000ffff227224 */ /* 0x100fe400078e0004 */
[----:B------:R-:W-:-:S02]  /*21a0*/  IMAD.MOV.U32 R38, RZ, RZ, R4 ;  /* 0x000000ffff267224 */ /* 0x000fc400078e0004 */
[--C-:B------:R-:W-:Y:S01]  /*21b0*/  IMAD.MOV.U32 R42, RZ, RZ, R4.reuse ;  /* 0x000000ffff2a7224 */ /* 0x100fe200078e0004 */
[----:B------:R-:W5:Y:S01]  /*21c0*/  @!P6 LDG.E R32, desc[UR12][R2.64+0x600] ;  /* 0x0006000c0220e981 */ /* 0x000f62000c1e1900 */
[--C-:B------:R-:W-:Y:S02]  /*21d0*/  IMAD.MOV.U32 R44, RZ, RZ, R4.reuse ;  /* 0x000000ffff2c7224 */ /* 0x100fe400078e0004 */
[----:B------:R-:W-:Y:S01]  /*21e0*/  IMAD.MOV.U32 R5, RZ, RZ, R4 ;  /* 0x000000ffff057224 */ /* 0x000fe200078e0004 */
[----:B------:R-:W5:Y:S04]  /*21f0*/  @!P0 LDG.E R34, desc[UR12][R2.64+0x680] ;  /* 0x0006800c02228981 */ /* 0x000f68000c1e1900 */
[----:B------:R-:W5:Y:S04]  /*2200*/  @!P1 LDG.E R38, desc[UR12][R2.64+0x700] ;  /* 0x0007000c02269981 */ /* 0x000f68000c1e1900 */
[----:B------:R-:W5:Y:S04]  /*2210*/  @!P5 LDG.E R42, desc[UR12][R2.64+0x780] ;  /* 0x0007800c022ad981 */ /* 0x000f68000c1e1900 */
[----:B------:R-:W5:Y:S04]  /*2220*/  @!P2 LDG.E R44, desc[UR12][R2.64+0x800] ;  /* 0x0008000c022ca981 */ /* 0x000f68000c1e1900 */
[----:B------:R-:W5:Y:S04]  /*2230*/  @!P3 LDG.E R5, desc[UR12][R2.64+0x880] ;  /* 0x0008800c0205b981 */ /* 0x000f68000c1e1900 */
[----:B------:R-:W5:Y:S01]  /*2240*/  @!P4 LDG.E R4, desc[UR12][R2.64+0x900] ;  /* 0x0009000c0204c981 */ /* 0x000f62000c1e1900 */
[----:B------:R-:W0:Y:S01]  /*2250*/  S2R R35, SR_LANEID ;  /* 0x0000000000237919 */ /* 0x000e220000000000 */
[----:B------:R-:W1:Y:S01]  /*2260*/  S2UR UR5, SR_CgaCtaId ;  /* 0x00000000000579c3 */ /* 0x000e620000008800 */
[----:B------:R-:W-:Y:S01]  /*2270*/  SHF.R.U32.HI R36, RZ, 0x5, R43 ;  /* 0x00000005ff247819 */ /* 0x000fe2000001162b */
[----:B------:R-:W-:-:S02]  /*2280*/  UMOV UR4, 0x400 ;  /* 0x0000040000047882 */ /* 0x000fc40000000000 */
[----:B-1----:R-:W-:Y:S02]  /*2290*/  ULEA UR4, UR5, UR4, 0x18 ;  /* 0x0000000405047291 */ /* 0x002fe4000f8ec0ff */
[----:B0-----:R-:W-:-:S05]  /*22a0*/  IMAD R27, R36, 0x260, R35 ;  /* 0x00000260241b7824 */ /* 0x001fca00078e0223 */
[----:B------:R-:W-:-:S05]  /*22b0*/  LEA R27, R27, UR4, 0x2 ;  /* 0x000000041b1b7c11 */ /* 0x000fca000f8e10ff */
[----:B------:R-:W-:Y:S01]  /*22c0*/  IMAD R26, R35, 0x48, R27 ;  /* 0x00000048231a7824 */ /* 0x000fe200078e021b */
[----:B------:R-:W-:Y:S01]  /*22d0*/  UISETP.NE.AND UP0, UPT, UR6, URZ, UPT ;  /* 0x000000ff0600728c */ /* 0x000fe2000bf05270 */
        /* <DEDUP_REMOVED lines=41> */
[----:B0-----:R-:W-:Y:S02]  /*2570*/  IADD3 R8, PT, PT, R23, R24, R25 ;  /* 0x0000001817087210 */ /* 0x001fe40007ffe019 */
[----:B------:R-:W-:Y:S02]  /*2580*/  ISETP.NE.AND P1, PT, R35, 0x1f, PT ;  /* 0x0000001f2300780c */ /* 0x000fe40003f25270 */
[----:B------:R-:W-:Y:S02]  /*2590*/  IADD3 R8, PT, PT, R33, R34, R8 ;  /* 0x0000002221087210 */ /* 0x000fe40007ffe008 */
[----:B------:R-:W-:Y:S02]  /*25a0*/  ISETP.NE.AND P2, PT, R36, 0xc, PT ;  /* 0x0000000c2400780c */ /* 0x000fe40003f45270 */
[----:B------:R-:W-:Y:S02]  /*25b0*/  IADD3 R8, PT, PT, R31, R32, R8 ;  /* 0x000000201f087210 */ /* 0x000fe40007ffe008 */
[----:B------:R-:W-:-:S02]  /*25c0*/  ISETP.GE.U32.AND P3, PT, R43, 0x20, PT ;  /* 0x000000202b00780c */ /* 0x000fc40003f66070 */
        /* <DEDUP_REMOVED lines=29> */
[----:B------:R-:W-:-:S03]  /*27a0*/  IMAD.IADD R11, R11, 0x1, R10 ;  /* 0x000000010b0b7824 */ /* 0x000fc600078e020a */
        /* <DEDUP_REMOVED lines=16> */
[----:B------:R-:W-:-:S04]  /*28b0*/  ISETP.NE.AND P0, PT, R36, 0x8, PT ;  /* 0x000000082400780c */ /* 0x000fc80003f05270 */
[----:B------:R-:W-:Y:S02]  /*28c0*/  SEL R8, R15, R8, !P0 ;  /* 0x000000080f087207 */ /* 0x000fe40004000000 */
[----:B------:R-:W-:Y:S02]  /*28d0*/  ISETP.NE.AND P0, PT, R36, 0xa, PT ;  /* 0x0000000a2400780c */ /* 0x000fe40003f05270 */
[----:B------:R-:W-:Y:S02]  /*28e0*/  SEL R8, R16, R8, !P1 ;  /* 0x0000000810087207 */ /* 0x000fe40004800000 */
[----:B------:R-:W-:Y:S02]  /*28f0*/  ISETP.NE.AND P1, PT, R36, 0xb, PT ;  /* 0x0000000b2400780c */ /* 0x000fe40003f25270 */
[----:B------:R-:W-:Y:S02]  /*2900*/  SEL R8, R17, R8, !P0 ;  /* 0x0000000811087207 */ /* 0x000fe40004000000 */
[----:B------:R-:W-:-:S02]  /*2910*/  ISETP.NE.AND P0, PT, R35, RZ, PT ;  /* 0x000000ff2300720c */ /* 0x000fc40003f05270 */
[----:B------:R-:W-:Y:S01]  /*2920*/  SEL R8, R18, R8, !P1 ;  /* 0x0000000812087207 */ /* 0x000fe20004800000 */
[----:B------:R-:W-:Y:S01]  /*2930*/  @!P2 IMAD.IADD R8, R19, 0x1, R18 ;  /* 0x000000011308a824 */ /* 0x000fe200078e0212 */
[----:B------:R-:W-:Y:S02]  /*2940*/  SEL R9, R37, RZ, P0 ;  /* 0x000000ff25097207 */ /* 0x000fe40000000000 */
[----:B------:R-:W-:-:S03]  /*2950*/  ISETP.NE.AND P0, PT, R43, RZ, PT ;  /* 0x000000ff2b00720c */ /* 0x000fc60003f05270 */
[----:B------:R-:W-:-:S05]  /*2960*/  @P3 IMAD.IADD R37, R8, 0x1, R9 ;  /* 0x0000000108253824 */ /* 0x000fca00078e0209 */
[----:B------:R-:W-:Y:S01]  /*2970*/  SEL R8, R37, RZ, P0 ;  /* 0x000000ff25087207 */ /* 0x000fe20000000000 */
[----:B------:R-:W-:Y:S06]  /*2980*/  BRA `(.L_x_20) ;  /* 0x0000000c005c7947 */ /* 0x000fec0003800000 */
.L_x_19:
[----:B0-----:R-:W-:Y:S02]  /*2990*/  IADD3 R8, PT, PT, R23, R24, R25 ;  /* 0x0000001817087210 */ /* 0x001fe40007ffe019 */
[----:B------:R-:W-:Y:S02]  /*29a0*/  ISETP.NE.AND P1, PT, R35, 0x1f, PT ;  /* 0x0000001f2300780c */ /* 0x000fe40003f25270 */
[----:B------:R-:W-:Y:S02]  /*29b0*/  IADD3 R8, PT, PT, R33, R34, R8 ;  /* 0x0000002221087210 */ /* 0x000fe40007ffe008 */
        /* <DEDUP_REMOVED lines=59> */
[----:B------:R-:W-:Y:S01]  /*2d70*/  ISETP.GT.U32.AND P0, PT, R43, 0x1f, PT ;  /* 0x0000001f2b00780c */ /* 0x000fe20003f04070 */
        /* <DEDUP_REMOVED lines=22> */
.L_x_66:
[----:B------:R-:W-:Y:S05]  /*2ee0*/  @!P0 BRA `(.L_x_23) ;  /* 0x0000000000248947 */ /* 0x000fea0003800000 */
[----:B------:R-:W-:-:S07]  /*2ef0*/  IMAD.MOV.U32 R9, RZ, RZ, 0x1de ;  /* 0x000001deff097424 */ /* 0x000fce00078e00ff */
.L_x_25:
[----:B------:R-:W-:Y:S05]  /*2f00*/  NANOSLEEP R9 ;  /* 0x000000090000735d */ /* 0x000fea0003800000 */
[----:B------:R-:W2:Y:S01]  /*2f10*/  LD.E.64.STRONG.GPU R14, desc[UR12][R16.64+0x100] ;  /* 0x0001000c100e7980 */ /* 0x000ea2000c10fb00 */
[----:B------:R-:W-:Y:S01]  /*2f20*/  UMOV UR5, 0xffffffff ;  /* 0xffffffff00057882 */ /* 0x000fe20000000000 */
[----:B------:R-:W-:Y:S02]  /*2f30*/  SHF.R.U32.HI R9, RZ, 0x1, R9 ;  /* 0x00000001ff097819 */ /* 0x000fe40000011609 */
[----:B--2---:R-:W-:Y:S01]  /*2f40*/  ISETP.NE.AND P0, PT, R14, 0x63, PT ;  /* 0x000000630e00780c */ /* 0x004fe20003f05270 */
[----:B------:R-:W-:-:S12]  /*2f50*/  BRA.DIV UR5, `(.L_x_24) ;  /* 0x0000001a05687947 */ /* 0x000fd8000b800000 */
[----:B------:R-:W-:-:S13]  /*2f60*/  VOTE.ANY P0, !P0 ;  /* 0x0000000000ff7806 */ /* 0x000fda0004000100 */
.L_x_69:
[----:B------:R-:W-:Y:S05]  /*2f70*/  @P0 BRA `(.L_x_25) ;  /* 0xfffffffc00e00947 */ /* 0x000fea000383ffff */
.L_x_23:
[----:B------:R-:W-:Y:S01]  /*2f80*/  UMOV UR5, 0xffffffff ;  /* 0xffffffff00057882 */ /* 0x000fe20000000000 */
[----:B------:R-:W-:Y:S02]  /*2f90*/  ISETP.NE.AND P2, PT, R14, 0x65, PT ;  /* 0x000000650e00780c */ /* 0x000fe40003f45270 */
[----:B------:R-:W-:Y:S11]  /*2fa0*/  BRA.DIV UR5, `(.L_x_26) ;  /* 0x0000001a05747947 */ /* 0x000ff6000b800000 */
[----:B------:R-:W0:Y:S01]  /*2fb0*/  S2R R42, SR_GEMASK ;  /* 0x00000000002a7919 */ /* 0x000e220000003c00 */
[----:B------:R-:W-:Y:S01]  /*2fc0*/  VOTE.ANY R8, PT, !P2 ;  /* 0x0000000000087806 */ /* 0x000fe200050e0100 */
[----:B------:R-:W-:-:S03]  /*2fd0*/  VIADD R19, R35, 0x2 ;  /* 0x0000000223137836 */ /* 0x000fc60000000000 */
[----:B0-----:R-:W-:-:S05]  /*2fe0*/  LOP3.LUT R8, R8, 0x80000000, R42, 0xec, !PT ;  /* 0x8000000008087812 */ /* 0x001fca00078eec2a */
[----:B------:R-:W-:-:S05]  /*2ff0*/  VIADD R9, R8, 0xffffffff ;  /* 0xffffffff08097836 */ /* 0x000fca0000000000 */
[----:B------:R-:W-:-:S04]  /*3000*/  LOP3.LUT R9, R8, R9, RZ, 0xc, !PT ;  /* 0x0000000908097212 */ /* 0x000fc800078e0cff */
[----:B------:R0:W1:Y:S02]  /*3010*/  POPC R38, R9 ;  /* 0x0000000900267309 */ /* 0x0000640000000000 */
[C---:B0-----:R-:W-:Y:S01]  /*3020*/  VIADD R9, R35.reuse, 0x4 ;  /* 0x0000000423097836 */ /* 0x041fe20000000000 */
[----:B-1----:R-:W0:Y:S01]  /*3030*/  SHFL.DOWN PT, R16, R15, 0x1, R38 ;  /* 0x082000000f107989 */ /* 0x002e2200000e0026 */
[----:B------:R-:W-:-:S04]  /*3040*/  ISETP.GE.AND P0, PT, R35, R38, PT ;  /* 0x000000262300720c */ /* 0x000fc80003f06270 */
[----:B0-----:R-:W-:Y:S02]  /*3050*/  SEL R16, R16, RZ, !P0 ;  /* 0x000000ff10107207 */ /* 0x001fe40004000000 */
[----:B------:R-:W-:-:S03]  /*3060*/  ISETP.GT.AND P0, PT, R19, R38, PT ;  /* 0x000000261300720c */ /* 0x000fc60003f04270 */
[----:B------:R-:W-:Y:S02]  /*3070*/  IMAD.IADD R17, R16, 0x1, R15 ;  /* 0x0000000110117824 */ /* 0x000fe400078e020f */
[----:B------:R-:W-:-:S03]  /*3080*/  VIADD R15, R35, 0x10 ;  /* 0x00000010230f7836 */ /* 0x000fc60000000000 */
[----:B------:R-:W0:Y:S02]  /*3090*/  SHFL.DOWN PT, R16, R17, 0x2, R38 ;  /* 0x0840000011107989 */ /* 0x000e2400000e0026 */
[-C--:B------:R-:W-:Y:S02]  /*30a0*/  ISETP.GT.AND P2, PT, R15, R38.reuse, PT ;  /* 0x000000260f00720c */ /* 0x080fe40003f44270 */
[----:B0-----:R-:W-:Y:S02]  /*30b0*/  SEL R16, R16, RZ, !P0 ;  /* 0x000000ff10107207 */ /* 0x001fe40004000000 */
[----:B------:R-:W-:Y:S01]  /*30c0*/  ISETP.GT.AND P0, PT, R9, R38, PT ;  /* 0x000000260900720c */ /* 0x000fe20003f04270 */
[----:B------:R-:W-:Y:S02]  /*30d0*/  VIADD R9, R35, 0x8 ;  /* 0x0000000823097836 */ /* 0x000fe40000000000 */
[----:B------:R-:W-:-:S05]  /*30e0*/  IMAD.IADD R19, R17, 0x1, R16 ;  /* 0x0000000111137824 */ /* 0x000fca00078e0210 */
[----:B------:R-:W0:Y:S02]  /*30f0*/  SHFL.DOWN PT, R16, R19, 0x4, R38 ;  /* 0x0880000013107989 */ /* 0x000e2400000e0026 */
[----:B0-----:R-:W-:Y:S02]  /*3100*/  SEL R16, R16, RZ, !P0 ;  /* 0x000000ff10107207 */ /* 0x001fe40004000000 */
[----:B------:R-:W-:Y:S02]  /*3110*/  ISETP.GT.AND P0, PT, R9, R38, PT ;  /* 0x000000260900720c */ /* 0x000fe40003f04270 */
[----:B------:R-:W0:Y:S01]  /*3120*/  LDC.64 R8, c[0x0][0x390] ;  /* 0x0000e400ff087b82 */ /* 0x000e220000000a00 */
[----:B------:R-:W-:-:S05]  /*3130*/  IMAD.IADD R37, R19, 0x1, R16 ;  /* 0x0000000113257824 */ /* 0x000fca00078e0210 */
[----:B------:R-:W1:Y:S01]  /*3140*/  SHFL.DOWN PT, R16, R37, 0x8, R38 ;  /* 0x0900000025107989 */ /* 0x000e6200000e0026 */
[----:B0-----:R-:W-:Y:S02]  /*3150*/  IADD3 R36, P3, PT, R8, 0x100, RZ ;  /* 0x0000010008247810 */ /* 0x001fe40007f7e0ff */
[----:B-1----:R-:W-:Y:S02]  /*3160*/  SEL R16, R16, RZ, !P0 ;  /* 0x000000ff10107207 */ /* 0x002fe40004000000 */
[----:B------:R-:W-:-:S03]  /*3170*/  ISETP.NE.AND P0, PT, R14, 0x65, PT ;  /* 0x000000650e00780c */ /* 0x000fc60003f05270 */
[----:B------:R-:W-:Y:S02]  /*3180*/  IMAD.IADD R17, R37, 0x1, R16 ;  /* 0x0000000125117824 */ /* 0x000fe400078e0210 */
[----:B------:R-:W-:-:S03]  /*3190*/  IMAD.X R37, RZ, RZ, R9, P3 ;  /* 0x000000ffff257224 */ /* 0x000fc600018e0609 */
[----:B------:R-:W0:Y:S05]  /*31a0*/  SHFL.DOWN PT, R16, R17, 0x10, R38 ;  /* 0x0a00000011107989 */ /* 0x000e2a00000e0026 */
[----:B------:R-:W-:Y:S02]  /*31b0*/  VOTE.ALL P0, P0 ;  /* 0x0000000000ff7806 */ /* 0x000fe40000000000 */
[----:B0-----:R-:W-:-:S05]  /*31c0*/  SEL R16, R16, RZ, !P2 ;  /* 0x000000ff10107207 */ /* 0x001fca0005000000 */
[----:B------:R-:W-:-:S07]  /*31d0*/  IMAD.IADD R19, R17, 0x1, R16 ;  /* 0x0000000111137824 */ /* 0x000fce00078e0210 */
.L_x_78:
[----:B------:R-:W-:Y:S05]  /*31e0*/  @!P0 BRA `(.L_x_27) ;  /* 0x0000000000e48947 */ /* 0x000fea0003800000 */
[----:B------:R-:W-:-:S07]  /*31f0*/  IMAD.MOV.U32 R38, RZ, RZ, 0x1de ;  /* 0x000001deff267424 */ /* 0x000fce00078e00ff */
.L_x_33:
        /* <DEDUP_REMOVED lines=10> */
.L_x_81:
[----:B------:R-:W-:Y:S05]  /*32a0*/  @!P0 BRA `(.L_x_29) ;  /* 0x0000000000248947 */ /* 0x000fea0003800000 */
[----:B------:R-:W-:-:S07]  /*32b0*/  IMAD.MOV.U32 R9, RZ, RZ, R38 ;  /* 0x000000ffff097224 */ /* 0x000fce00078e0026 */
.L_x_31:
[----:B------:R-:W-:Y:S05]  /*32c0*/  NANOSLEEP R9 ;  /* 0x000000090000735d */ /* 0x000fea0003800000 */
[----:B------:R-:W2:Y:S01]  /*32d0*/  LD.E.64.STRONG.GPU R14, desc[UR12][R16.64+-0x100] ;  /* 0xffff000c100e7980 */ /* 0x000ea2000c10fb00 */
[----:B------:R-:W-:Y:S01]  /*32e0*/  UMOV UR5, 0xffffffff ;  /* 0xffffffff00057882 */ /* 0x000fe20000000000 */
[----:B------:R-:W-:Y:S02]  /*32f0*/  SHF.R.U32.HI R9, RZ, 0x1, R9 ;  /* 0x00000001ff097819 */ /* 0x000fe40000011609 */
[----:B--2---:R-:W-:Y:S01]  /*3300*/  ISETP.NE.AND P0, PT, R14, 0x63, PT ;  /* 0x000000630e00780c */ /* 0x004fe20003f05270 */
[----:B------:R-:W-:-:S12]  /*3310*/  BRA.DIV UR5, `(.L_x_30) ;  /* 0x0000001a05c07947 */ /* 0x000fd8000b800000 */
[----:B------:R-:W-:-:S13]  /*3320*/  VOTE.ANY P0, !P0 ;  /* 0x0000000000ff7806 */ /* 0x000fda0004000100 */
.L_x_84:
[----:B------:R-:W-:Y:S05]  /*3330*/  @P0 BRA `(.L_x_31) ;  /* 0xfffffffc00e00947 */ /* 0x000fea000383ffff */
.L_x_29:
[----:B------:R-:W-:Y:S01]  /*3340*/  UMOV UR5, 0xffffffff ;  /* 0xffffffff00057882 */ /* 0x000fe20000000000 */
[----:B------:R-:W-:Y:S02]  /*3350*/  ISETP.NE.AND P0, PT, R14, 0x65, PT ;  /* 0x000000650e00780c */ /* 0x000fe40003f05270 */
[----:B------:R-:W-:Y:S11]  /*3360*/  BRA.DIV UR5, `(.L_x_32) ;  /* 0x0000001a05cc7947 */ /* 0x000ff6000b800000 */
[----:B------:R-:W-:Y:S01]  /*3370*/  VOTE.ANY R8, PT, !P0 ;  /* 0x0000000000087806 */ /* 0x000fe200040e0100 */
[----:B------:R-:W-:-:S03]  /*3380*/  VIADD R18, R18, 0xffffffe0 ;  /* 0xffffffe012127836 */ /* 0x000fc60000000000 */
[----:B------:R-:W-:-:S05]  /*3390*/  LOP3.LUT R8, R8, 0x80000000, R42, 0xec, !PT ;  /* 0x8000000008087812 */ /* 0x000fca00078eec2a */
[----:B------:R-:W-:-:S05]  /*33a0*/  VIADD R9, R8, 0xffffffff ;  /* 0xffffffff08097836 */ /* 0x000fca0000000000 */
[----:B------:R-:W-:Y:S01]  /*33b0*/  LOP3.LUT R9, R8, R9, RZ, 0xc, !PT ;  /* 0x0000000908097212 */ /* 0x000fe200078e0cff */
[----:B------:R-:W-:-:S05]  /*33c0*/  VIADD R8, R35, 0x2 ;  /* 0x0000000223087836 */ /* 0x000fca0000000000 */
[----:B------:R-:W0:Y:S02]  /*33d0*/  POPC R9, R9 ;  /* 0x0000000900097309 */ /* 0x000e240000000000 */
[----:B0-----:R-:W0:Y:S01]  /*33e0*/  SHFL.DOWN PT, R16, R15, 0x1, R9 ;  /* 0x082000000f107989 */ /* 0x001e2200000e0009 */
[----:B------:R-:W-:-:S04]  /*33f0*/  ISETP.GE.AND P0, PT, R35, R9, PT ;  /* 0x000000092300720c */ /* 0x000fc80003f06270 */
[----:B0-----:R-:W-:Y:S02]  /*3400*/  SEL R16, R16, RZ, !P0 ;  /* 0x000000ff10107207 */ /* 0x001fe40004000000 */
[----:B------:R-:W-:Y:S01]  /*3410*/  ISETP.GT.AND P0, PT, R8, R9, PT ;  /* 0x000000090800720c */ /* 0x000fe20003f04270 */
[----:B------:R-:W-:Y:S02]  /*3420*/  VIADD R8, R35, 0x4 ;  /* 0x0000000423087836 */ /* 0x000fe40000000000 */
[----:B------:R-:W-:-:S05]  /*3430*/  IMAD.IADD R44, R16, 0x1, R15 ;  /* 0x00000001102c7824 */ /* 0x000fca00078e020f */
[----:B------:R-:W0:Y:S02]  /*3440*/  SHFL.DOWN PT, R16, R44, 0x2, R9 ;  /* 0x084000002c107989 */ /* 0x000e2400000e0009 */
        /* <DEDUP_REMOVED lines=8> */
[----:B------:R-:W-:-:S03]  /*34d0*/  IMAD.IADD R45, R17, 0x1, R16 ;  /* 0x00000001112d7824 */ /* 0x000fc600078e0210 */
[----:B------:R-:W-:Y:S02]  /*34e0*/  ISETP.GT.AND P2, PT, R8, R9, PT ;  /* 0x000000090800720c */ /* 0x000fe40003f44270 */
        /* <DEDUP_REMOVED lines=8> */
.L_x_93:
[----:B------:R-:W-:Y:S05]  /*3570*/  @P0 BRA `(.L_x_33) ;  /* 0xfffffffc00200947 */ /* 0x000fea000383ffff */
.L_x_27:
        /* <DEDUP_REMOVED lines=15> */
.L_x_21:
[----:B------:R-:W-:Y:S05]  /*3670*/  WARPSYNC.ALL ;  /* 0x0000000000007948 */ /* 0x000fea0003800000 */
[----:B------:R-:W0:Y:S08]  /*3680*/  S2UR UR5, SR_CgaCtaId ;  /* 0x00000000000579c3 */ /* 0x000e300000008800 */
[----:B------:R-:W-:Y:S01]  /*3690*/  BAR.SYNC.DEFER_BLOCKING 0x0 ;  /* 0x0000000000007b1d */ /* 0x000fe20000010000 */
[----:B------:R-:W-:-:S05]  /*36a0*/  ISETP.NE.AND P0, PT, R43, RZ, PT ;  /* 0x000000ff2b00720c */ /* 0x000fca0003f05270 */
[----:B------:R-:W-:Y:S02]  /*36b0*/  UMOV UR4, 0x400 ;  /* 0x0000040000047882 */ /* 0x000fe40000000000 */
[----:B0-----:R-:W-:-:S09]  /*36c0*/  ULEA UR4, UR5, UR4, 0x18 ;  /* 0x0000000405047291 */ /* 0x001fd2000f8ec0ff */
[----:B------:R-:W0:Y:S02]  /*36d0*/  LDS R9, [UR4+0x54] ;  /* 0x00005404ff097984 */ /* 0x000e240008000800 */
[----:B0-----:R-:W-:-:S05]  /*36e0*/  SEL R9, R9, RZ, P0 ;  /* 0x000000ff09097207 */ /* 0x001fca0000000000 */
[----:B------:R-:W-:-:S07]  /*36f0*/  IMAD.IADD R8, R9, 0x1, R8 ;  /* 0x0000000109087824 */ /* 0x000fce00078e0208 */
.L_x_20:
[----:B------:R-:W-:Y:S01]  /*3700*/  IMAD.IADD R25, R25, 0x1, R8 ;  /* 0x0000000119197824 */ /* 0x000fe200078e0208 */
[----:B------:R-:W-:Y:S01]  /*3710*/  BAR.SYNC.DEFER_BLOCKING 0x0 ;  /* 0x0000000000007b1d */ /* 0x000fe20000010000 */
[----:B------:R-:W-:Y:S01]  /*3720*/  ISETP.NE.AND P0, PT, R43, RZ, PT ;  /* 0x000000ff2b00720c */ /* 0x000fe20003f05270 */
[----:B-1----:R-:W-:Y:S02]  /*3730*/  IMAD.U32 R10, RZ, RZ, UR7 ;  /* 0x00000007ff0a7e24 */ /* 0x002fe4000f8e00ff */
[----:B------:R-:W-:Y:S02]  /*3740*/  IMAD.IADD R24, R24, 0x1, R25 ;  /* 0x0000000118187824 */ /* 0x000fe400078e0219 */
[----:B------:R-:W0:Y:S02]  /*3750*/  LDCU.64 UR8, c[0x0][0x388] ;  /* 0x00007100ff0877ac */ /* 0x000e240008000a00 */
[----:B------:R-:W-:-:S04]  /*3760*/  IMAD.IADD R23, R23, 0x1, R24 ;  /* 0x0000000117177824 */ /* 0x000fc800078e0218 */
[----:B------:R-:W-:-:S04]  /*3770*/  IMAD.IADD R34, R34, 0x1, R23 ;  /* 0x0000000122227824 */ /* 0x000fc800078e0217 */
[----:B------:R-:W-:-:S04]  /*3780*/  IMAD.IADD R33, R33, 0x1, R34 ;  /* 0x0000000121217824 */ /* 0x000fc800078e0222 */
[----:B------:R-:W-:-:S04]  /*3790*/  IMAD.IADD R32, R32, 0x1, R33 ;  /* 0x0000000120207824 */ /* 0x000fc800078e0221 */
[----:B------:R-:W-:Y:S01]  /*37a0*/  IMAD.IADD R31, R31, 0x1, R32 ;  /* 0x000000011f1f7824 */ /* 0x000fe200078e0220 */
[----:B------:R-:W-:Y:S03]  /*37b0*/  STS [R26], R25 ;  /* 0x000000191a007388 */ /* 0x000fe60000000800 */
        /* <DEDUP_REMOVED lines=27> */
[----:B------:R1:W-:Y:S04]  /*3970*/  STS [R26+0x40], R3 ;  /* 0x000040031a007388 */ /* 0x0003e80000000800 */
[----:B------:R-:W-:Y:S04]  /*3980*/  STS [R26+0x44], R9 ;  /* 0x000044091a007388 */ /* 0x000fe80000000800 */
[----:B------:R-:W-:Y:S01]  /*3990*/  STS [R26+0x48], R11 ;  /* 0x0000480b1a007388 */ /* 0x000fe20000000800 */
[----:B------:R-:W-:-:S03]  /*39a0*/  NOP ;  /* 0x0000000000007918 */ /* 0x000fc60000000000 */
[----:B------:R-:W-:Y:S04]  /*39b0*/  LDS R33, [R27] ;  /* 0x000000001b217984 */ /* 0x000fe80000000800 */
[----:B------:R-:W-:Y:S04]  /*39c0*/  LDS R35, [R27+0x80] ;  /* 0x000080001b237984 */ /* 0x000fe80000000800 */
        /* <DEDUP_REMOVED lines=17> */
[----:B------:R2:W-:Y:S01]  /*3ae0*/  @!P0 STS [UR4+0x7b80], R10 ;  /* 0x007b800aff008988 */ /* 0x0005e20008000804 */
[----:B------:R-:W-:Y:S01]  /*3af0*/  BAR.SYNC.DEFER_BLOCKING 0x0 ;  /* 0x0000000000007b1d */ /* 0x000fe20000010000 */
[----:B-1----:R-:W-:-:S05]  /*3b00*/  IADD3 R3, P0, PT, R28, UR10, RZ ;  /* 0x0000000a1c037c10 */ /* 0x002fca000ff1e0ff */
[----:B------:R-:W1:Y:S01]  /*3b10*/  S2R R2, SR_TID.X ;  /* 0x0000000000027919 */ /* 0x000e620000002100 */
[----:B------:R-:W3:Y:S01]  /*3b20*/  LDS R29, [UR4+0x7b80] ;  /* 0x007b8004ff1d7984 */ /* 0x000ee20008000800 */
[C---:B-1----:R-:W-:Y:S02]  /*3b30*/  LOP3.LUT R4, R2.reuse, 0x3e0, RZ, 0xc0, !PT ;  /* 0x000003e002047812 */ /* 0x042fe400078ec0ff */
[----:B------:R-:W-:-:S05]  /*3b40*/  LOP3.LUT R2, R2, 0x1f, RZ, 0xc0, !PT ;  /* 0x0000001f02027812 */ /* 0x000fca00078ec0ff */
[----:B------:R-:W-:Y:S02]  /*3b50*/  IMAD R6, R4, 0x13, R2 ;  /* 0x0000001304067824 */ /* 0x000fe400078e0202 */
[----:B------:R-:W-:Y:S01]  /*3b60*/  IMAD.X R4, RZ, RZ, UR11, P0 ;  /* 0x0000000bff047e24 */ /* 0x000fe200080e06ff */
[C---:B0-----:R-:W-:Y:S01]  /*3b70*/  LEA R2, P0, R3.reuse, UR8, 0x2 ;  /* 0x0000000803027c11 */ /* 0x041fe2000f8010ff */
[C---:B------:R-:W-:Y:S02]  /*3b80*/  VIADD R8, R6.reuse, 0x20 ;  /* 0x0000002006087836 */ /* 0x040fe40000000000 */
[C---:B--2---:R-:W-:Y:S01]  /*3b90*/  VIADD R10, R6.reuse, 0xa0 ;  /* 0x000000a0060a7836 */ /* 0x044fe20000000000 */
[----:B------:R-:W-:Y:S01]  /*3ba0*/  LEA.HI.X R3, R3, UR9, R4, 0x2, P0 ;  /* 0x0000000903037c11 */ /* 0x000fe200080f1404 */
[----:B------:R-:W-:Y:S01]  /*3bb0*/  VIADD R4, R6, 0x40 ;  /* 0x0000004006047836 */ /* 0x000fe20000000000 */
[-C--:B---3--:R-:W-:Y:S02]  /*3bc0*/  ISETP.GE.AND P1, PT, R28, R29.reuse, PT ;  /* 0x0000001d1c00720c */ /* 0x088fe40003f26270 */
[-C--:B------:R-:W-:Y:S01]  /*3bd0*/  ISETP.GE.AND P2, PT, R8, R29.reuse, PT ;  /* 0x0000001d0800720c */ /* 0x080fe20003f46270 */
[----:B------:R-:W-:Y:S01]  /*3be0*/  VIADD R8, R6, 0x60 ;  /* 0x0000006006087836 */ /* 0x000fe20000000000 */
[-C--:B------:R-:W-:Y:S01]  /*3bf0*/  ISETP.GE.AND P3, PT, R4, R29.reuse, PT ;  /* 0x0000001d0400720c */ /* 0x080fe20003f66270 */
[----:B------:R-:W-:Y:S01]  /*3c00*/  VIADD R4, R6, 0x80 ;  /* 0x0000008006047836 */ /* 0x000fe20000000000 */
[----:B------:R-:W-:-:S02]  /*3c10*/  ISETP.GE.AND P6, PT, R10, R29, PT ;  /* 0x0000001d0a00720c */ /* 0x000fc40003fc6270 */
[-C--:B------:R-:W-:Y:S01]  /*3c20*/  ISETP.GE.AND P4, PT, R8, R29.reuse, PT ;  /* 0x0000001d0800720c */ /* 0x080fe20003f86270 */
[----:B------:R-:W-:Y:S01]  /*3c30*/  VIADD R8, R6, 0xc0 ;  /* 0x000000c006087836 */ /* 0x000fe20000000000 */
[-C--:B------:R-:W-:Y:S01]  /*3c40*/  ISETP.GE.AND P5, PT, R4, R29.reuse, PT ;  /* 0x0000001d0400720c */ /* 0x080fe20003fa6270 */
[----:B------:R-:W-:Y:S02]  /*3c50*/  VIADD R4, R6, 0xe0 ;  /* 0x000000e006047836 */ /* 0x000fe40000000000 */
[----:B------:R0:W-:Y:S01]  /*3c60*/  @!P1 STG.E desc[UR12][R2.64], R33 ;  /* 0x0000002102009986 */ /* 0x0001e2000c10190c */
[-C--:B------:R-:W-:Y:S01]  /*3c70*/  ISETP.GE.AND P0, PT, R8, R29.reuse, PT ;  /* 0x0000001d0800720c */ /* 0x080fe20003f06270 */
[----:B------:R-:W-:Y:S01]  /*3c80*/  VIADD R8, R6, 0x140 ;  /* 0x0000014006087836 */ /* 0x000fe20000000000 */
[-C--:B------:R-:W-:Y:S01]  /*3c90*/  ISETP.GE.AND P1, PT, R4, R29.reuse, PT ;  /* 0x0000001d0400720c */ /* 0x080fe20003f26270 */
[----:B------:R-:W-:Y:S01]  /*3ca0*/  VIADD R4, R6, 0x120 ;  /* 0x0000012006047836 */ /* 0x000fe20000000000 */
[----:B------:R0:W-:Y:S04]  /*3cb0*/  @!P3 STG.E desc[UR12][R2.64+0x100], R37 ;  /* 0x000100250200b986 */ /* 0x0001e8000c10190c */
[----:B------:R0:W-:Y:S01]  /*3cc0*/  @!P4 STG.E desc[UR12][R2.64+0x180], R39 ;  /* 0x000180270200c986 */ /* 0x0001e2000c10190c */
[-C--:B------:R-:W-:Y:S01]  /*3cd0*/  ISETP.GE.AND P3, PT, R4, R29.reuse, PT ;  /* 0x0000001d0400720c */ /* 0x080fe20003f66270 */
[----:B------:R-:W-:Y:S01]  /*3ce0*/  VIADD R4, R6, 0x160 ;  /* 0x0000016006047836 */ /* 0x000fe20000000000 */
[-C--:B------:R-:W-:Y:S01]  /*3cf0*/  ISETP.GE.AND P4, PT, R8, R29.reuse, PT ;  /* 0x0000001d0800720c */ /* 0x080fe20003f86270 */
[----:B------:R-:W-:Y:S01]  /*3d00*/  VIADD R8, R6, 0x180 ;  /* 0x0000018006087836 */ /* 0x000fe20000000000 */
[----:B------:R0:W-:Y:S01]  /*3d10*/  @!P2 STG.E desc[UR12][R2.64+0x80], R35 ;  /* 0x000080230200a986 */ /* 0x0001e2000c10190c */
[----:B------:R-:W-:-:S03]  /*3d20*/  ISETP.GE.AND P2, PT, R41, R29, PT ;  /* 0x0000001d2900720c */ /* 0x000fc60003f46270 */
[----:B------:R0:W-:Y:S01]  /*3d30*/  @!P5 STG.E desc[UR12][R2.64+0x200], R43 ;  /* 0x0002002b0200d986 */ /* 0x0001e2000c10190c */
[-C--:B------:R-:W-:Y:S01]  /*3d40*/  ISETP.GE.AND P5, PT, R4, R29.reuse, PT ;  /* 0x0000001d0400720c */ /* 0x080fe20003fa6270 */
[----:B------:R-:W-:Y:S02]  /*3d50*/  VIADD R4, R6, 0x1a0 ;  /* 0x000001a006047836 */ /* 0x000fe40000000000 */
[----:B------:R0:W-:Y:S01]  /*3d60*/  @!P6 STG.E desc[UR12][R2.64+0x280], R45 ;  /* 0x0002802d0200e986 */ /* 0x0001e2000c10190c */
[-C--:B------:R-:W-:Y:S01]  /*3d70*/  ISETP.GE.AND P6, PT, R8, R29.reuse, PT ;  /* 0x0000001d0800720c */ /* 0x080fe20003fc6270 */
[----:B------:R-:W-:Y:S02]  /*3d80*/  VIADD R8, R6, 0x1c0 ;  /* 0x000001c006087836 */ /* 0x000fe40000000000 */
[----:B------:R0:W-:Y:S01]  /*3d90*/  @!P0 STG.E desc[UR12][R2.64+0x300], R0 ;  /* 0x0003000002008986 */ /* 0x0001e2000c10190c */
[----:B------:R-:W-:Y:S01]  /*3da0*/  ISETP.GE.AND P0, PT, R4, R29, PT ;  /* 0x0000001d0400720c */ /* 0x000fe20003f06270 */
[----:B------:R-:W-:-:S02]  /*3db0*/  VIADD R4, R6, 0x1e0 ;  /* 0x000001e006047836 */ /* 0x000fc40000000000 */
[----:B------:R0:W-:Y:S01]  /*3dc0*/  @!P1 STG.E desc[UR12][R2.64+0x380], R31 ;  /* 0x0003801f02009986 */ /* 0x0001e2000c10190c */
[-C--:B------:R-:W-:Y:S01]  /*3dd0*/  ISETP.GE.AND P1, PT, R8, R29.reuse, PT ;  /* 0x0000001d0800720c */ /* 0x080fe20003f26270 */
[C---:B------:R-:W-:Y:S02]  /*3de0*/  VIADD R8, R6.reuse, 0x200 ;  /* 0x0000020006087836 */ /* 0x040fe40000000000 */
[----:B------:R-:W-:Y:S01]  /*3df0*/  VIADD R6, R6, 0x220 ;  /* 0x0000022006067836 */ /* 0x000fe20000000000 */
[----:B------:R0:W-:Y:S01]  /*3e00*/  @!P2 STG.E desc[UR12][R2.64+0x400], R23 ;  /* 0x000400170200a986 */ /* 0x0001e2000c10190c */
[----:B------:R-:W-:-:S03]  /*3e10*/  ISETP.GE.AND P2, PT, R4, R29, PT ;  /* 0x0000001d0400720c */ /* 0x000fc60003f46270 */
[----:B------:R0:W-:Y:S01]  /*3e20*/  @!P3 STG.E desc[UR12][R2.64+0x480], R19 ;  /* 0x000480130200b986 */ /* 0x0001e2000c10190c */
[----:B------:R-:W-:-:S03]  /*3e30*/  ISETP.GE.AND P3, PT, R8, R29, PT ;  /* 0x0000001d0800720c */ /* 0x000fc60003f66270 */
[----:B------:R0:W-:Y:S01]  /*3e40*/  @!P4 STG.E desc[UR12][R2.64+0x500], R21 ;  /* 0x000500150200c986 */ /* 0x0001e2000c10190c */
[----:B------:R-:W-:-:S03]  /*3e50*/  ISETP.GE.AND P4, PT, R6, R29, PT ;  /* 0x0000001d0600720c */ /* 0x000fc60003f86270 */
[----:B------:R0:W-:Y:S01]  /*3e60*/  @!P5 STG.E desc[UR12][R2.64+0x580], R17 ;  /* 0x000580110200d986 */ /* 0x0001e2000c10190c */
[----:B------:R-:W-:-:S03]  /*3e70*/  ISETP.GE.AND P5, PT, R40, R29, PT ;  /* 0x0000001d2800720c */ /* 0x000fc60003fa6270 */
[----:B------:R0:W-:Y:S04]  /*3e80*/  @!P6 STG.E desc[UR12][R2.64+0x600], R15 ;  /* 0x0006000f0200e986 */ /* 0x0001e8000c10190c */
[----:B------:R0:W-:Y:S04]  /*3e90*/  @!P0 STG.E desc[UR12][R2.64+0x680], R13 ;  /* 0x0006800d02008986 */ /* 0x0001e8000c10190c */
[----:B------:R0:W-:Y:S04]  /*3ea0*/  @!P1 STG.E desc[UR12][R2.64+0x700], R11 ;  /* 0x0007000b02009986 */ /* 0x0001e8000c10190c */
[----:B------:R0:W-:Y:S04]  /*3eb0*/  @!P2 STG.E desc[UR12][R2.64+0x780], R9 ;  /* 0x000780090200a986 */ /* 0x0001e8000c10190c */
[----:B------:R0:W-:Y:S04]  /*3ec0*/  @!P3 STG.E desc[UR12][R2.64+0x800], R7 ;  /* 0x000800070200b986 */ /* 0x0001e8000c10190c */
[----:B------:R0:W-:Y:S01]  /*3ed0*/  @!P4 STG.E desc[UR12][R2.64+0x880], R5 ;  /* 0x000880050200c986 */ /* 0x0001e2000c10190c */
[----:B------:R-:W-:Y:S05]  /*3ee0*/  @P5 EXIT ;  /* 0x000000000000594d */ /* 0x000fea0003800000 */
[----:B------:R-:W-:Y:S01]  /*3ef0*/  STG.E desc[UR12][R2.64+0x900], R25 ;  /* 0x0009001902007986 */ /* 0x000fe2000c10190c */
[----:B------:R-:W-:Y:S05]  /*3f00*/  EXIT ;  /* 0x000000000000794d */ /* 0x000fea0003800000 */
.L_x_7:
[----:B------:R-:W-:Y:S01]  /*3f10*/  BSSY B1, `(.L_x_34) ;  /* 0x0000006000017945 */ /* 0x000fe20003800000 */
[----:B------:R-:W-:Y:S01]  /*3f20*/  PLOP3.LUT P0, PT, P0, PT, PT, 0x8, 0x80 ;  /* 0x000000000080781c */ /* 0x000fe2000070e170 */
[----:B------:R-:W-:-:S12]  /*3f30*/  IMAD.MOV.U32 R8, RZ, RZ, -0x1 ;  /* 0xffffffffff087424 */ /* 0x000fd800078e00ff */
[----:B------:R-:W-:Y:S05]  /*3f40*/  WARPSYNC.COLLECTIVE R8, `(.L_x_35) ;  /* 0x0000000008087348 */ /* 0x000fea0003c00000 */
[----:B------:R-:W-:Y:S01]  /*3f50*/  VOTE.ANY P0, P0 ;  /* 0x0000000000ff7806 */ /* 0x000fe20000000100 */
[----:B------:R-:W-:-:S12]  /*3f60*/  ENDCOLLECTIVE ;  /* 0x000000000000791b */ /* 0x000fd80003800000 */
.L_x_35:
[----:B------:R-:W-:Y:S05]  /*3f70*/  BSYNC B1 ;  /* 0x0000000000017941 */ /* 0x000fea0003800000 */
.L_x_34:
[----:B------:R-:W-:Y:S05]  /*3f80*/  BRA `(.L_x_36) ;  /* 0xffffffd000087947 */ /* 0x000fea000383ffff */
.L_x_9:
[----:B------:R-:W-:Y:S01]  /*3f90*/  BSSY B1, `(.L_x_37) ;  /* 0x0000006000017945 */ /* 0x000fe20003800000 */
[----:B------:R-:W-:Y:S01]  /*3fa0*/  PLOP3.LUT P0, PT, P0, PT, PT, 0x8, 0x80 ;  /* 0x000000000080781c */ /* 0x000fe2000070e170 */
[----:B------:R-:W-:-:S12]  /*3fb0*/  IMAD.MOV.U32 R8, RZ, RZ, -0x1 ;  /* 0xffffffffff087424 */ /* 0x000fd800078e00ff */
[----:B------:R-:W-:Y:S05]  /*3fc0*/  WARPSYNC.COLLECTIVE R8, `(.L_x_38) ;  /* 0x0000000008087348 */ /* 0x000fea0003c00000 */
[----:B------:R-:W-:Y:S01]  /*3fd0*/  VOTE.ANY P0, P0 ;  /* 0x0000000000ff7806 */ /* 0x000fe20000000100 */
[----:B------:R-:W-:-:S12]  /*3fe0*/  ENDCOLLECTIVE ;  /* 0x000000000000791b */ /* 0x000fd80003800000 */
.L_x_38:
[----:B------:R-:W-:Y:S05]  /*3ff0*/  BSYNC B1 ;  /* 0x0000000000017941 */ /* 0x000fea0003800000 */
.L_x_37:
[----:B------:R-:W-:Y:S05]  /*4000*/  BRA `(.L_x_39) ;  /* 0xffffffd0000c7947 */ /* 0x000fea000383ffff */
.L_x_11:
[----:B------:R-:W0:Y:S01]  /*4010*/  S2R R45, SR_GEMASK ;  /* 0x00000000002d7919 */ /* 0x000e220000003c00 */
[----:B------:R-:W-:Y:S01]  /*4020*/  BSSY B1, `(.L_x_40) ;  /* 0x0000007000017945 */ /* 0x000fe20003800000 */
[----:B------:R-:W-:Y:S01]  /*4030*/  ISETP.NE.AND P0, PT, R14, 0x65, PT ;  /* 0x000000650e00780c */ /* 0x000fe20003f05270 */
[----:B------:R-:W-:Y:S01]  /*4040*/  IMAD.MOV.U32 R8, RZ, RZ, -0x1 ;  /* 0xffffffffff087424 */ /* 0x000fe200078e00ff */
[----:B------:R-:W-:-:S13]  /*4050*/  PLOP3.LUT P2, PT, P2, PT, PT, 0x8, 0x80 ;  /* 0x000000000080781c */ /* 0x000fda000174e170 */
[----:B0-----:R-:W-:Y:S05]  /*4060*/  WARPSYNC.COLLECTIVE R8, `(.L_x_41) ;  /* 0x0000000008087348 */ /* 0x001fea0003c00000 */
[----:B------:R-:W-:Y:S01]  /*4070*/  VOTE.ANY R8, PT, P2 ;  /* 0x0000000000087806 */ /* 0x000fe200010e0100 */
[----:B0-----:R-:W-:Y:S06]  /*4080*/  ENDCOLLECTIVE ;  /* 0x000000000000791b */ /* 0x001fec0003800000 */
.L_x_41:
[----:B------:R-:W-:Y:S05]  /*4090*/  BSYNC B1 ;  /* 0x0000000000017941 */ /* 0x000fea0003800000 */
.L_x_40:
[----:B------:R-:W-:Y:S01]  /*40a0*/  LOP3.LUT R8, R8, 0x80000000, R45, 0xec, !PT ;  /* 0x8000000008087812 */ /* 0x000fe200078eec2d */
[----:B------:R-:W-:Y:S02]  /*40b0*/  IMAD.MOV.U32 R10, RZ, RZ, 0x1 ;  /* 0x00000001ff0a7424 */ /* 0x000fe400078e00ff */
[----:B------:R-:W-:Y:S02]  /*40c0*/  VIADD R33, R44, 0x2 ;  /* 0x000000022c217836 */ /* 0x000fe40000000000 */
[----:B------:R-:W-:Y:S02]  /*40d0*/  VIADD R9, R8, 0xffffffff ;  /* 0xffffffff08097836 */ /* 0x000fe40000000000 */
[C---:B------:R-:W-:Y:S02]  /*40e0*/  VIADD R32, R44.reuse, 0x4 ;  /* 0x000000042c207836 */ /* 0x040fe40000000000 */
[----:B------:R-:W-:Y:S01]  /*40f0*/  VIADD R19, R44, 0x8 ;  /* 0x000000082c137836 */ /* 0x000fe20000000000 */
[----:B------:R-:W-:Y:S01]  /*4100*/  LOP3.LUT R38, R8, R9, RZ, 0xc, !PT ;  /* 0x0000000908267212 */ /* 0x000fe200078e0cff */
[----:B------:R-:W-:-:S02]  /*4110*/  IMAD.MOV.U32 R8, RZ, RZ, -0x1 ;  /* 0xffffffffff087424 */ /* 0x000fc400078e00ff */
[----:B------:R-:W-:-:S03]  /*4120*/  VIADD R34, R44, 0x10 ;  /* 0x000000102c227836 */ /* 0x000fc60000000000 */
[----:B------:R-:W0:Y:S02]  /*4130*/  POPC R38, R38 ;  /* 0x0000002600267309 */ /* 0x000e240000000000 */
[----:B0-----:R-:W-:-:S07]  /*4140*/  IMAD.MOV.U32 R9, RZ, RZ, R38 ;  /* 0x000000ffff097224 */ /* 0x001fce00078e0026 */
[----:B------:R-:W-:Y:S05]  /*4150*/  WARPSYNC.COLLECTIVE R8, `(.L_x_42) ;  /* 0x0000000008087348 */ /* 0x000fea0003c00000 */
[----:B------:R0:W1:Y:S02]  /*4160*/  SHFL.DOWN P2, R16, R15, R10, R9 ;  /* 0x0800000a0f107389 */ /* 0x0000640000040009 */
[----:B01----:R-:W-:Y:S05]  /*4170*/  ENDCOLLECTIVE ;  /* 0x000000000000791b */ /* 0x003fea0003800000 */
.L_x_42:
[----:B------:R-:W-:Y:S01]  /*4180*/  IMAD.MOV.U32 R10, RZ, RZ, 0x2 ;  /* 0x00000002ff0a7424 */ /* 0x000fe200078e00ff */
[----:B------:R-:W-:-:S04]  /*4190*/  ISETP.GE.AND P2, PT, R44, R38, PT ;  /* 0x000000262c00720c */ /* 0x000fc80003f46270 */
[----:B------:R-:W-:-:S05]  /*41a0*/  SEL R16, R16, RZ, !P2 ;  /* 0x000000ff10107207 */ /* 0x000fca0005000000 */
[----:B------:R-:W-:-:S04]  /*41b0*/  IMAD.IADD R17, R16, 0x1, R15 ;  /* 0x0000000110117824 */ /* 0x000fc800078e020f */
[----:B------:R-:W-:-:S07]  /*41c0*/  IMAD.MOV.U32 R15, RZ, RZ, R17 ;  /* 0x000000ffff0f7224 */ /* 0x000fce00078e0011 */
[----:B------:R-:W-:Y:S05]  /*41d0*/  WARPSYNC.COLLECTIVE R8, `(.L_x_43) ;  /* 0x0000000008087348 */ /* 0x000fea0003c00000 */
[----:B------:R0:W1:Y:S02]  /*41e0*/  SHFL.DOWN P2, R16, R15, R10, R9 ;  /* 0x0800000a0f107389 */ /* 0x0000640000040009 */
[----:B01----:R-:W-:Y:S05]  /*41f0*/  ENDCOLLECTIVE ;  /* 0x000000000000791b */ /* 0x003fea0003800000 */
.L_x_43:
[----:B------:R-:W-:Y:S01]  /*4200*/  IMAD.MOV.U32 R10, RZ, RZ, 0x4 ;  /* 0x00000004ff0a7424 */ /* 0x000fe200078e00ff */
[----:B------:R-:W-:-:S04]  /*4210*/  ISETP.GT.AND P2, PT, R33, R38, PT ;  /* 0x000000262100720c */ /* 0x000fc80003f44270 */
[----:B------:R-:W-:-:S05]  /*4220*/  SEL R16, R16, RZ, !P2 ;  /* 0x000000ff10107207 */ /* 0x000fca0005000000 */
[----:B------:R-:W-:-:S04]  /*4230*/  IMAD.IADD R35, R17, 0x1, R16 ;  /* 0x0000000111237824 */ /* 0x000fc800078e0210 */
[----:B------:R-:W-:-:S07]  /*4240*/  IMAD.MOV.U32 R15, RZ, RZ, R35 ;  /* 0x000000ffff0f7224 */ /* 0x000fce00078e0023 */
[----:B------:R-:W-:Y:S05]  /*4250*/  WARPSYNC.COLLECTIVE R8, `(.L_x_44) ;  /* 0x0000000008087348 */ /* 0x000fea0003c00000 */
[----:B------:R0:W1:Y:S02]  /*4260*/  SHFL.DOWN P2, R16, R15, R10, R9 ;  /* 0x0800000a0f107389 */ /* 0x0000640000040009 */
[----:B01----:R-:W-:Y:S05]  /*4270*/  ENDCOLLECTIVE ;  /* 0x000000000000791b */ /* 0x003fea0003800000 */
.L_x_44:
        /* <DEDUP_REMOVED lines=8> */
.L_x_45:
        /* <DEDUP_REMOVED lines=8> */
.L_x_46:
[----:B------:R-:W0:Y:S01]  /*4380*/  LDC.64 R8, c[0x0][0x390] ;  /* 0x0000e400ff087b82 */ /* 0x000e220000000a00 */
[----:B------:R-:W-:-:S04]  /*4390*/  ISETP.GT.AND P2, PT, R34, R38, PT ;  /* 0x000000262200720c */ /* 0x000fc80003f44270 */
[----:B------:R-:W-:-:S05]  /*43a0*/  SEL R16, R16, RZ, !P2 ;  /* 0x000000ff10107207 */ /* 0x000fca0005000000 */
[----:B------:R-:W-:Y:S01]  /*43b0*/  IMAD.IADD R36, R17, 0x1, R16 ;  /* 0x0000000111247824 */ /* 0x000fe200078e0210 */
[----:B0-----:R-:W-:Y:S01]  /*43c0*/  IADD3 R35, P2, PT, R8, 0x100, RZ ;  /* 0x0000010008237810 */ /* 0x001fe20007f5e0ff */
[----:B------:R-:W-:-:S04]  /*43d0*/  IMAD.MOV.U32 R8, RZ, RZ, -0x1 ;  /* 0xffffffffff087424 */ /* 0x000fc800078e00ff */
[----:B------:R-:W-:-:S08]  /*43e0*/  IMAD.X R37, RZ, RZ, R9, P2 ;  /* 0x000000ffff257224 */ /* 0x000fd000010e0609 */
[----:B------:R-:W-:Y:S05]  /*43f0*/  WARPSYNC.COLLECTIVE R8, `(.L_x_47) ;  /* 0x0000000008087348 */ /* 0x000fea0003c00000 */
[----:B------:R-:W-:Y:S01]  /*4400*/  VOTE.ALL P0, P0 ;  /* 0x0000000000ff7806 */ /* 0x000fe20000000000 */
[----:B------:R-:W-:-:S12]  /*4410*/  ENDCOLLECTIVE ;  /* 0x000000000000791b */ /* 0x000fd80003800000 */
.L_x_47:
[----:B------:R-:W-:Y:S05]  /*4420*/  BRA `(.L_x_48) ;  /* 0xffffffcc00a07947 */ /* 0x000fea000383ffff */
.L_x_13:
[----:B------:R-:W-:Y:S01]  /*4430*/  BSSY B1, `(.L_x_49) ;  /* 0x0000006000017945 */ /* 0x000fe20003800000 */
[----:B------:R-:W-:Y:S01]  /*4440*/  PLOP3.LUT P0, PT, P0, PT, PT, 0x8, 0x80 ;  /* 0x000000000080781c */ /* 0x000fe2000070e170 */
[----:B------:R-:W-:-:S12]  /*4450*/  IMAD.MOV.U32 R8, RZ, RZ, -0x1 ;  /* 0xffffffffff087424 */ /* 0x000fd800078e00ff */
[----:B------:R-:W-:Y:S05]  /*4460*/  WARPSYNC.COLLECTIVE R8, `(.L_x_50) ;  /* 0x0000000008087348 */ /* 0x000fea0003c00000 */
[----:B------:R-:W-:Y:S01]  /*4470*/  VOTE.ANY P0, P0 ;  /* 0x0000000000ff7806 */ /* 0x000fe20000000100 */
[----:B------:R-:W-:-:S12]  /*4480*/  ENDCOLLECTIVE ;  /* 0x000000000000791b */ /* 0x000fd80003800000 */
.L_x_50:
[----:B------:R-:W-:Y:S05]  /*4490*/  BSYNC B1 ;  /* 0x0000000000017941 */ /* 0x000fea0003800000 */
.L_x_49:
[----:B------:R-:W-:Y:S05]  /*44a0*/  BRA `(.L_x_51) ;  /* 0xffffffcc00b07947 */ /* 0x000fea000383ffff */
.L_x_15:
[----:B------:R-:W-:Y:S01]  /*44b0*/  BSSY B1, `(.L_x_52) ;  /* 0x0000006000017945 */ /* 0x000fe20003800000 */
[----:B------:R-:W-:Y:S01]  /*44c0*/  PLOP3.LUT P0, PT, P0, PT, PT, 0x8, 0x80 ;  /* 0x000000000080781c */ /* 0x000fe2000070e170 */
[----:B------:R-:W-:-:S12]  /*44d0*/  IMAD.MOV.U32 R8, RZ, RZ, -0x1 ;  /* 0xffffffffff087424 */ /* 0x000fd800078e00ff */
[----:B------:R-:W-:Y:S05]  /*44e0*/  WARPSYNC.COLLECTIVE R8, `(.L_x_53) ;  /* 0x0000000008087348 */ /* 0x000fea0003c00000 */
[----:B------:R-:W-:Y:S01]  /*44f0*/  VOTE.ANY P0, P0 ;  /* 0x0000000000ff7806 */ /* 0x000fe20000000100 */
[----:B------:R-:W-:-:S12]  /*4500*/  ENDCOLLECTIVE ;  /* 0x000000000000791b */ /* 0x000fd80003800000 */
.L_x_53:
[----:B------:R-:W-:Y:S05]  /*4510*/  BSYNC B1 ;  /* 0x0000000000017941 */ /* 0x000fea0003800000 */
.L_x_52:
[----:B------:R-:W-:Y:S05]  /*4520*/  BRA `(.L_x_54) ;  /* 0xffffffcc00b47947 */ /* 0x000fea000383ffff */
.L_x_17:
[----:B------:R-:W-:Y:S01]  /*4530*/  BSSY B1, `(.L_x_55) ;  /* 0x0000006000017945 */ /* 0x000fe20003800000 */
[----:B------:R-:W-:Y:S01]  /*4540*/  PLOP3.LUT P2, PT, P0, PT, PT, 0x8, 0x80 ;  /* 0x000000000080781c */ /* 0x000fe2000074e170 */
[----:B------:R-:W-:-:S12]  /*4550*/  IMAD.MOV.U32 R8, RZ, RZ, -0x1 ;  /* 0xffffffffff087424 */ /* 0x000fd800078e00ff */
[----:B------:R-:W-:Y:S05]  /*4560*/  WARPSYNC.COLLECTIVE R8, `(.L_x_56) ;  /* 0x0000000008087348 */ /* 0x000fea0003c00000 */
[----:B------:R-:W-:Y:S01]  /*4570*/  VOTE.ANY R8, PT, P2 ;  /* 0x0000000000087806 */ /* 0x000fe200010e0100 */
[----:B------:R-:W-:Y:S06]  /*4580*/  ENDCOLLECTIVE ;  /* 0x000000000000791b */ /* 0x000fec0003800000 */
.L_x_56:
[----:B------:R-:W-:Y:S05]  /*4590*/  BSYNC B1 ;  /* 0x0000000000017941 */ /* 0x000fea0003800000 */
.L_x_55:
[----:B------:R-:W-:Y:S01]  /*45a0*/  LOP3.LUT R8, R8, 0x80000000, R45, 0xec, !PT ;  /* 0x8000000008087812 */ /* 0x000fe200078eec2d */
[----:B------:R-:W-:Y:S02]  /*45b0*/  IMAD.MOV.U32 R10, RZ, RZ, 0x1 ;  /* 0x00000001ff0a7424 */ /* 0x000fe400078e00ff */
[----:B------:R-:W-:Y:S02]  /*45c0*/  VIADD R18, R18, 0xffffffe0 ;  /* 0xffffffe012127836 */ /* 0x000fe40000000000 */
[----:B------:R-:W-:-:S05]  /*45d0*/  VIADD R9, R8, 0xffffffff ;  /* 0xffffffff08097836 */ /* 0x000fca0000000000 */
[----:B------:R-:W-:Y:S01]  /*45e0*/  LOP3.LUT R17, R8, R9, RZ, 0xc, !PT ;  /* 0x0000000908117212 */ /* 0x000fe200078e0cff */
[----:B------:R-:W-:-:S03]  /*45f0*/  IMAD.MOV.U32 R8, RZ, RZ, -0x1 ;  /* 0xffffffffff087424 */ /* 0x000fc600078e00ff */
[----:B------:R0:W1:Y:S04]  /*4600*/  POPC R9, R17 ;  /* 0x0000001100097309 */ /* 0x0000680000000000 */
[----:B01----:R-:W-:Y:S05]  /*4610*/  WARPSYNC.COLLECTIVE R8, `(.L_x_57) ;  /* 0x0000000008087348 */ /* 0x003fea0003c00000 */
[----:B-1----:R1:W2:Y:S02]  /*4620*/  SHFL.DOWN P2, R16, R15, R10, R9 ;  /* 0x0800000a0f107389 */ /* 0x0022a40000040009 */
[----:B012---:R-:W-:Y:S05]  /*4630*/  ENDCOLLECTIVE ;  /* 0x000000000000791b */ /* 0x007fea0003800000 */
.L_x_57:
[----:B------:R-:W-:Y:S01]  /*4640*/  ISETP.GE.AND P0, PT, R44, R9, PT ;  /* 0x000000092c00720c */ /* 0x000fe20003f06270 */
[----:B------:R-:W-:-:S03]  /*4650*/  IMAD.MOV.U32 R10, RZ, RZ, 0x2 ;  /* 0x00000002ff0a7424 */ /* 0x000fc600078e00ff */
[----:B------:R-:W-:Y:S02]  /*4660*/  SEL R16, R16, RZ, !P0 ;  /* 0x000000ff10107207 */ /* 0x000fe40004000000 */
[----:B------:R-:W-:-:S03]  /*4670*/  ISETP.GT.AND P0, PT, R33, R9, PT ;  /* 0x000000092100720c */ /* 0x000fc60003f04270 */
[----:B------:R-:W-:-:S10]  /*4680*/  IMAD.IADD R15, R16, 0x1, R15 ;  /* 0x00000001100f7824 */ /* 0x000fd400078e020f */
[----:B------:R-:W-:Y:S05]  /*4690*/  WARPSYNC.COLLECTIVE R8, `(.L_x_58) ;  /* 0x0000000008087348 */ /* 0x000fea0003c00000 */
[----:B------:R0:W1:Y:S02]  /*46a0*/  SHFL.DOWN P2, R16, R15, R10, R9 ;  /* 0x0800000a0f107389 */ /* 0x0000640000040009 */
[----:B01----:R-:W-:Y:S05]  /*46b0*/  ENDCOLLECTIVE ;  /* 0x000000000000791b */ /* 0x003fea0003800000 */
.L_x_58:
[----:B------:R-:W-:Y:S01]  /*46c0*/  IMAD.MOV.U32 R10, RZ, RZ, 0x4 ;  /* 0x00000004ff0a7424 */ /* 0x000fe200078e00ff */
[----:B------:R-:W-:Y:S02]  /*46d0*/  SEL R16, R16, RZ, !P0 ;  /* 0x000000ff10107207 */ /* 0x000fe40004000000 */
[----:B------:R-:W-:-:S03]  /*46e0*/  ISETP.GT.AND P0, PT, R32, R9, PT ;  /* 0x000000092000720c */ /* 0x000fc60003f04270 */
[----:B------:R-:W-:-:S10]  /*46f0*/  IMAD.IADD R15, R15, 0x1, R16 ;  /* 0x000000010f0f7824 */ /* 0x000fd400078e0210 */
[----:B------:R-:W-:Y:S05]  /*4700*/  WARPSYNC.COLLECTIVE R8, `(.L_x_59) ;  /* 0x0000000008087348 */ /* 0x000fea0003c00000 */
[----:B------:R0:W1:Y:S02]  /*4710*/  SHFL.DOWN P2, R16, R15, R10, R9 ;  /* 0x0800000a0f107389 */ /* 0x0000640000040009 */
[----:B01----:R-:W-:Y:S05]  /*4720*/  ENDCOLLECTIVE ;  /* 0x000000000000791b */ /* 0x003fea0003800000 */
.L_x_59:
[----:B------:R-:W-:Y:S01]  /*4730*/  IMAD.MOV.U32 R10, RZ, RZ, 0x8 ;  /* 0x00000008ff0a7424 */ /* 0x000fe200078e00ff */
[----:B------:R-:W-:Y:S02]  /*4740*/  SEL R16, R16, RZ, !P0 ;  /* 0x000000ff10107207 */ /* 0x000fe40004000000 */
[----:B------:R-:W-:-:S03]  /*4750*/  ISETP.GT.AND P0, PT, R19, R9, PT ;  /* 0x000000091300720c */ /* 0x000fc60003f04270 */
[----:B------:R-:W-:-:S10]  /*4760*/  IMAD.IADD R15, R15, 0x1, R16 ;  /* 0x000000010f0f7824 */ /* 0x000fd400078e0210 */
[----:B------:R-:W-:Y:S05]  /*4770*/  WARPSYNC.COLLECTIVE R8, `(.L_x_60) ;  /* 0x0000000008087348 */ /* 0x000fea0003c00000 */
[----:B------:R0:W1:Y:S02]  /*4780*/  SHFL.DOWN P2, R16, R15, R10, R9 ;  /* 0x0800000a0f107389 */ /* 0x0000640000040009 */
[----:B01----:R-:W-:Y:S05]  /*4790*/  ENDCOLLECTIVE ;  /* 0x000000000000791b */ /* 0x003fea0003800000 */
.L_x_60:
[----:B------:R-:W-:Y:S01]  /*47a0*/  IMAD.MOV.U32 R10, RZ, RZ, 0x10 ;  /* 0x00000010ff0a7424 */ /* 0x000fe200078e00ff */
[----:B------:R-:W-:Y:S02]  /*47b0*/  SEL R16, R16, RZ, !P0 ;  /* 0x000000ff10107207 */ /* 0x000fe40004000000 */
[----:B------:R-:W-:-:S03]  /*47c0*/  ISETP.GT.AND P0, PT, R34, R9, PT ;  /* 0x000000092200720c */ /* 0x000fc60003f04270 */
[----:B------:R-:W-:-:S10]  /*47d0*/  IMAD.IADD R15, R15, 0x1, R16 ;  /* 0x000000010f0f7824 */ /* 0x000fd400078e0210 */
[----:B------:R-:W-:Y:S05]  /*47e0*/  WARPSYNC.COLLECTIVE R8, `(.L_x_61) ;  /* 0x0000000008087348 */ /* 0x000fea0003c00000 */
[----:B------:R0:W1:Y:S02]  /*47f0*/  SHFL.DOWN P2, R16, R15, R10, R9 ;  /* 0x0800000a0f107389 */ /* 0x0000640000040009 */
[----:B01----:R-:W-:Y:S05]  /*4800*/  ENDCOLLECTIVE ;  /* 0x000000000000791b */ /* 0x003fea0003800000 */
.L_x_61:
[----:B------:R-:W-:Y:S02]  /*4810*/  SEL R16, R16, RZ, !P0 ;  /* 0x000000ff10107207 */ /* 0x000fe40004000000 */
[----:B------:R-:W-:Y:S02]  /*4820*/  ISETP.NE.AND P0, PT, R14, 0x65, PT ;  /* 0x000000650e00780c */ /* 0x000fe40003f05270 */
[----:B------:R-:W-:-:S11]  /*4830*/  IADD3 R36, PT, PT, R15, R16, R36 ;  /* 0x000000100f247210 */ /* 0x000fd60007ffe024 */
[----:B------:R-:W-:Y:S05]  /*4840*/  WARPSYNC.COLLECTIVE R8, `(.L_x_62) ;  /* 0x0000000008087348 */ /* 0x000fea0003c00000 */
[----:B------:R-:W-:Y:S01]  /*4850*/  VOTE.ALL P0, P0 ;  /* 0x0000000000ff7806 */ /* 0x000fe20000000000 */
[----:B------:R-:W-:-:S12]  /*4860*/  ENDCOLLECTIVE ;  /* 0x000000000000791b */ /* 0x000fd80003800000 */
.L_x_62:
[----:B------:R-:W-:Y:S05]  /*4870*/  BRA `(.L_x_63) ;  /* 0xffffffcc00607947 */ /* 0x000fea000383ffff */
.L_x_22:
[----:B------:R-:W-:Y:S01]  /*4880*/  BSSY B0, `(.L_x_64) ;  /* 0x0000006000007945 */ /* 0x000fe20003800000 */
[----:B------:R-:W-:Y:S01]  /*4890*/  PLOP3.LUT P0, PT, P0, PT, PT, 0x8, 0x80 ;  /* 0x000000000080781c */ /* 0x000fe2000070e170 */
[----:B------:R-:W-:-:S12]  /*48a0*/  IMAD.MOV.U32 R8, RZ, RZ, -0x1 ;  /* 0xffffffffff087424 */ /* 0x000fd800078e00ff */
[----:B------:R-:W-:Y:S05]  /*48b0*/  WARPSYNC.COLLECTIVE R8, `(.L_x_65) ;  /* 0x0000000008087348 */ /* 0x000fea0003c00000 */
[----:B------:R-:W-:Y:S01]  /*48c0*/  VOTE.ANY P0, P0 ;  /* 0x0000000000ff7806 */ /* 0x000fe20000000100 */
[----:B------:R-:W-:-:S12]  /*48d0*/  ENDCOLLECTIVE ;  /* 0x000000000000791b */ /* 0x000fd80003800000 */
.L_x_65:
[----:B------:R-:W-:Y:S05]  /*48e0*/  BSYNC B0 ;  /* 0x0000000000007941 */ /* 0x000fea0003800000 */
.L_x_64:
[----:B------:R-:W-:Y:S05]  /*48f0*/  BRA `(.L_x_66) ;  /* 0xffffffe400787947 */ /* 0x000fea000383ffff */
.L_x_24:
[----:B------:R-:W-:Y:S01]  /*4900*/  BSSY B0, `(.L_x_67) ;  /* 0x0000006000007945 */ /* 0x000fe20003800000 */
[----:B------:R-:W-:Y:S01]  /*4910*/  PLOP3.LUT P0, PT, P0, PT, PT, 0x8, 0x80 ;  /* 0x000000000080781c */ /* 0x000fe2000070e170 */
[----:B------:R-:W-:-:S12]  /*4920*/  IMAD.MOV.U32 R8, RZ, RZ, -0x1 ;  /* 0xffffffffff087424 */ /* 0x000fd800078e00ff */
[----:B------:R-:W-:Y:S05]  /*4930*/  WARPSYNC.COLLECTIVE R8, `(.L_x_68) ;  /* 0x0000000008087348 */ /* 0x000fea0003c00000 */
[----:B------:R-:W-:Y:S01]  /*4940*/  VOTE.ANY P0, P0 ;  /* 0x0000000000ff7806 */ /* 0x000fe20000000100 */
[----:B------:R-:W-:-:S12]  /*4950*/  ENDCOLLECTIVE ;  /* 0x000000000000791b */ /* 0x000fd80003800000 */
.L_x_68:
[----:B------:R-:W-:Y:S05]  /*4960*/  BSYNC B0 ;  /* 0x0000000000007941 */ /* 0x000fea0003800000 */
.L_x_67:
[----:B------:R-:W-:Y:S05]  /*4970*/  BRA `(.L_x_69) ;  /* 0xffffffe4007c7947 */ /* 0x000fea000383ffff */
.L_x_26:
        /* <DEDUP_REMOVED lines=8> */
.L_x_71:
[----:B------:R-:W-:Y:S05]  /*4a00*/  BSYNC B0 ;  /* 0x0000000000007941 */ /* 0x000fea0003800000 */
.L_x_70:
[----:B------:R-:W-:Y:S01]  /*4a10*/  LOP3.LUT R8, R8, 0x80000000, R42, 0xec, !PT ;  /* 0x8000000008087812 */ /* 0x000fe200078eec2a */
[----:B------:R-:W-:Y:S02]  /*4a20*/  IMAD.MOV.U32 R10, RZ, RZ, 0x1 ;  /* 0x00000001ff0a7424 */ /* 0x000fe400078e00ff */
[----:B------:R-:W-:Y:S02]  /*4a30*/  VIADD R19, R35, 0x2 ;  /* 0x0000000223137836 */ /* 0x000fe40000000000 */
[----:B------:R-:W-:-:S05]  /*4a40*/  VIADD R9, R8, 0xffffffff ;  /* 0xffffffff08097836 */ /* 0x000fca0000000000 */
[----:B------:R-:W-:Y:S01]  /*4a50*/  LOP3.LUT R38, R8, R9, RZ, 0xc, !PT ;  /* 0x0000000908267212 */ /* 0x000fe200078e0cff */
[----:B------:R-:W-:-:S05]  /*4a60*/  IMAD.MOV.U32 R8, RZ, RZ, -0x1 ;  /* 0xffffffffff087424 */ /* 0x000fca00078e00ff */
[----:B------:R-:W0:Y:S02]  /*4a70*/  POPC R38, R38 ;  /* 0x0000002600267309 */ /* 0x000e240000000000 */
[----:B0-----:R-:W-:Y:S01]  /*4a80*/  IMAD.MOV.U32 R9, RZ, RZ, R38 ;  /* 0x000000ffff097224 */ /* 0x001fe200078e0026 */
[----:B------:R-:W-:-:S13]  /*4a90*/  ISETP.GT.AND P3, PT, R19, R38, PT ;  /* 0x000000261300720c */ /* 0x000fda0003f64270 */
[----:B------:R-:W-:Y:S05]  /*4aa0*/  WARPSYNC.COLLECTIVE R8, `(.L_x_72) ;  /* 0x0000000008087348 */ /* 0x000fea0003c00000 */
[----:B------:R0:W1:Y:S02]  /*4ab0*/  SHFL.DOWN P2, R16, R15, R10, R9 ;  /* 0x0800000a0f107389 */ /* 0x0000640000040009 */
[----:B01----:R-:W-:Y:S05]  /*4ac0*/  ENDCOLLECTIVE ;  /* 0x000000000000791b */ /* 0x003fea0003800000 */
.L_x_72:
        /* <DEDUP_REMOVED lines=8> */
.L_x_73:
[----:B------:R-:W-:Y:S01]  /*4b50*/  IMAD.MOV.U32 R10, RZ, RZ, 0x4 ;  /* 0x00000004ff0a7424 */ /* 0x000fe200078e00ff */
[----:B------:R-:W-:-:S05]  /*4b60*/  SEL R16, R16, RZ, !P3 ;  /* 0x000000ff10107207 */ /* 0x000fca0005800000 */
[----:B------:R-:W-:Y:S02]  /*4b70*/  IMAD.IADD R19, R17, 0x1, R16 ;  /* 0x0000000111137824 */ /* 0x000fe400078e0210 */
[----:B------:R-:W-:Y:S02]  /*4b80*/  VIADD R17, R35, 0x4 ;  /* 0x0000000423117836 */ /* 0x000fe40000000000 */
[----:B------:R-:W-:-:S03]  /*4b90*/  IMAD.MOV.U32 R15, RZ, RZ, R19 ;  /* 0x000000ffff0f7224 */ /* 0x000fc600078e0013 */
[----:B------:R-:W-:Y:S01]  /*4ba0*/  ISETP.GT.AND P3, PT, R17, R38, PT ;  /* 0x000000261100720c */ /* 0x000fe20003f64270 */
[----:B------:R-:W-:-:S12]  /*4bb0*/  VIADD R17, R35, 0x8 ;  /* 0x0000000823117836 */ /* 0x000fd80000000000 */
[----:B------:R-:W-:Y:S05]  /*4bc0*/  WARPSYNC.COLLECTIVE R8, `(.L_x_74) ;  /* 0x0000000008087348 */ /* 0x000fea0003c00000 */
[----:B------:R0:W1:Y:S02]  /*4bd0*/  SHFL.DOWN P2, R16, R15, R10, R9 ;  /* 0x0800000a0f107389 */ /* 0x0000640000040009 */
[----:B01----:R-:W-:Y:S05]  /*4be0*/  ENDCOLLECTIVE ;  /* 0x000000000000791b */ /* 0x003fea0003800000 */
.L_x_74:
[----:B------:R-:W-:Y:S01]  /*4bf0*/  IMAD.MOV.U32 R10, RZ, RZ, 0x8 ;  /* 0x00000008ff0a7424 */ /* 0x000fe200078e00ff */
[----:B------:R-:W-:Y:S02]  /*4c00*/  SEL R16, R16, RZ, !P3 ;  /* 0x000000ff10107207 */ /* 0x000fe40005800000 */
[----:B------:R-:W-:-:S03]  /*4c10*/  ISETP.GT.AND P3, PT, R17, R38, PT ;  /* 0x000000261100720c */ /* 0x000fc60003f64270 */
[----:B------:R-:W-:Y:S02]  /*4c20*/  IMAD.IADD R37, R19, 0x1, R16 ;  /* 0x0000000113257824 */ /* 0x000fe400078e0210 */
[----:B------:R-:W-:Y:S02]  /*4c30*/  VIADD R19, R35, 0x10 ;  /* 0x0000001023137836 */ /* 0x000fe40000000000 */
[----:B------:R-:W-:-:S07]  /*4c40*/  IMAD.MOV.U32 R15, RZ, RZ, R37 ;  /* 0x000000ffff0f7224 */ /* 0x000fce00078e0025 */
[----:B------:R-:W-:Y:S05]  /*4c50*/  WARPSYNC.COLLECTIVE R8, `(.L_x_75) ;  /* 0x0000000008087348 */ /* 0x000fea0003c00000 */
[----:B------:R0:W1:Y:S02]  /*4c60*/  SHFL.DOWN P2, R16, R15, R10, R9 ;  /* 0x0800000a0f107389 */ /* 0x0000640000040009 */
[----:B01----:R-:W-:Y:S05]  /*4c70*/  ENDCOLLECTIVE ;  /* 0x000000000000791b */ /* 0x003fea0003800000 */
.L_x_75:
[----:B------:R-:W-:Y:S01]  /*4c80*/  IMAD.MOV.U32 R10, RZ, RZ, 0x10 ;  /* 0x00000010ff0a7424 */ /* 0x000fe200078e00ff */
[----:B------:R-:W-:-:S05]  /*4c90*/  SEL R16, R16, RZ, !P3 ;  /* 0x000000ff10107207 */ /* 0x000fca0005800000 */
[----:B------:R-:W-:-:S04]  /*4ca0*/  IMAD.IADD R17, R37, 0x1, R16 ;  /* 0x0000000125117824 */ /* 0x000fc800078e0210 */
[----:B------:R-:W-:-:S07]  /*4cb0*/  IMAD.MOV.U32 R15, RZ, RZ, R17 ;  /* 0x000000ffff0f7224 */ /* 0x000fce00078e0011 */
[----:B------:R-:W-:Y:S05]  /*4cc0*/  WARPSYNC.COLLECTIVE R8, `(.L_x_76) ;  /* 0x0000000008087348 */ /* 0x000fea0003c00000 */
[----:B------:R0:W1:Y:S02]  /*4cd0*/  SHFL.DOWN P2, R16, R15, R10, R9 ;  /* 0x0800000a0f107389 */ /* 0x0000640000040009 */
[----:B01----:R-:W-:Y:S05]  /*4ce0*/  ENDCOLLECTIVE ;  /* 0x000000000000791b */ /* 0x003fea0003800000 */
.L_x_76:
        /* <DEDUP_REMOVED lines=10> */
.L_x_77:
[----:B------:R-:W-:Y:S05]  /*4d90*/  BRA `(.L_x_78) ;  /* 0xffffffe400107947 */ /* 0x000fea000383ffff */
.L_x_28:
[----:B------:R-:W-:Y:S01]  /*4da0*/  BSSY B0, `(.L_x_79) ;  /* 0x0000006000007945 */ /* 0x000fe20003800000 */
[----:B------:R-:W-:Y:S01]  /*4db0*/  PLOP3.LUT P0, PT, P0, PT, PT, 0x8, 0x80 ;  /* 0x000000000080781c */ /* 0x000fe2000070e170 */
[----:B------:R-:W-:-:S12]  /*4dc0*/  IMAD.MOV.U32 R8, RZ, RZ, -0x1 ;  /* 0xffffffffff087424 */ /* 0x000fd800078e00ff */
[----:B------:R-:W-:Y:S05]  /*4dd0*/  WARPSYNC.COLLECTIVE R8, `(.L_x_80) ;  /* 0x0000000008087348 */ /* 0x000fea0003c00000 */
[----:B------:R-:W-:Y:S01]  /*4de0*/  VOTE.ANY P0, P0 ;  /* 0x0000000000ff7806 */ /* 0x000fe20000000100 */
[----:B------:R-:W-:-:S12]  /*4df0*/  ENDCOLLECTIVE ;  /* 0x000000000000791b */ /* 0x000fd80003800000 */
.L_x_80:
[----:B------:R-:W-:Y:S05]  /*4e00*/  BSYNC B0 ;  /* 0x0000000000007941 */ /* 0x000fea0003800000 */
.L_x_79:
[----:B------:R-:W-:Y:S05]  /*4e10*/  BRA `(.L_x_81) ;  /* 0xffffffe400207947 */ /* 0x000fea000383ffff */
.L_x_30:
[----:B------:R-:W-:Y:S01]  /*4e20*/  BSSY B0, `(.L_x_82) ;  /* 0x0000006000007945 */ /* 0x000fe20003800000 */
[----:B------:R-:W-:Y:S01]  /*4e30*/  PLOP3.LUT P0, PT, P0, PT, PT, 0x8, 0x80 ;  /* 0x000000000080781c */ /* 0x000fe2000070e170 */
[----:B------:R-:W-:-:S12]  /*4e40*/  IMAD.MOV.U32 R8, RZ, RZ, -0x1 ;  /* 0xffffffffff087424 */ /* 0x000fd800078e00ff */
[----:B------:R-:W-:Y:S05]  /*4e50*/  WARPSYNC.COLLECTIVE R8, `(.L_x_83) ;  /* 0x0000000008087348 */ /* 0x000fea0003c00000 */
[----:B------:R-:W-:Y:S01]  /*4e60*/  VOTE.ANY P0, P0 ;  /* 0x0000000000ff7806 */ /* 0x000fe20000000100 */
[----:B------:R-:W-:-:S12]  /*4e70*/  ENDCOLLECTIVE ;  /* 0x000000000000791b */ /* 0x000fd80003800000 */
.L_x_83:
[----:B------:R-:W-:Y:S05]  /*4e80*/  BSYNC B0 ;  /* 0x0000000000007941 */ /* 0x000fea0003800000 */
.L_x_82:
[----:B------:R-:W-:Y:S05]  /*4e90*/  BRA `(.L_x_84) ;  /* 0xffffffe400247947 */ /* 0x000fea000383ffff */
.L_x_32:
[----:B------:R-:W-:Y:S01]  /*4ea0*/  BSSY B0, `(.L_x_85) ;  /* 0x0000006000007945 */ /* 0x000fe20003800000 */
[----:B------:R-:W-:Y:S01]  /*4eb0*/  PLOP3.LUT P2, PT, P0, PT, PT, 0x8, 0x80 ;  /* 0x000000000080781c */ /* 0x000fe2000074e170 */
[----:B------:R-:W-:-:S12]  /*4ec0*/  IMAD.MOV.U32 R8, RZ, RZ, -0x1 ;  /* 0xffffffffff087424 */ /* 0x000fd800078e00ff */
[----:B------:R-:W-:Y:S05]  /*4ed0*/  WARPSYNC.COLLECTIVE R8, `(.L_x_86) ;  /* 0x0000000008087348 */ /* 0x000fea0003c00000 */
[----:B------:R-:W-:Y:S01]  /*4ee0*/  VOTE.ANY R8, PT, P2 ;  /* 0x0000000000087806 */ /* 0x000fe200010e0100 */
[----:B------:R-:W-:Y:S06]  /*4ef0*/  ENDCOLLECTIVE ;  /* 0x000000000000791b */ /* 0x000fec0003800000 */
.L_x_86:
[----:B------:R-:W-:Y:S05]  /*4f00*/  BSYNC B0 ;  /* 0x0000000000007941 */ /* 0x000fea0003800000 */
.L_x_85:
        /* <DEDUP_REMOVED lines=10> */
.L_x_87:
[----:B------:R-:W-:Y:S01]  /*4fb0*/  ISETP.GE.AND P0, PT, R35, R9, PT ;  /* 0x000000092300720c */ /* 0x000fe20003f06270 */
[----:B------:R-:W-:-:S03]  /*4fc0*/  IMAD.MOV.U32 R10, RZ, RZ, 0x2 ;  /* 0x00000002ff0a7424 */ /* 0x000fc600078e00ff */
[----:B------:R-:W-:-:S05]  /*4fd0*/  SEL R16, R16, RZ, !P0 ;  /* 0x000000ff10107207 */ /* 0x000fca0004000000 */
[----:B------:R-:W-:Y:S02]  /*4fe0*/  IMAD.IADD R44, R16, 0x1, R15 ;  /* 0x00000001102c7824 */ /* 0x000fe400078e020f */
[----:B------:R-:W-:Y:S02]  /*4ff0*/  VIADD R16, R35, 0x2 ;  /* 0x0000000223107836 */ /* 0x000fe40000000000 */
[----:B------:R-:W-:-:S03]  /*5000*/  IMAD.MOV.U32 R15, RZ, RZ, R44 ;  /* 0x000000ffff0f7224 */ /* 0x000fc600078e002c */
[----:B------:R-:W-:-:S13]  /*5010*/  ISETP.GT.AND P0, PT, R16, R9, PT ;  /* 0x000000091000720c */ /* 0x000fda0003f04270 */
[----:B------:R-:W-:Y:S05]  /*5020*/  WARPSYNC.COLLECTIVE R8, `(.L_x_88) ;  /* 0x0000000008087348 */ /* 0x000fea0003c00000 */
[----:B------:R0:W1:Y:S02]  /*5030*/  SHFL.DOWN P2, R16, R15, R10, R9 ;  /* 0x0800000a0f107389 */ /* 0x0000640000040009 */
[----:B01----:R-:W-:Y:S05]  /*5040*/  ENDCOLLECTIVE ;  /* 0x000000000000791b */ /* 0x003fea0003800000 */
.L_x_88:
[----:B------:R-:W-:Y:S01]  /*5050*/  IMAD.MOV.U32 R10, RZ, RZ, 0x4 ;  /* 0x00000004ff0a7424 */ /* 0x000fe200078e00ff */
[----:B------:R-:W-:Y:S01]  /*5060*/  SEL R17, R16, RZ, !P0 ;  /* 0x000000ff10117207 */ /* 0x000fe20004000000 */
[----:B------:R-:W-:-:S04]  /*5070*/  VIADD R16, R35, 0x4 ;  /* 0x0000000423107836 */ /* 0x000fc80000000000 */
[----:B------:R-:W-:Y:S01]  /*5080*/  IMAD.IADD R17, R44, 0x1, R17 ;  /* 0x000000012c117824 */ /* 0x000fe200078e0211 */
[----:B------:R-:W-:-:S03]  /*5090*/  ISETP.GT.AND P0, PT, R16, R9, PT ;  /* 0x000000091000720c */ /* 0x000fc60003f04270 */
[----:B------:R-:W-:-:S10]  /*50a0*/  IMAD.MOV.U32 R15, RZ, RZ, R17 ;  /* 0x000000ffff0f7224 */ /* 0x000fd400078e0011 */
[----:B------:R-:W-:Y:S05]  /*50b0*/  WARPSYNC.COLLECTIVE R8, `(.L_x_89) ;  /* 0x0000000008087348 */ /* 0x000fea0003c00000 */
[----:B------:R0:W1:Y:S02]  /*50c0*/  SHFL.DOWN P2, R16, R15, R10, R9 ;  /* 0x0800000a0f107389 */ /* 0x0000640000040009 */
[----:B01----:R-:W-:Y:S05]  /*50d0*/  ENDCOLLECTIVE ;  /* 0x000000000000791b */ /* 0x003fea0003800000 */
.L_x_89:
[----:B------:R-:W-:Y:S01]  /*50e0*/  IMAD.MOV.U32 R10, RZ, RZ, 0x8 ;  /* 0x00000008ff0a7424 */ /* 0x000fe200078e00ff */
[----:B------:R-:W-:-:S05]  /*50f0*/  SEL R16, R16, RZ, !P0 ;  /* 0x000000ff10107207 */ /* 0x000fca0004000000 */
[----:B------:R-:W-:Y:S02]  /*5100*/  IMAD.IADD R45, R17, 0x1, R16 ;  /* 0x00000001112d7824 */ /* 0x000fe400078e0210 */
[C---:B------:R-:W-:Y:S02]  /*5110*/  VIADD R16, R35.reuse, 0x8 ;  /* 0x0000000823107836 */ /* 0x040fe40000000000 */
[----:B------:R-:W-:Y:S02]  /*5120*/  IMAD.MOV.U32 R15, RZ, RZ, R45 ;  /* 0x000000ffff0f7224 */ /* 0x000fe400078e002d */
[----:B------:R-:W-:Y:S01]  /*5130*/  VIADD R17, R35, 0x10 ;  /* 0x0000001023117836 */ /* 0x000fe20000000000 */
[----:B------:R-:W-:-:S13]  /*5140*/  ISETP.GT.AND P0, PT, R16, R9, PT ;  /* 0x000000091000720c */ /* 0x000fda0003f04270 */
[----:B------:R-:W-:Y:S05]  /*5150*/  WARPSYNC.COLLECTIVE R8, `(.L_x_90) ;  /* 0x0000000008087348 */ /* 0x000fea0003c00000 */
[----:B------:R0:W1:Y:S02]  /*5160*/  SHFL.DOWN P2, R16, R15, R10, R9 ;  /* 0x0800000a0f107389 */ /* 0x0000640000040009 */
[----:B01----:R-:W-:Y:S05]  /*5170*/  ENDCOLLECTIVE ;  /* 0x000000000000791b */ /* 0x003fea0003800000 */
.L_x_90:
[----:B------:R-:W-:Y:S01]  /*5180*/  IMAD.MOV.U32 R10, RZ, RZ, 0x10 ;  /* 0x00000010ff0a7424 */ /* 0x000fe200078e00ff */
[----:B------:R-:W-:Y:S02]  /*5190*/  SEL R16, R16, RZ, !P0 ;  /* 0x000000ff10107207 */ /* 0x000fe40004000000 */
[----:B------:R-:W-:-:S03]  /*51a0*/  ISETP.GT.AND P0, PT, R17, R9, PT ;  /* 0x000000091100720c */ /* 0x000fc60003f04270 */
[----:B------:R-:W-:-:S04]  /*51b0*/  IMAD.IADD R44, R45, 0x1, R16 ;  /* 0x000000012d2c7824 */ /* 0x000fc800078e0210 */
[----:B------:R-:W-:-:S07]  /*51c0*/  IMAD.MOV.U32 R15, RZ, RZ, R44 ;  /* 0x000000ffff0f7224 */ /* 0x000fce00078e002c */
[----:B------:R-:W-:Y:S05]  /*51d0*/  WARPSYNC.COLLECTIVE R8, `(.L_x_91) ;  /* 0x0000000008087348 */ /* 0x000fea0003c00000 */
[----:B------:R0:W1:Y:S02]  /*51e0*/  SHFL.DOWN P2, R16, R15, R10, R9 ;  /* 0x0800000a0f107389 */ /* 0x0000640000040009 */
[----:B01----:R-:W-:Y:S05]  /*51f0*/  ENDCOLLECTIVE ;  /* 0x000000000000791b */ /* 0x003fea0003800000 */
.L_x_91:
[----:B------:R-:W-:Y:S02]  /*5200*/  SEL R16, R16, RZ, !P0 ;  /* 0x000000ff10107207 */ /* 0x000fe40004000000 */
[----:B------:R-:W-:Y:S02]  /*5210*/  ISETP.NE.AND P0, PT, R14, 0x65, PT ;  /* 0x000000650e00780c */ /* 0x000fe40003f05270 */
[----:B------:R-:W-:-:S11]  /*5220*/  IADD3 R19, PT, PT, R44, R16, R19 ;  /* 0x000000102c137210 */ /* 0x000fd60007ffe013 */
[----:B------:R-:W-:Y:S05]  /*5230*/  WARPSYNC.COLLECTIVE R8, `(.L_x_92) ;  /* 0x0000000008087348 */ /* 0x000fea0003c00000 */
[----:B------:R-:W-:Y:S01]  /*5240*/  VOTE.ALL P0, P0 ;  /* 0x0000000000ff7806 */ /* 0x000fe20000000000 */
[----:B------:R-:W-:-:S12]  /*5250*/  ENDCOLLECTIVE ;  /* 0x000000000000791b */ /* 0x000fd80003800000 */
.L_x_92:
[----:B------:R-:W-:Y:S05]  /*5260*/  BRA `(.L_x_93) ;  /* 0xffffffe000c07947 */ /* 0x000fea000383ffff */
.L_x_94:
        /* <DEDUP_REMOVED lines=9> */
.L_x_487:


//--------------------- .text._ZN3cub18CUB_300001_SM_10006detail4scan16DeviceScanKernelINS2_10policy_hubIiiijN4cuda3std3__44plusIvEEE10Policy1000EN6thrust24THRUST_300001_SM_1000_NS10device_ptrIiEESF_NS0_13ScanTileStateIiLb1EEES9_NS0_8NullTypeEjiLb0ESI_EEvT0_T1_T2_iT3_T4_T5_ --------------------------
	.section	.text._ZN3cub18CUB_300001_SM_10006detail4scan16DeviceScanKernelINS2_10policy_hubIiiijN4cuda3std3__44plusIvEEE10Policy1000EN6thrust24THRUST_300001_SM_1000_NS10device_ptrIiEESF_NS0_13ScanTileStateIiLb1EEES9_NS0_8NullTypeEjiLb0ESI_EEvT0_T1_T2_iT3_T4_T5_,"ax",@progbits
	.align	128
        .global         _ZN3cub18CUB_300001_SM_10006detail4scan16DeviceScanKernelINS2_10policy_hubIiiijN4cuda3std3__44plusIvEEE10Policy1000EN6thrust24THRUST_300001_SM_1000_NS10device_ptrIiEESF_NS0_13ScanTileStateIiLb1EEES9_NS0_8NullTypeEjiLb0ESI_EEvT0_T1_T2_iT3_T4_T5_
        .type           _ZN3cub18CUB_300001_SM_10006detail4scan16DeviceScanKernelINS2_10policy_hubIiiijN4cuda3std3__44plusIvEEE10Policy1000EN6thrust24THRUST_300001_SM_1000_NS10device_ptrIiEESF_NS0_13ScanTileStateIiLb1EEES9_NS0_8NullTypeEjiLb0ESI_EEvT0_T1_T2_iT3_T4_T5_,@function
        .size           _ZN3cub18CUB_300001_SM_10006detail4scan16DeviceScanKernelINS2_10policy_hubIiiijN4cuda3std3__44plusIvEEE10Policy1000EN6thrust24THRUST_300001_SM_1000_NS10device_ptrIiEESF_NS0_13ScanTileStateIiLb1EEES9_NS0_8NullTypeEjiLb0ESI_EEvT0_T1_T2_iT3_T4_T5_,(.L_x_488 - _ZN3cub18CUB_300001_SM_10006detail4scan16DeviceScanKernelINS2_10policy_hubIiiijN4cuda3std3__44plusIvEEE10Policy1000EN6thrust24THRUST_300001_SM_1000_NS10device_ptrIiEESF_NS0_13ScanTileStateIiLb1EEES9_NS0_8NullTypeEjiLb0ESI_EEvT0_T1_T2_iT3_T4_T5_)
        .other          _ZN3cub18CUB_300001_SM_10006detail4scan16DeviceScanKernelINS2_10policy_hubIiiijN4cuda3std3__44plusIvEEE10Policy1000EN6thrust24THRUST_300001_SM_1000_NS10device_ptrIiEESF_NS0_13ScanTileStateIiLb1EEES9_NS0_8NullTypeEjiLb0ESI_EEvT0_T1_T2_iT3_T4_T5_,@"STO_CUDA_ENTRY STV_DEFAULT"
_ZN3cub18CUB_300001_SM_10006detail4scan16DeviceScanKernelINS2_10policy_hubIiiijN4cuda3std3__44plusIvEEE10Policy1000EN6thrust24THRUST_300001_SM_1000_NS10device_ptrIiEESF_NS0_13ScanTileStateIiLb1EEES9_NS0_8NullTypeEjiLb0ESI_EEvT0_T1_T2_iT3_T4_T5_:
.text._ZN3cub18CUB_300001_SM_10006detail4scan16DeviceScanKernelINS2_10policy_hubIiiijN4cuda3std3__44plusIvEEE10Policy1000EN6thrust24THRUST_300001_SM_1000_NS10device_ptrIiEESF_NS0_13ScanTileStateIiLb1EEES9_NS0_8NullTypeEjiLb0ESI_EEvT0_T1_T2_iT3_T4_T5_:
[----:B------:R-:W-:Y:S08]  /*0000*/  LDC R1, c[0x0][0x37c] ;  /* 0x0000df00ff017b82 */ /* 0x000ff00000000800 */
[----:B------:R-:W0:Y:S01]  /*0010*/  S2UR UR4, SR_CTAID.X ;  /* 0x00000000000479c3 */ /* 0x000e220000002500 */
[----:B------:R-:W1:Y:S01]  /*0020*/  LDCU UR5, c[0x0][0x3a0] ;  /* 0x00007400ff0577ac */ /* 0x000e620008000800 */
[----:B------:R-:W2:Y:S06]  /*0030*/  LDCU.64 UR8, c[0x0][0x358] ;  /* 0x00006b00ff0877ac */ /* 0x000eac0008000a00 */
[----:B------:R-:W0:Y:S02]  /*0040*/  LDC R42, c[0x0][0x398] ;  /* 0x0000e600ff2a7b82 */ /* 0x000e240000000800 */
[----:B0-----:R-:W-:-:S04]  /*0050*/  VIADD R42, R42, UR4 ;  /* 0x000000042a2a7c36 */ /* 0x001fc80008000000 */
[----:B------:R-:W-:-:S05]  /*0060*/  IMAD R3, R42, 0x2100, RZ ;  /* 0x000021002a037824 */ /* 0x000fca00078e02ff */
[----:B-1----:R-:W-:-:S04]  /*0070*/  IADD3 R0, PT, PT, -R3, UR5, RZ ;  /* 0x0000000503007c10 */ /* 0x002fc8000fffe1ff */
[----:B------:R-:W-:-:S13]  /*0080*/  ISETP.GE.U32.AND P0, PT, R0, 0x2101, PT ;  /* 0x000021010000780c */ /* 0x000fda0003f06070 */
[----:B--2---:R-:W-:Y:S05]  /*0090*/  @!P0 BRA `(.L_x_95) ;  /* 0x0000001c00a88947 */ /* 0x004fea0003800000 */
[----:B------:R-:W0:Y:S01]  /*00a0*/  S2R R16, SR_TID.X ;  /* 0x0000000000107919 */ /* 0x000e220000002100 */
[----:B------:R-:W1:Y:S01]  /*00b0*/  LDCU.64 UR4, c[0x0][0x380] ;  /* 0x00007000ff0477ac */ /* 0x000e620008000a00 */
[C---:B0-----:R-:W-:Y:S02]  /*00c0*/  LOP3.LUT R0, R16.reuse, 0x1f, RZ, 0xc0, !PT ;  /* 0x0000001f10007812 */ /* 0x041fe400078ec0ff */
[----:B------:R-:W-:-:S05]  /*00d0*/  LOP3.LUT R5, R16, 0x3e0, RZ, 0xc0, !PT ;  /* 0x000003e010057812 */ /* 0x000fca00078ec0ff */
[----:B------:R-:W-:-:S05]  /*00e0*/  IMAD R0, R5, 0x16, R0 ;  /* 0x0000001605007824 */ /* 0x000fca00078e0200 */
[----:B------:R-:W-:-:S05]  /*00f0*/  IADD3 R0, P0, PT, R3, R0, RZ ;  /* 0x0000000003007210 */ /* 0x000fca0007f1e0ff */
[----:B------:R-:W-:Y:S02]  /*0100*/  IMAD.X R3, RZ, RZ, RZ, P0 ;  /* 0x000000ffff037224 */ /* 0x000fe400000e06ff */
        /* <DEDUP_REMOVED lines=30> */
[----:B------:R-:W-:Y:S01]  /*02f0*/  ISETP.NE.AND P0, PT, R42, RZ, PT ;  /* 0x000000ff2a00720c */ /* 0x000fe20003f05270 */
        /* <DEDUP_REMOVED lines=28> */
[----:B------:R0:W1:Y:S04]  /*04c0*/  LDS.64 R36, [R27] ;  /* 0x000000001b247984 */ /* 0x0000680000000a00 */
[----:B------:R0:W2:Y:S04]  /*04d0*/  LDS.64 R34, [R27+0x8] ;  /* 0x000008001b227984 */ /* 0x0000a80000000a00 */
[----:B------:R0:W3:Y:S04]  /*04e0*/  LDS.64 R32, [R27+0x10] ;  /* 0x000010001b207984 */ /* 0x0000e80000000a00 */
[----:B------:R0:W4:Y:S04]  /*04f0*/  LDS.64 R18, [R27+0x18] ;  /* 0x000018001b127984 */ /* 0x0001280000000a00 */
[----:B------:R0:W0:Y:S04]  /*0500*/  LDS.64 R14, [R27+0x20] ;  /* 0x000020001b0e7984 */ /* 0x0000280000000a00 */
[----:B------:R0:W0:Y:S04]  /*0510*/  LDS.64 R12, [R27+0x28] ;  /* 0x000028001b0c7984 */ /* 0x0000280000000a00 */
[----:B------:R0:W0:Y:S04]  /*0520*/  LDS.64 R10, [R27+0x30] ;  /* 0x000030001b0a7984 */ /* 0x0000280000000a00 */
[----:B------:R0:W0:Y:S04]  /*0530*/  LDS.64 R8, [R27+0x38] ;  /* 0x000038001b087984 */ /* 0x0000280000000a00 */
[----:B------:R0:W0:Y:S04]  /*0540*/  LDS.64 R6, [R27+0x40] ;  /* 0x000040001b067984 */ /* 0x0000280000000a00 */
[----:B------:R0:W0:Y:S04]  /*0550*/  LDS.64 R4, [R27+0x48] ;  /* 0x000048001b047984 */ /* 0x0000280000000a00 */
[----:B------:R0:W0:Y:S01]  /*0560*/  LDS.64 R2, [R27+0x50] ;  /* 0x000050001b027984 */ /* 0x0000220000000a00 */
[----:B------:R-:W-:Y:S06]  /*0570*/  BAR.SYNC.DEFER_BLOCKING 0x0 ;  /* 0x0000000000007b1d */ /* 0x000fec0000010000 */
[----:B-1----:R-:W-:Y:S05]  /*0580*/  @P0 BRA `(.L_x_97) ;  /* 0x00000004001c0947 */ /* 0x002fea0003800000 */
[----:B0-2---:R-:W-:Y:S02]  /*0590*/  IADD3 R17, PT, PT, R34, R37, R36 ;  /* 0x0000002522117210 */ /* 0x005fe40007ffe024 */
[C---:B------:R-:W-:Y:S02]  /*05a0*/  ISETP.NE.AND P1, PT, R39.reuse, 0x1f, PT ;  /* 0x0000001f2700780c */ /* 0x040fe40003f25270 */
[----:B---3--:R-:W-:Y:S02]  /*05b0*/  IADD3 R17, PT, PT, R32, R35, R17 ;  /* 0x0000002320117210 */ /* 0x008fe40007ffe011 */
[----:B------:R-:W-:Y:S02]  /*05c0*/  ISETP.GE.U32.AND P2, PT, R16, 0x20, PT ;  /* 0x000000201000780c */ /* 0x000fe40003f46070 */
[----:B----4-:R-:W-:Y:S02]  /*05d0*/  IADD3 R17, PT, PT, R18, R33, R17 ;  /* 0x0000002112117210 */ /* 0x010fe40007ffe011 */
[----:B------:R-:W-:-:S02]  /*05e0*/  ISETP.NE.AND P3, PT, R39, RZ, PT ;  /* 0x000000ff2700720c */ /* 0x000fc40003f65270 */
[----:B------:R-:W-:-:S03]  /*05f0*/  IADD3 R17, PT, PT, R14, R19, R17 ;  /* 0x000000130e117210 */ /* 0x000fc60007ffe011 */
[----:B------:R-:W-:Y:S02]  /*0600*/  @!P1 LEA R43, R40, UR4, 0x2 ;  /* 0x00000004282b9c11 */ /* 0x000fe4000f8e10ff */
[----:B------:R-:W-:-:S04]  /*0610*/  IADD3 R17, PT, PT, R12, R15, R17 ;  /* 0x0000000f0c117210 */ /* 0x000fc80007ffe011 */
[----:B------:R-:W-:-:S04]  /*0620*/  IADD3 R17, PT, PT, R10, R13, R17 ;  /* 0x0000000d0a117210 */ /* 0x000fc80007ffe011 */
[----:B------:R-:W-:-:S04]  /*0630*/  IADD3 R17, PT, PT, R8, R11, R17 ;  /* 0x0000000b08117210 */ /* 0x000fc80007ffe011 */
[----:B------:R-:W-:-:S04]  /*0640*/  IADD3 R17, PT, PT, R6, R9, R17 ;  /* 0x0000000906117210 */ /* 0x000fc80007ffe011 */
[----:B------:R-:W-:-:S04]  /*0650*/  IADD3 R17, PT, PT, R4, R7, R17 ;  /* 0x0000000704117210 */ /* 0x000fc80007ffe011 */
[----:B------:R-:W-:-:S05]  /*0660*/  IADD3 R20, PT, PT, R2, R5, R17 ;  /* 0x0000000502147210 */ /* 0x000fca0007ffe011 */
[----:B------:R-:W-:-:S05]  /*0670*/  IMAD.IADD R17, R3, 0x1, R20 ;  /* 0x0000000103117824 */ /* 0x000fca00078e0214 */
        /* <DEDUP_REMOVED lines=10> */
[----:B------:R-:W-:-:S04]  /*0720*/  ISETP.NE.AND P0, PT, R40, 0x2, PT ;  /* 0x000000022800780c */ /* 0x000fc80003f05270 */
        /* <DEDUP_REMOVED lines=8> */
[----:B------:R-:W-:Y:S01]  /*07b0*/  SEL R20, R21, R20, !P0 ;  /* 0x0000001415147207 */ /* 0x000fe20004000000 */
[----:B------:R-:W-:Y:S01]  /*07c0*/  IMAD.IADD R21, R42, 0x1, -R17 ;  /* 0x000000012a157824 */ /* 0x000fe200078e0a11 */
[----:B------:R-:W-:Y:S01]  /*07d0*/  ISETP.NE.AND P0, PT, R40, 0x3, PT ;  /* 0x000000032800780c */ /* 0x000fe20003f05270 */
[----:B------:R-:W-:-:S03]  /*07e0*/  IMAD.IADD R23, R23, 0x1, R22 ;  /* 0x0000000117177824 */ /* 0x000fc600078e0216 */
[----:B------:R-:W-:Y:S01]  /*07f0*/  SEL R20, R22, R20, !P0 ;  /* 0x0000001416147207 */ /* 0x000fe20004000000 */
[----:B-1----:R-:W-:Y:S01]  /*0800*/  IMAD.IADD R24, R23, 0x1, R24 ;  /* 0x0000000117187824 */ /* 0x002fe200078e0218 */
[C---:B------:R-:W-:Y:S02]  /*0810*/  ISETP.NE.AND P0, PT, R40.reuse, 0x4, PT ;  /* 0x000000042800780c */ /* 0x040fe40003f05270 */
[----:B------:R-:W-:Y:S01]  /*0820*/  SEL R17, R21, RZ, P3 ;  /* 0x000000ff15117207 */ /* 0x000fe20001800000 */
        /* <DEDUP_REMOVED lines=18> */
[----:B------:R-:W-:Y:S02]  /*0950*/  ISETP.NE.AND P1, PT, R40, 0xb, PT ;  /* 0x0000000b2800780c */ /* 0x000fe40003f25270 */
[----:B------:R-:W-:Y:S02]  /*0960*/  SEL R20, R29, R20, !P0 ;  /* 0x000000141d147207 */ /* 0x000fe40004000000 */
[----:B------:R-:W-:-:S02]  /*0970*/  ISETP.NE.AND P0, PT, R16, RZ, PT ;  /* 0x000000ff1000720c */ /* 0x000fc40003f05270 */
[----:B------:R-:W-:-:S05]  /*0980*/  SEL R20, R30, R20, !P1 ;  /* 0x000000141e147207 */ /* 0x000fca0004800000 */
[----:B------:R-:W-:-:S06]  /*0990*/  @P2 IMAD.IADD R21, R20, 0x1, R17 ;  /* 0x0000000114152824 */ /* 0x000fcc00078e0211 */
[----:B------:R-:W-:Y:S05]  /*09a0*/  @P0 BRA `(.L_x_98) ;  /* 0x0000000c00f00947 */ /* 0x000fea0003800000 */
[----:B------:R-:W0:Y:S01]  /*09b0*/  LDC.64 R16, c[0x0][0x390] ;  /* 0x0000e400ff107b82 */ /* 0x000e220000000a00 */
[----:B------:R-:W-:Y:S02]  /*09c0*/  IMAD.MOV.U32 R30, RZ, RZ, 0x65 ;  /* 0x00000065ff1e7424 */ /* 0x000fe400078e00ff */
[----:B------:R-:W-:-:S03]  /*09d0*/  IMAD.MOV.U32 R21, RZ, RZ, RZ ;  /* 0x000000ffff157224 */ /* 0x000fc600078e00ff */
[----:B0-----:R0:W-:Y:S01]  /*09e0*/  ST.E.64.STRONG.GPU desc[UR8][R16.64+0x100], R30 ;  /* 0x0001001e10007985 */ /* 0x0011e2000c10fb08 */
[----:B------:R-:W-:Y:S05]  /*09f0*/  BRA `(.L_x_98) ;  /* 0x0000000c00dc7947 */ /* 0x000fea0003800000 */
.L_x_97:
[----:B0-2---:R-:W-:Y:S02]  /*0a00*/  IADD3 R17, PT, PT, R34, R37, R36 ;  /* 0x0000002522117210 */ /* 0x005fe40007ffe024 */
[C---:B------:R-:W-:Y:S02]  /*0a10*/  ISETP.NE.AND P1, PT, R39.reuse, 0x1f, PT ;  /* 0x0000001f2700780c */ /* 0x040fe40003f25270 */
[----:B---3--:R-:W-:Y:S02]  /*0a20*/  IADD3 R17, PT, PT, R32, R35, R17 ;  /* 0x0000002320117210 */ /* 0x008fe40007ffe011 */
[----:B------:R-:W-:Y:S02]  /*0a30*/  ISETP.NE.AND P2, PT, R39, RZ, PT ;  /* 0x000000ff2700720c */ /* 0x000fe40003f45270 */
[----:B----4-:R-:W-:-:S04]  /*0a40*/  IADD3 R17, PT, PT, R18, R33, R17 ;  /* 0x0000002112117210 */ /* 0x010fc80007ffe011 */
        /* <DEDUP_REMOVED lines=56> */
[----:B------:R-:W-:-:S02]  /*0dd0*/  ISETP.GT.U32.AND P0, PT, R16, 0x1f, PT ;  /* 0x0000001f1000780c */ /* 0x000fc40003f04070 */
[----:B------:R-:W-:Y:S02]  /*0de0*/  SEL R20, R30, R20, !P1 ;  /* 0x000000141e147207 */ /* 0x000fe40004800000 */
[----:B------:R-:W-:-:S03]  /*0df0*/  ISETP.GE.U32.AND P1, PT, R16, 0x20, PT ;  /* 0x000000201000780c */ /* 0x000fc60003f26070 */
[----:B------:R-:W-:-:S05]  /*0e00*/  IMAD.IADD R20, R20, 0x1, R21 ;  /* 0x0000000114147824 */ /* 0x000fca00078e0215 */
[----:B------:R-:W-:Y:S01]  /*0e10*/  SEL R23, R17, R20, !P1 ;  /* 0x0000001411177207 */ /* 0x000fe20004800000 */
[----:B------:R-:W-:Y:S06]  /*0e20*/  @P0 BRA `(.L_x_99) ;  /* 0x0000000800a80947 */ /* 0x000fec0003800000 */
[----:B------:R-:W0:Y:S01]  /*0e30*/  LDC.64 R20, c[0x0][0x390] ;  /* 0x0000e400ff147b82 */ /* 0x000e220000000a00 */
[----:B------:R-:W-:Y:S02]  /*0e40*/  ISETP.NE.AND P1, PT, R16, RZ, PT ;  /* 0x000000ff1000720c */ /* 0x000fe40003f25270 */
[----:B------:R-:W-:-:S05]  /*0e50*/  LOP3.LUT R17, RZ, R16, RZ, 0x33, !PT ;  /* 0x00000010ff117212 */ /* 0x000fca00078e33ff */
[----:B------:R-:W-:-:S06]  /*0e60*/  IMAD.IADD R24, R42, 0x1, R17 ;  /* 0x000000012a187824 */ /* 0x000fcc00078e0211 */
        /* <DEDUP_REMOVED lines=11> */
.L_x_129:
[----:B------:R-:W-:Y:S05]  /*0f20*/  @!P0 BRA `(.L_x_101) ;  /* 0x0000000000748947 */ /* 0x000fea0003800000 */
[----:B------:R-:W-:-:S07]  /*0f30*/  IMAD.MOV.U32 R22, RZ, RZ, 0x3b8 ;  /* 0x000003b8ff167424 */ /* 0x000fce00078e00ff */
.L_x_103:
[----:B------:R-:W-:Y:S02]  /*0f40*/  VIADD R25, R22, 0x1 ;  /* 0x0000000116197836 */ /* 0x000fe40000000000 */
[----:B------:R-:W-:Y:S02]  /*0f50*/  IMAD R42, R42, 0x41a7, RZ ;  /* 0x000041a72a2a7824 */ /* 0x000fe400078e02ff */
[----:B------:R-:W0:Y:S01]  /*0f60*/  I2F.U32.RP R28, R25 ;  /* 0x00000019001c7306 */ /* 0x000e220000209000 */
[----:B------:R-:W-:Y:S01]  /*0f70*/  IMAD.MOV R29, RZ, RZ, -R25 ;  /* 0x000000ffff1d7224 */ /* 0x000fe200078e0a19 */
[----:B------:R-:W-:Y:S02]  /*0f80*/  ISETP.NE.U32.AND P2, PT, R25, RZ, PT ;  /* 0x000000ff1900720c */ /* 0x000fe40003f45070 */
[----:B------:R-:W-:-:S04]  /*0f90*/  LOP3.LUT R42, R42, 0x7fffffff, RZ, 0xc0, !PT ;  /* 0x7fffffff2a2a7812 */ /* 0x000fc800078ec0ff */
[----:B0-----:R-:W0:Y:S02]  /*0fa0*/  MUFU.RCP R28, R28 ;  /* 0x0000001c001c7308 */ /* 0x001e240000001000 */
[----:B0-----:R-:W-:-:S06]  /*0fb0*/  VIADD R20, R28, 0xffffffe ;  /* 0x0ffffffe1c147836 */ /* 0x001fcc0000000000 */
[----:B------:R0:W1:Y:S02]  /*0fc0*/  F2I.FTZ.U32.TRUNC.NTZ R21, R20 ;  /* 0x0000001400157305 */ /* 0x000064000021f000 */
[----:B0-----:R-:W-:Y:S02]  /*0fd0*/  IMAD.MOV.U32 R20, RZ, RZ, RZ ;  /* 0x000000ffff147224 */ /* 0x001fe400078e00ff */
[----:B-1----:R-:W-:-:S04]  /*0fe0*/  IMAD R29, R29, R21, RZ ;  /* 0x000000151d1d7224 */ /* 0x002fc800078e02ff */
[----:B------:R-:W-:-:S06]  /*0ff0*/  IMAD.HI.U32 R21, R21, R29, R20 ;  /* 0x0000001d15157227 */ /* 0x000fcc00078e0014 */
[----:B------:R-:W-:-:S04]  /*1000*/  IMAD.HI.U32 R21, R21, R42, RZ ;  /* 0x0000002a15157227 */ /* 0x000fc800078e00ff */
[----:B------:R-:W-:-:S04]  /*1010*/  IMAD.MOV R21, RZ, RZ, -R21 ;  /* 0x000000ffff157224 */ /* 0x000fc800078e0a15 */
[----:B------:R-:W-:-:S05]  /*1020*/  IMAD R28, R25, R21, R42 ;  /* 0x00000015191c7224 */ /* 0x000fca00078e022a */
[----:B------:R-:W-:-:S13]  /*1030*/  ISETP.GE.U32.AND P0, PT, R28, R25, PT ;  /* 0x000000191c00720c */ /* 0x000fda0003f06070 */
[----:B------:R-:W-:-:S05]  /*1040*/  @P0 IMAD.IADD R28, R28, 0x1, -R25 ;  /* 0x000000011c1c0824 */ /* 0x000fca00078e0a19 */
[----:B------:R-:W-:-:S13]  /*1050*/  ISETP.GE.U32.AND P0, PT, R28, R25, PT ;  /* 0x000000191c00720c */ /* 0x000fda0003f06070 */
[----:B------:R-:W-:Y:S01]  /*1060*/  @P0 IMAD.IADD R28, R28, 0x1, -R25 ;  /* 0x000000011c1c0824 */ /* 0x000fe200078e0a19 */
[----:B------:R-:W-:-:S04]  /*1070*/  @!P2 LOP3.LUT R28, RZ, R25, RZ, 0x33, !PT ;  /* 0x00000019ff1ca212 */ /* 0x000fc800078e33ff */
[----:B------:R-:W-:Y:S05]  /*1080*/  NANOSLEEP R28 ;  /* 0x0000001c0000735d */ /* 0x000fea0003800000 */
[----:B------:R-:W2:Y:S01]  /*1090*/  LD.E.64.STRONG.GPU R28, desc[UR8][R16.64+0x100] ;  /* 0x00010008101c7980 */ /* 0x000ea2000c10fb00 */
[----:B------:R-:W-:Y:S01]  /*10a0*/  UMOV UR5, 0xffffffff ;  /* 0xffffffff00057882 */ /* 0x000fe20000000000 */
[----:B------:R-:W-:Y:S02]  /*10b0*/  SHF.R.U32.HI R22, RZ, 0x1, R22 ;  /* 0x00000001ff167819 */ /* 0x000fe40000011616 */
[----:B--2---:R-:W-:Y:S01]  /*10c0*/  ISETP.NE.AND P0, PT, R28, 0x63, PT ;  /* 0x000000631c00780c */ /* 0x004fe20003f05270 */
[----:B------:R-:W-:-:S12]  /*10d0*/  BRA.DIV UR5, `(.L_x_102) ;  /* 0x00000036051c7947 */ /* 0x000fd8000b800000 */
[----:B------:R-:W-:-:S13]  /*10e0*/  VOTE.ANY P0, !P0 ;  /* 0x0000000000ff7806 */ /* 0x000fda0004000100 */
.L_x_132:
[----:B------:R-:W-:Y:S05]  /*10f0*/  @P0 BRA `(.L_x_103) ;  /* 0xfffffffc00900947 */ /* 0x000fea000383ffff */
.L_x_101:
[----:B------:R-:W-:Y:S01]  /*1100*/  UMOV UR5, 0xffffffff ;  /* 0xffffffff00057882 */ /* 0x000fe20000000000 */
[----:B------:R-:W-:Y:S02]  /*1110*/  ISETP.NE.AND P0, PT, R28, 0x65, PT ;  /* 0x000000651c00780c */ /* 0x000fe40003f05270 */
[----:B------:R-:W-:Y:S11]  /*1120*/  BRA.DIV UR5, `(.L_x_104) ;  /* 0x0000003605287947 */ /* 0x000ff6000b800000 */
[----:B------:R-:W0:Y:S01]  /*1130*/  S2R R25, SR_GEMASK ;  /* 0x0000000000197919 */ /* 0x000e220000003c00 */
[----:B------:R-:W-:Y:S01]  /*1140*/  VOTE.ANY R21, PT, !P0 ;  /* 0x0000000000157806 */ /* 0x000fe200040e0100 */
        /* <DEDUP_REMOVED lines=10> */
[----:B0-----:R-:W-:Y:S02]  /*11f0*/  IADD3 R44, P3, PT, R16, 0x100, RZ ;  /* 0x00000100102c7810 */ /* 0x001fe40007f7e0ff */
[----:B-1----:R-:W-:Y:S02]  /*1200*/  SEL R22, R22, RZ, !P0 ;  /* 0x000000ff16167207 */ /* 0x002fe40004000000 */
[----:B------:R-:W-:-:S03]  /*1210*/  ISETP.GT.AND P0, PT, R41, R48, PT ;  /* 0x000000302900720c */ /* 0x000fc60003f04270 */
[----:B------:R-:W-:-:S05]  /*1220*/  IMAD.IADD R43, R22, 0x1, R29 ;  /* 0x00000001162b7824 */ /* 0x000fca00078e021d */
[----:B------:R-:W0:Y:S02]  /*1230*/  SHFL.DOWN PT, R22, R43, 0x2, R48 ;  /* 0x084000002b167989 */ /* 0x000e2400000e0030 */
[----:B0-----:R-:W-:Y:S02]  /*1240*/  SEL R22, R22, RZ, !P0 ;  /* 0x000000ff16167207 */ /* 0x001fe40004000000 */
[----:B------:R-:W-:-:S03]  /*1250*/  ISETP.GT.AND P0, PT, R40, R48, PT ;  /* 0x000000302800720c */ /* 0x000fc60003f04270 */
[----:B------:R-:W-:Y:S02]  /*1260*/  IMAD.IADD R45, R43, 0x1, R22 ;  /* 0x000000012b2d7824 */ /* 0x000fe400078e0216 */
[----:B------:R-:W-:-:S03]  /*1270*/  VIADD R43, R39, 0x10 ;  /* 0x00000010272b7836 */ /* 0x000fc60000000000 */
[----:B------:R-:W0:Y:S02]  /*1280*/  SHFL.DOWN PT, R22, R45, 0x4, R48 ;  /* 0x088000002d167989 */ /* 0x000e2400000e0030 */
[-C--:B------:R-:W-:Y:S02]  /*1290*/  ISETP.GT.AND P2, PT, R43, R48.reuse, PT ;  /* 0x000000302b00720c */ /* 0x080fe40003f44270 */
[----:B0-----:R-:W-:Y:S02]  /*12a0*/  SEL R22, R22, RZ, !P0 ;  /* 0x000000ff16167207 */ /* 0x001fe40004000000 */
[----:B------:R-:W-:-:S03]  /*12b0*/  ISETP.GT.AND P0, PT, R30, R48, PT ;  /* 0x000000301e00720c */ /* 0x000fc60003f04270 */
[----:B------:R-:W-:Y:S02]  /*12c0*/  IMAD.IADD R29, R45, 0x1, R22 ;  /* 0x000000012d1d7824 */ /* 0x000fe400078e0216 */
[----:B------:R-:W-:-:S03]  /*12d0*/  IMAD.X R45, RZ, RZ, R17, P3 ;  /* 0x000000ffff2d7224 */ /* 0x000fc600018e0611 */
[----:B------:R-:W0:Y:S02]  /*12e0*/  SHFL.DOWN PT, R22, R29, 0x8, R48 ;  /* 0x090000001d167989 */ /* 0x000e2400000e0030 */
[----:B0-----:R-:W-:Y:S02]  /*12f0*/  SEL R22, R22, RZ, !P0 ;  /* 0x000000ff16167207 */ /* 0x001fe40004000000 */
[----:B------:R-:W-:-:S03]  /*1300*/  ISETP.NE.AND P0, PT, R28, 0x65, PT ;  /* 0x000000651c00780c */ /* 0x000fc60003f05270 */
[----:B------:R-:W-:-:S05]  /*1310*/  IMAD.IADD R47, R29, 0x1, R22 ;  /* 0x000000011d2f7824 */ /* 0x000fca00078e0216 */
[----:B------:R-:W0:Y:S05]  /*1320*/  SHFL.DOWN PT, R22, R47, 0x10, R48 ;  /* 0x0a0000002f167989 */ /* 0x000e2a00000e0030 */
[----:B------:R-:W-:Y:S02]  /*1330*/  VOTE.ALL P0, P0 ;  /* 0x0000000000ff7806 */ /* 0x000fe40000000000 */
[----:B0-----:R-:W-:-:S05]  /*1340*/  SEL R22, R22, RZ, !P2 ;  /* 0x000000ff16167207 */ /* 0x001fca0005000000 */
[----:B------:R-:W-:-:S07]  /*1350*/  IMAD.IADD R46, R47, 0x1, R22 ;  /* 0x000000012f2e7824 */ /* 0x000fce00078e0216 */
.L_x_141:
[----:B------:R-:W-:Y:S05]  /*1360*/  @!P0 BRA `(.L_x_105) ;  /* 0x00000004001c8947 */ /* 0x000fea0003800000 */
[----:B------:R-:W-:-:S07]  /*1370*/  IMAD.MOV.U32 R47, RZ, RZ, 0x3b8 ;  /* 0x000003b8ff2f7424 */ /* 0x000fce00078e00ff */
.L_x_111:
        /* <DEDUP_REMOVED lines=8> */
.L_x_144:
[----:B------:R-:W-:Y:S05]  /*1400*/  @!P0 BRA `(.L_x_107) ;  /* 0x0000000000748947 */ /* 0x000fea0003800000 */
[----:B------:R-:W-:-:S07]  /*1410*/  IMAD.MOV.U32 R22, RZ, RZ, R47 ;  /* 0x000000ffff167224 */ /* 0x000fce00078e002f */
.L_x_109:
        /* <DEDUP_REMOVED lines=27> */
.L_x_147:
[----:B------:R-:W-:Y:S05]  /*15d0*/  @P0 BRA `(.L_x_109) ;  /* 0xfffffffc00900947 */ /* 0x000fea000383ffff */
.L_x_107:
[----:B------:R-:W-:Y:S01]  /*15e0*/  UMOV UR5, 0xffffffff ;  /* 0xffffffff00057882 */ /* 0x000fe20000000000 */
[----:B------:R-:W-:Y:S02]  /*15f0*/  ISETP.NE.AND P0, PT, R28, 0x65, PT ;  /* 0x000000651c00780c */ /* 0x000fe40003f05270 */
[----:B------:R-:W-:Y:S11]  /*1600*/  BRA.DIV UR5, `(.L_x_110) ;  /* 0x0000003605387947 */ /* 0x000ff6000b800000 */
[----:B------:R-:W-:Y:S01]  /*1610*/  VOTE.ANY R21, PT, !P0 ;  /* 0x0000000000157806 */ /* 0x000fe200040e0100 */
[----:B------:R-:W-:-:S03]  /*1620*/  VIADD R24, R24, 0xffffffe0 ;  /* 0xffffffe018187836 */ /* 0x000fc60000000000 */
[----:B------:R-:W-:-:S05]  /*1630*/  LOP3.LUT R21, R21, 0x80000000, R25, 0xec, !PT ;  /* 0x8000000015157812 */ /* 0x000fca00078eec19 */
[----:B------:R-:W-:-:S05]  /*1640*/  VIADD R16, R21, 0xffffffff ;  /* 0xffffffff15107836 */ /* 0x000fca0000000000 */
[----:B------:R-:W-:-:S04]  /*1650*/  LOP3.LUT R16, R21, R16, RZ, 0xc, !PT ;  /* 0x0000001015107212 */ /* 0x000fc800078e0cff */
        /* <DEDUP_REMOVED lines=23> */
.L_x_156:
[----:B------:R-:W-:Y:S05]  /*17d0*/  @P0 BRA `(.L_x_111) ;  /* 0xfffffff800e80947 */ /* 0x000fea000383ffff */
.L_x_105:
        /* <DEDUP_REMOVED lines=8> */
[----:B0-----:R-:W-:-:S05]  /*1860*/  @!P1 LEA R16, R17, R16, 0x18 ;  /* 0x0000001011109211 */ /* 0x001fca00078ec0ff */
[----:B------:R1:W-:Y:S04]  /*1870*/  @!P1 STS [R16+0x8], R31 ;  /* 0x0000081f10009388 */ /* 0x0003e80000000800 */
[----:B------:R1:W-:Y:S01]  /*1880*/  @!P1 STS [R16+0x4], R46 ;  /* 0x0000042e10009388 */ /* 0x0003e20000000800 */
[----:B--2---:R-:W-:Y:S01]  /*1890*/  @!P0 LEA R21, R21, R20, 0x18 ;  /* 0x0000001415158211 */ /* 0x004fe200078ec0ff */
[----:B------:R-:W-:Y:S02]  /*18a0*/  IMAD.MOV.U32 R20, RZ, RZ, R23 ;  /* 0x000000ffff147224 */ /* 0x000fe400078e0017 */
[----:B------:R-:W-:Y:S02]  /*18b0*/  @!P0 IMAD.MOV.U32 R20, RZ, RZ, R46 ;  /* 0x000000ffff148224 */ /* 0x000fe400078e002e */
[----:B------:R1:W-:Y:S05]  /*18c0*/  @!P0 STS [R21+0x4c], R46 ;  /* 0x00004c2e15008388 */ /* 0x0003ea0000000800 */
.L_x_99:
[----:B------:R-:W-:Y:S05]  /*18d0*/  WARPSYNC.ALL ;  /* 0x0000000000007948 */ /* 0x000fea0003800000 */
[----:B------:R-:W0:Y:S08]  /*18e0*/  S2UR UR6, SR_CgaCtaId ;  /* 0x00000000000679c3 */ /* 0x000e300000008800 */
[----:B------:R-:W-:Y:S06]  /*18f0*/  BAR.SYNC.DEFER_BLOCKING 0x0 ;  /* 0x0000000000007b1d */ /* 0x000fec0000010000 */
[----:B------:R-:W-:Y:S01]  /*1900*/  UMOV UR5, 0x400 ;  /* 0x0000040000057882 */ /* 0x000fe20000000000 */
[----:B------:R-:W2:Y:S01]  /*1910*/  S2R R17, SR_TID.X ;  /* 0x0000000000117919 */ /* 0x000ea20000002100 */
[----:B0-----:R-:W-:-:S09]  /*1920*/  ULEA UR5, UR6, UR5, 0x18 ;  /* 0x0000000506057291 */ /* 0x001fd2000f8ec0ff */
[----:B-1----:R-:W0:Y:S01]  /*1930*/  LDS R16, [UR5+0x4c] ;  /* 0x00004c05ff107984 */ /* 0x002e220008000800 */
[----:B--2---:R-:W-:-:S04]  /*1940*/  ISETP.NE.AND P0, PT, R17, RZ, PT ;  /* 0x000000ff1100720c */ /* 0x004fc80003f05270 */
[----:B0-----:R-:W-:-:S05]  /*1950*/  SEL R21, R16, RZ, P0 ;  /* 0x000000ff10157207 */ /* 0x001fca0000000000 */
[----:B------:R-:W-:-:S07]  /*1960*/  IMAD.IADD R21, R21, 0x1, R20 ;  /* 0x0000000115157824 */ /* 0x000fce00078e0214 */
.L_x_98:
[----:B------:R-:W-:Y:S05]  /*1970*/  BSYNC.RECONVERGENT B0 ;  /* 0x0000000000007941 */ /* 0x000fea0003800200 */
.L_x_96:
[----:B------:R-:W-:Y:S01]  /*1980*/  IMAD.IADD R36, R36, 0x1, R21 ;  /* 0x0000000124247824 */ /* 0x000fe200078e0215 */
[----:B0-----:R-:W0:Y:S01]  /*1990*/  S2R R16, SR_TID.X ;  /* 0x0000000000107919 */ /* 0x001e220000002100 */
[----:B------:R-:W1:Y:S01]  /*19a0*/  S2UR UR6, SR_CgaCtaId ;  /* 0x00000000000679c3 */ /* 0x000e620000008800 */
[----:B------:R-:W-:Y:S01]  /*19b0*/  UMOV UR5, 0x400 ;  /* 0x0000040000057882 */ /* 0x000fe20000000000 */
[----:B------:R-:W-:Y:S01]  /*19c0*/  IMAD.IADD R37, R37, 0x1, R36 ;  /* 0x0000000125257824 */ /* 0x000fe200078e0224 */
[----:B------:R-:W2:Y:S03]  /*19d0*/  S2R R17, SR_LANEID ;  /* 0x0000000000117919 */ /* 0x000ea60000000000 */
[----:B------:R-:W-:Y:S02]  /*19e0*/  IMAD.IADD R34, R34, 0x1, R37 ;  /* 0x0000000122227824 */ /* 0x000fe400078e0225 */
[----:B------:R-:W-:Y:S02]  /*19f0*/  BAR.SYNC.DEFER_BLOCKING 0x0 ;  /* 0x0000000000007b1d */ /* 0x000fe40000010000 */
[----:B------:R-:W-:-:S04]  /*1a00*/  IMAD.IADD R35, R35, 0x1, R34 ;  /* 0x0000000123237824 */ /* 0x000fc800078e0222 */
[----:B------:R-:W-:-:S04]  /*1a10*/  IMAD.IADD R32, R32, 0x1, R35 ;  /* 0x0000000120207824 */ /* 0x000fc800078e0223 */
[----:B------:R-:W-:-:S04]  /*1a20*/  IMAD.IADD R33, R33, 0x1, R32 ;  /* 0x0000000121217824 */ /* 0x000fc800078e0220 */
[----:B------:R-:W-:Y:S01]  /*1a30*/  IMAD.IADD R18, R18, 0x1, R33 ;  /* 0x0000000112127824 */ /* 0x000fe200078e0221 */
[----:B-1----:R-:W-:-:S03]  /*1a40*/  ULEA UR5, UR6, UR5, 0x18 ;  /* 0x0000000506057291 */ /* 0x002fc6000f8ec0ff */
[----:B------:R-:W-:Y:S01]  /*1a50*/  IMAD.IADD R19, R19, 0x1, R18 ;  /* 0x0000000113137824 */ /* 0x000fe200078e0212 */
[----:B------:R-:W1:Y:S03]  /*1a60*/  LDCU.64 UR6, c[0x0][0x388] ;  /* 0x00007100ff0677ac */ /* 0x000e660008000a00 */
[----:B------:R-:W-:Y:S01]  /*1a70*/  IMAD.IADD R14, R14, 0x1, R19 ;  /* 0x000000010e0e7824 */ /* 0x000fe200078e0213 */
[----:B0-----:R-:W-:-:S03]  /*1a80*/  SHF.R.U32.HI R16, RZ, 0x5, R16 ;  /* 0x00000005ff107819 */ /* 0x001fc60000011610 */
[----:B------:R-:W-:Y:S02]  /*1a90*/  IMAD.IADD R15, R15, 0x1, R14 ;  /* 0x000000010f0f7824 */ /* 0x000fe400078e020e */
[----:B--2---:R-:W-:Y:S02]  /*1aa0*/  IMAD R16, R16, 0x2c0, R17 ;  /* 0x000002c010107824 */ /* 0x004fe400078e0211 */
[----:B------:R-:W-:-:S03]  /*1ab0*/  IMAD.IADD R12, R12, 0x1, R15 ;  /* 0x000000010c0c7824 */ /* 0x000fc600078e020f */
[----:B------:R-:W-:Y:S01]  /*1ac0*/  LEA R16, R16, UR5, 0x2 ;  /* 0x0000000510107c11 */ /* 0x000fe2000f8e10ff */
[----:B------:R-:W-:Y:S01]  /*1ad0*/  IMAD.IADD R13, R13, 0x1, R12 ;  /* 0x000000010d0d7824 */ /* 0x000fe200078e020c */
[----:B-1----:R-:W-:-:S03]  /*1ae0*/  IADD3 R38, P0, PT, R38, UR6, RZ ;  /* 0x0000000626267c10 */ /* 0x002fc6000ff1e0ff */
[----:B------:R-:W-:Y:S02]  /*1af0*/  IMAD.IADD R10, R10, 0x1, R13 ;  /* 0x000000010a0a7824 */ /* 0x000fe400078e020d */
[----:B------:R-:W-:Y:S01]  /*1b00*/  IMAD R20, R17, 0x54, R16 ;  /* 0x0000005411147824 */ /* 0x000fe200078e0210 */
[----:B------:R-:W-:Y:S01]  /*1b10*/  IADD3.X R39, PT, PT, R0, UR7, RZ, P0, !PT ;  /* 0x0000000700277c10 */ /* 0x000fe200087fe4ff */
[----:B------:R-:W-:-:S03]  /*1b20*/  IMAD.IADD R11, R11, 0x1, R10 ;  /* 0x000000010b0b7824 */ /* 0x000fc600078e020a */
[----:B------:R-:W-:Y:S01]  /*1b30*/  STS.64 [R20], R36 ;  /* 0x0000002414007388 */ /* 0x000fe20000000a00 */
[----:B------:R-:W-:-:S03]  /*1b40*/  IMAD.IADD R8, R8, 0x1, R11 ;  /* 0x0000000108087824 */ /* 0x000fc600078e020b */
[----:B------:R-:W-:Y:S01]  /*1b50*/  STS.64 [R20+0x8], R34 ;  /* 0x0000082214007388 */ /* 0x000fe20000000a00 */
        /* <DEDUP_REMOVED lines=13> */
[----:B------:R-:W-:Y:S04]  /*1c30*/  STS.64 [R20+0x40], R6 ;  /* 0x0000400614007388 */ /* 0x000fe80000000a00 */
[----:B------:R-:W-:Y:S04]  /*1c40*/  STS.64 [R20+0x48], R4 ;  /* 0x0000480414007388 */ /* 0x000fe80000000a00 */
[----:B------:R-:W-:Y:S01]  /*1c50*/  STS.64 [R20+0x50], R2 ;  /* 0x0000500214007388 */ /* 0x000fe20000000a00 */
        /* <DEDUP_REMOVED lines=46> */
.L_x_95:
[----:B------:R-:W-:-:S13]  /*1f40*/  ISETP.NE.AND P0, PT, R0, RZ, PT ;  /* 0x000000ff0000720c */ /* 0x000fda0003f05270 */
[----:B------:R-:W-:Y:S05]  /*1f50*/  @!P0 EXIT ;  /* 0x000000000000894d */ /* 0x000fea0003800000 */
[----:B------:R-:W0:Y:S02]  /*1f60*/  LDC.64 R4, c[0x0][0x380] ;  /* 0x0000e000ff047b82 */ /* 0x000e240000000a00 */
[----:B0-----:R-:W-:-:S05]  /*1f70*/  IMAD.WIDE.U32 R4, R3, 0x4, R4 ;  /* 0x0000000403047825 */ /* 0x001fca00078e0004 */
[----:B------:R0:W2:Y:S01]  /*1f80*/  LDG.E R6, desc[UR8][R4.64] ;  /* 0x0000000804067981 */ /* 0x0000a2000c1e1900 */
[----:B------:R-:W1:Y:S02]  /*1f90*/  S2R R2, SR_TID.X ;  /* 0x0000000000027919 */ /* 0x000e640000002100 */
[C---:B-1----:R-:W-:Y:S02]  /*1fa0*/  LOP3.LUT R3, R2.reuse, 0x1f, RZ, 0xc0, !PT ;  /* 0x0000001f02037812 */ /* 0x042fe400078ec0ff */
[----:B------:R-:W-:-:S05]  /*1fb0*/  LOP3.LUT R8, R2, 0x3e0, RZ, 0xc0, !PT ;  /* 0x000003e002087812 */ /* 0x000fca00078ec0ff */
[----:B------:R-:W-:-:S04]  /*1fc0*/  IMAD R3, R8, 0x16, R3 ;  /* 0x0000001608037824 */ /* 0x000fc800078e0203 */
[C---:B------:R-:W-:Y:S01]  /*1fd0*/  VIADD R7, R3.reuse, 0x20 ;  /* 0x0000002003077836 */ /* 0x040fe20000000000 */
[C---:B------:R-:W-:Y:S01]  /*1fe0*/  ISETP.GE.U32.AND P6, PT, R3.reuse, R0, PT ;  /* 0x000000000300720c */ /* 0x040fe20003fc6070 */
[C---:B------:R-:W-:Y:S01]  /*1ff0*/  VIADD R9, R3.reuse, 0x40 ;  /* 0x0000004003097836 */ /* 0x040fe20000000000 */
[C---:B0-----:R-:W-:Y:S01]  /*2000*/  LEA R4, P1, R3.reuse, R4, 0x2 ;  /* 0x0000000403047211 */ /* 0x041fe200078210ff */
[----:B------:R-:W-:Y:S01]  /*2010*/  VIADD R11, R3, 0x60 ;  /* 0x00000060030b7836 */ /* 0x000fe20000000000 */
[-C--:B------:R-:W-:Y:S01]  /*2020*/  ISETP.GE.U32.AND P5, PT, R7, R0.reuse, PT ;  /* 0x000000000700720c */ /* 0x080fe20003fa6070 */
[----:B------:R-:W-:Y:S01]  /*2030*/  VIADD R7, R3, 0x80 ;  /* 0x0000008003077836 */ /* 0x000fe20000000000 */
[-C--:B------:R-:W-:Y:S01]  /*2040*/  ISETP.GE.U32.AND P0, PT, R9, R0.reuse, PT ;  /* 0x000000000900720c */ /* 0x080fe20003f06070 */
[----:B------:R-:W-:Y:S01]  /*2050*/  IMAD.X R5, RZ, RZ, R5, P1 ;  /* 0x000000ffff057224 */ /* 0x000fe200008e0605 */
[-C--:B------:R-:W-:Y:S01]  /*2060*/  ISETP.GE.U32.AND P4, PT, R11, R0.reuse, PT ;  /* 0x000000000b00720c */ /* 0x080fe20003f86070 */
[----:B------:R-:W-:Y:S01]  /*2070*/  VIADD R9, R3, 0xa0 ;  /* 0x000000a003097836 */ /* 0x000fe20000000000 */
[----:B------:R-:W-:Y:S01]  /*2080*/  ISETP.GE.U32.AND P3, PT, R7, R0, PT ;  /* 0x000000000700720c */ /* 0x000fe20003f66070 */
[----:B------:R-:W-:-:S03]  /*2090*/  VIADD R7, R3, 0xc0 ;  /* 0x000000c003077836 */ /* 0x000fc60000000000 */
[-C--:B------:R-:W-:Y:S01]  /*20a0*/  ISETP.GE.U32.AND P2, PT, R9, R0.reuse, PT ;  /* 0x000000000900720c */ /* 0x080fe20003f46070 */
[----:B------:R-:W-:Y:S01]  /*20b0*/  VIADD R9, R3, 0x100 ;  /* 0x0000010003097836 */ /* 0x000fe20000000000 */
[-C--:B------:R-:W-:Y:S01]  /*20c0*/  ISETP.GE.U32.AND P1, PT, R7, R0.reuse, PT ;  /* 0x000000000700720c */ /* 0x080fe20003f26070 */
[C---:B------:R-:W-:Y:S02]  /*20d0*/  VIADD R7, R3.reuse, 0xe0 ;  /* 0x000000e003077836 */ /* 0x040fe40000000000 */
[----:B------:R-:W-:Y:S02]  /*20e0*/  VIADD R39, R3, 0x260 ;  /* 0x0000026003277836 */ /* 0x000fe40000000000 */
[----:B--2---:R-:W-:Y:S02]  /*20f0*/  IMAD.MOV.U32 R16, RZ, RZ, R6 ;  /* 0x000000ffff107224 */ /* 0x004fe400078e0006 */
[----:B------:R-:W2:Y:S01]  /*2100*/  @!P6 LDG.E R6, desc[UR8][R4.64] ;  /* 0x000000080406e981 */ /* 0x000ea2000c1e1900 */
[----:B------:R-:W-:Y:S01]  /*2110*/  ISETP.GE.U32.AND P6, PT, R7, R0, PT ;  /* 0x000000000700720c */ /* 0x000fe20003fc6070 */
[----:B------:R-:W-:-:S02]  /*2120*/  IMAD.MOV.U32 R10, RZ, RZ, R16 ;  /* 0x000000ffff0a7224 */ /* 0x000fc400078e0010 */
[----:B------:R-:W-:Y:S02]  /*2130*/  VIADD R7, R3, 0x120 ;  /* 0x0000012003077836 */ /* 0x000fe40000000000 */
[--C-:B------:R-:W-:Y:S02]  /*2140*/  IMAD.MOV.U32 R12, RZ, RZ, R16.reuse ;  /* 0x000000ffff0c7224 */ /* 0x100fe400078e0010 */
[----:B------:R-:W3:Y:S01]  /*2150*/  @!P0 LDG.E R10, desc[UR8][R4.64+0x100] ;  /* 0x00010008040a8981 */ /* 0x000ee2000c1e1900 */
[-C--:B------:R-:W-:Y:S01]  /*2160*/  ISETP.GE.U32.AND P0, PT, R7, R0.reuse, PT ;  /* 0x000000000700720c */ /* 0x080fe20003f06070 */
[----:B------:R-:W-:Y:S02]  /*2170*/  VIADD R7, R3, 0x140 ;  /* 0x0000014003077836 */ /* 0x000fe40000000000 */
[--C-:B------:R-:W-:Y:S01]  /*2180*/  IMAD.MOV.U32 R8, RZ, RZ, R16.reuse ;  /* 0x000000ffff087224 */ /* 0x100fe200078e0010 */
[----:B------:R-:W4:Y:S01]  /*2190*/  @!P4 LDG.E R12, desc[UR8][R4.64+0x180] ;  /* 0x00018008040cc981 */ /* 0x000f22000c1e1900 */
[----:B------:R-:W-:Y:S01]  /*21a0*/  IMAD.MOV.U32 R18, RZ, RZ, R16 ;  /* 0x000000ffff127224 */ /* 0x000fe200078e0010 */
[----:B------:R-:W-:Y:S01]  /*21b0*/  ISETP.GE.U32.AND P4, PT, R7, R0, PT ;  /* 0x000000000700720c */ /* 0x000fe20003f86070 */
[----:B------:R-:W-:-:S02]  /*21c0*/  VIADD R7, R3, 0x180 ;  /* 0x0000018003077836 */ /* 0x000fc40000000000 */
[----:B------:R-:W5:Y:S01]  /*21d0*/  @!P5 LDG.E R8, desc[UR8][R4.64+0x80] ;  /* 0x000080080408d981 */ /* 0x000f62000c1e1900 */
[-C--:B------:R-:W-:Y:S01]  /*21e0*/  ISETP.GE.U32.AND P5, PT, R9, R0.reuse, PT ;  /* 0x000000000900720c */ /* 0x080fe20003fa6070 */
[--C-:B------:R-:W-:Y:S02]  /*21f0*/  IMAD.MOV.U32 R20, RZ, RZ, R16.reuse ;  /* 0x000000ffff147224 */ /* 0x100fe400078e0010 */
[----:B------:R-:W5:Y:S01]  /*2200*/  @!P2 LDG.E R18, desc[UR8][R4.64+0x280] ;  /* 0x000280080412a981 */ /* 0x000f62000c1e1900 */
[-C--:B------:R-:W-:Y:S01]  /*2210*/  ISETP.GE.U32.AND P2, PT, R7, R0.reuse, PT ;  /* 0x000000000700720c */ /* 0x080fe20003f46070 */
[C---:B------:R-:W-:Y:S02]  /*2220*/  VIADD R7, R3.reuse, 0x1a0 ;  /* 0x000001a003077836 */ /* 0x040fe40000000000 */
[--C-:B------:R-:W-:Y:S01]  /*2230*/  IMAD.MOV.U32 R14, RZ, RZ, R16.reuse ;  /* 0x000000ffff0e7224 */ /* 0x100fe200078e0010 */
[----:B------:R-:W5:Y:S01]  /*2240*/  @!P1 LDG.E R20, desc[UR8][R4.64+0x300] ;  /* 0x0003000804149981 */ /* 0x000f62000c1e1900 */
[----:B------:R-:W-:Y:S01]  /*2250*/  VIADD R9, R3, 0x160 ;  /* 0x0000016003097836 */ /* 0x000fe20000000000 */
[----:B------:R-:W-:Y:S01]  /*2260*/  ISETP.GE.U32.AND P1, PT, R7, R0, PT ;  /* 0x000000000700720c */ /* 0x000fe20003f26070 */
[----:B------:R-:W-:-:S02]  /*2270*/  IMAD.MOV.U32 R24, RZ, RZ, R16 ;  /* 0x000000ffff187224 */ /* 0x000fc400078e0010 */
[----:B------:R-:W-:Y:S01]  /*2280*/  VIADD R7, R3, 0x1e0 ;  /* 0x000001e003077836 */ /* 0x000fe20000000000 */
        /* <DEDUP_REMOVED lines=17> */
[----:B------:R-:W-:Y:S02]  /*23a0*/  VIADD R7, R3, 0x280 ;  /* 0x0000028003077836 */ /* 0x000fe40000000000 */
[--C-:B------:R-:W-:Y:S01]  /*23b0*/  IMAD.MOV.U32 R28, RZ, RZ, R16.reuse ;  /* 0x000000ffff1c7224 */ /* 0x100fe200078e0010 */
[----:B------:R-:W5:Y:S01]  /*23c0*/  @!P2 LDG.E R32, desc[UR8][R4.64+0x600] ;  /* 0x000600080420a981 */ /* 0x000f62000c1e1900 */
[--C-:B------:R-:W-:Y:S01]  /*23d0*/  IMAD.MOV.U32 R34, RZ, RZ, R16.reuse ;  /* 0x000000ffff227224 */ /* 0x100fe200078e0010 */
[----:B------:R-:W-:Y:S01]  /*23e0*/  ISETP.GE.U32.AND P2, PT, R7, R0, PT ;  /* 0x000000000700720c */ /* 0x000fe20003f46070 */
[----:B------:R-:W-:-:S02]  /*23f0*/  IMAD.MOV.U32 R36, RZ, RZ, R16 ;  /* 0x000000ffff247224 */ /* 0x000fc400078e0010 */
[C---:B------:R-:W-:Y:S01]  /*2400*/  VIADD R9, R3.reuse, 0x220 ;  /* 0x0000022003097836 */ /* 0x040fe20000000000 */
[----:B------:R-:W5:Y:S01]  /*2410*/  @!P4 LDG.E R28, desc[UR8][R4.64+0x500] ;  /* 0x00050008041cc981 */ /* 0x000f62000c1e1900 */
[----:B------:R-:W-:-:S03]  /*2420*/  VIADD R7, R3, 0x2a0 ;  /* 0x000002a003077836 */ /* 0x000fc60000000000 */
[----:B------:R-:W5:Y:S01]  /*2430*/  @!P1 LDG.E R34, desc[UR8][R4.64+0x680] ;  /* 0x0006800804229981 */ /* 0x000f62000c1e1900 */
[-C--:B------:R-:W-:Y:S02]  /*2440*/  ISETP.GE.U32.AND P4, PT, R9, R0.reuse, PT ;  /* 0x000000000900720c */ /* 0x080fe40003f86070 */
[-C--:B------:R-:W-:Y:S01]  /*2450*/  ISETP.GE.U32.AND P1, PT, R39, R0.reuse, PT ;  /* 0x000000002700720c */ /* 0x080fe20003f26070 */
[----:B------:R-:W5:Y:S01]  /*2460*/  @!P6 LDG.E R36, desc[UR8][R4.64+0x700] ;  /* 0x000700080424e981 */ /* 0x000f62000c1e1900 */
[----:B------:R-:W-:Y:S01]  /*2470*/  ISETP.GE.U32.AND P6, PT, R7, R0, PT ;  /* 0x000000000700720c */ /* 0x000fe20003fc6070 */
        /* <DEDUP_REMOVED lines=16> */
[----:B------:R-:W-:Y:S01]  /*2580*/  UMOV UR4, 0x400 ;  /* 0x0000040000047882 */ /* 0x000fe20000000000 */
[----:B------:R-:W-:Y:S01]  /*2590*/  ISETP.NE.AND P0, PT, R42, RZ, PT ;  /* 0x000000ff2a00720c */ /* 0x000fe20003f05270 */
[----:B-1----:R-:W-:-:S02]  /*25a0*/  ULEA UR4, UR5, UR4, 0x18 ;  /* 0x0000000405047291 */ /* 0x002fc4000f8ec0ff */
[----:B0-----:R-:W-:-:S05]  /*25b0*/  IMAD R41, R43, 0x2c0, R38 ;  /* 0x000002c02b297824 */ /* 0x001fca00078e0226 */
        /* <DEDUP_REMOVED lines=39> */
[----:B------:R-:W-:Y:S02]  /*2830*/  ISETP.NE.AND P1, PT, R38, 0x1f, PT ;  /* 0x0000001f2600780c */ /* 0x000fe40003f25270 */
[----:B---3--:R-:W-:Y:S02]  /*2840*/  IADD3 R16, PT, PT, R8, R7, R16 ;  /* 0x0000000708107210 */ /* 0x008fe40007ffe010 */
[----:B------:R-:W-:Y:S02]  /*2850*/  ISETP.NE.AND P2, PT, R43, 0xb, PT ;  /* 0x0000000b2b00780c */ /* 0x000fe40003f45270 */
[----:B----4-:R-:W-:Y:S02]  /*2860*/  IADD3 R16, PT, PT, R10, R9, R16 ;  /* 0x000000090a107210 */ /* 0x010fe40007ffe010 */
[----:B------:R-:W-:-:S02]  /*2870*/  ISETP.GE.U32.AND P3, PT, R2, 0x20, PT ;  /* 0x000000200200780c */ /* 0x000fc40003f66070 */
        /* <DEDUP_REMOVED lines=46> */
[----:B------:R-:W-:Y:S02]  /*2b60*/  SEL R16, R22, R16, !P0 ;  /* 0x0000001016107207 */ /* 0x000fe40004000000 */
[----:B------:R-:W-:-:S04]  /*2b70*/  ISETP.NE.AND P0, PT, R43, 0x8, PT ;  /* 0x000000082b00780c */ /* 0x000fc80003f05270 */
[----:B------:R-:W-:Y:S02]  /*2b80*/  SEL R16, R23, R16, !P0 ;  /* 0x0000001017107207 */ /* 0x000fe40004000000 */
[----:B------:R-:W-:Y:S02]  /*2b90*/  ISETP.NE.AND P0, PT, R43, 0xa, PT ;  /* 0x0000000a2b00780c */ /* 0x000fe40003f05270 */
[----:B------:R-:W-:Y:S02]  /*2ba0*/  SEL R16, R24, R16, !P1 ;  /* 0x0000001018107207 */ /* 0x000fe40004800000 */
[----:B------:R-:W-:Y:S02]  /*2bb0*/  ISETP.NE.AND P1, PT, R38, RZ, PT ;  /* 0x000000ff2600720c */ /* 0x000fe40003f25270 */
[----:B------:R-:W-:Y:S01]  /*2bc0*/  SEL R16, R25, R16, !P0 ;  /* 0x0000001019107207 */ /* 0x000fe20004000000 */
[----:B------:R-:W-:Y:S01]  /*2bd0*/  @!P2 IMAD.IADD R16, R26, 0x1, R25 ;  /* 0x000000011a10a824 */ /* 0x000fe200078e0219 */
[----:B------:R-:W-:-:S02]  /*2be0*/  SEL R17, R42, RZ, P1 ;  /* 0x000000ff2a117207 */ /* 0x000fc40000800000 */
[----:B------:R-:W-:-:S03]  /*2bf0*/  ISETP.NE.AND P0, PT, R2, RZ, PT ;  /* 0x000000ff0200720c */ /* 0x000fc60003f05270 */
[----:B------:R-:W-:-:S05]  /*2c00*/  @P3 IMAD.IADD R42, R16, 0x1, R17 ;  /* 0x00000001102a3824 */ /* 0x000fca00078e0211 */
[----:B------:R-:W-:Y:S01]  /*2c10*/  SEL R17, R42, RZ, P0 ;  /* 0x000000ff2a117207 */ /* 0x000fe20000000000 */
[----:B------:R-:W-:Y:S06]  /*2c20*/  BRA `(.L_x_113) ;  /* 0x0000000c00e87947 */ /* 0x000fec0003800000 */
.L_x_112:
[----:B0-2---:R-:W-:Y:S02]  /*2c30*/  IADD3 R16, PT, PT, R6, R5, R4 ;  /* 0x0000000506107210 */ /* 0x005fe40007ffe004 */
[----:B------:R-:W-:Y:S02]  /*2c40*/  ISETP.NE.AND P1, PT, R38, 0x1f, PT ;  /* 0x0000001f2600780c */ /* 0x000fe40003f25270 */
        /* <DEDUP_REMOVED lines=52> */
[----:B------:R-:W-:Y:S01]  /*2f90*/  SEL R16, R23, R16, !P0 ;  /* 0x0000001017107207 */ /* 0x000fe20004000000 */
[----:B------:R-:W-:Y:S01]  /*2fa0*/  IMAD.IADD R23, R45, 0x1, -R44 ;  /* 0x000000012d177824 */ /* 0x000fe200078e0a2c */
[C---:B------:R-:W-:Y:S02]  /*2fb0*/  ISETP.NE.AND P0, PT, R43.reuse, 0xa, PT ;  /* 0x0000000a2b00780c */ /* 0x040fe40003f05270 */
[----:B------:R-:W-:Y:S02]  /*2fc0*/  SEL R16, R24, R16, !P1 ;  /* 0x0000001018107207 */ /* 0x000fe40004800000 */
[----:B------:R-:W-:Y:S02]  /*2fd0*/  ISETP.NE.AND P1, PT, R43, 0xb, PT ;  /* 0x0000000b2b00780c */ /* 0x000fe40003f25270 */
[----:B------:R-:W-:Y:S02]  /*2fe0*/  SEL R16, R25, R16, !P0 ;  /* 0x0000001019107207 */ /* 0x000fe40004000000 */
[----:B------:R-:W-:-:S02]  /*2ff0*/  ISETP.GT.U32.AND P0, PT, R2, 0x1f, PT ;  /* 0x0000001f0200780c */ /* 0x000fc40003f04070 */
[----:B------:R-:W-:Y:S02]  /*3000*/  SEL R17, R23, RZ, P2 ;  /* 0x000000ff17117207 */ /* 0x000fe40001000000 */
        /* <DEDUP_REMOVED lines=20> */
.L_x_159:
[----:B------:R-:W-:Y:S05]  /*3150*/  @!P0 BRA `(.L_x_116) ;  /* 0x0000000000748947 */ /* 0x000fea0003800000 */
[----:B------:R-:W-:-:S07]  /*3160*/  IMAD.MOV.U32 R20, RZ, RZ, 0x3b8 ;  /* 0x000003b8ff147424 */ /* 0x000fce00078e00ff */
.L_x_118:
        /* <DEDUP_REMOVED lines=27> */
.L_x_162:
[----:B------:R-:W-:Y:S05]  /*3320*/  @P0 BRA `(.L_x_118) ;  /* 0xfffffffc00900947 */ /* 0x000fea000383ffff */
.L_x_116:
        /* <DEDUP_REMOVED lines=23> */
[----:B------:R-:W-:-:S03]  /*34a0*/  ISETP.GT.AND P0, PT, R16, R47, PT ;  /* 0x0000002f1000720c */ /* 0x000fc60003f04270 */
[----:B------:R-:W-:-:S05]  /*34b0*/  IMAD.IADD R50, R46, 0x1, R17 ;  /* 0x000000012e327824 */ /* 0x000fca00078e0211 */
[----:B------:R-:W0:Y:S02]  /*34c0*/  SHFL.DOWN PT, R22, R50, 0x8, R47 ;  /* 0x0900000032167989 */ /* 0x000e2400000e002f */
[----:B0-----:R-:W-:Y:S02]  /*34d0*/  SEL R17, R22, RZ, !P0 ;  /* 0x000000ff16117207 */ /* 0x001fe40004000000 */
[----:B------:R-:W-:Y:S01]  /*34e0*/  ISETP.NE.AND P0, PT, R18, 0x65, PT ;  /* 0x000000651200780c */ /* 0x000fe20003f05270 */
[----:B------:R-:W-:Y:S02]  /*34f0*/  VIADD R18, R38, 0x10 ;  /* 0x0000001026127836 */ /* 0x000fe40000000000 */
[----:B------:R-:W-:Y:S02]  /*3500*/  IMAD.IADD R48, R50, 0x1, R17 ;  /* 0x0000000132307824 */ /* 0x000fe400078e0211 */
[----:B------:R-:W0:Y:S01]  /*3510*/  LDC.64 R16, c[0x0][0x390] ;  /* 0x0000e400ff107b82 */ /* 0x000e220000000a00 */
[----:B------:R-:W-:-:S02]  /*3520*/  ISETP.GT.AND P2, PT, R18, R47, PT ;  /* 0x0000002f1200720c */ /* 0x000fc40003f44270 */
[----:B------:R-:W1:Y:S05]  /*3530*/  SHFL.DOWN PT, R22, R48, 0x10, R47 ;  /* 0x0a00000030167989 */ /* 0x000e6a00000e002f */
[----:B------:R-:W-:Y:S02]  /*3540*/  VOTE.ALL P0, P0 ;  /* 0x0000000000ff7806 */ /* 0x000fe40000000000 */
[----:B0-----:R-:W-:Y:S02]  /*3550*/  IADD3 R44, P3, PT, R16, 0x100, RZ ;  /* 0x00000100102c7810 */ /* 0x001fe40007f7e0ff */
[----:B-1----:R-:W-:-:S03]  /*3560*/  SEL R19, R22, RZ, !P2 ;  /* 0x000000ff16137207 */ /* 0x002fc60005000000 */
[----:B------:R-:W-:Y:S02]  /*3570*/  IMAD.X R45, RZ, RZ, R17, P3 ;  /* 0x000000ffff2d7224 */ /* 0x000fe400018e0611 */
[----:B------:R-:W-:-:S07]  /*3580*/  IMAD.IADD R46, R48, 0x1, R19 ;  /* 0x00000001302e7824 */ /* 0x000fce00078e0213 */
.L_x_171:
[----:B------:R-:W-:Y:S05]  /*3590*/  @!P0 BRA `(.L_x_120) ;  /* 0x00000004002c8947 */ /* 0x000fea0003800000 */
[----:B------:R-:W-:-:S07]  /*35a0*/  IMAD.MOV.U32 R47, RZ, RZ, 0x3b8 ;  /* 0x000003b8ff2f7424 */ /* 0x000fce00078e00ff */
.L_x_126:
        /* <DEDUP_REMOVED lines=8> */
.L_x_174:
[----:B------:R-:W-:Y:S05]  /*3630*/  @!P0 BRA `(.L_x_122) ;  /* 0x0000000000748947 */ /* 0x000fea0003800000 */
[----:B------:R-:W-:-:S07]  /*3640*/  IMAD.MOV.U32 R20, RZ, RZ, R47 ;  /* 0x000000ffff147224 */ /* 0x000fce00078e002f */
.L_x_124:
        /* <DEDUP_REMOVED lines=27> */
.L_x_177:
[----:B------:R-:W-:Y:S05]  /*3800*/  @P0 BRA `(.L_x_124) ;  /* 0xfffffffc00900947 */ /* 0x000fea000383ffff */
.L_x_122:
[----:B------:R-:W-:Y:S01]  /*3810*/  UMOV UR5, 0xffffffff ;  /* 0xffffffff00057882 */ /* 0x000fe20000000000 */
[----:B------:R-:W-:Y:S02]  /*3820*/  ISETP.NE.AND P0, PT, R18, 0x65, PT ;  /* 0x000000651200780c */ /* 0x000fe40003f05270 */
[----:B------:R-:W-:Y:S11]  /*3830*/  BRA.DIV UR5, `(.L_x_125) ;  /* 0x0000001e051c7947 */ /* 0x000ff6000b800000 */
[----:B------:R-:W-:Y:S01]  /*3840*/  VOTE.ANY R21, PT, !P0 ;  /* 0x0000000000157806 */ /* 0x000fe200040e0100 */
[----:B------:R-:W-:Y:S02]  /*3850*/  VIADD R20, R38, 0x2 ;  /* 0x0000000226147836 */ /* 0x000fe40000000000 */
[----:B------:R-:W-:Y:S01]  /*3860*/  VIADD R43, R43, 0xffffffe0 ;  /* 0xffffffe02b2b7836 */ /* 0x000fe20000000000 */
[----:B------:R-:W-:-:S05]  /*3870*/  LOP3.LUT R21, R21, 0x80000000, R26, 0xec, !PT ;  /* 0x8000000015157812 */ /* 0x000fca00078eec1a */
        /* <DEDUP_REMOVED lines=28> */
.L_x_186:
[----:B------:R-:W-:Y:S05]  /*3a40*/  @P0 BRA `(.L_x_126) ;  /* 0xfffffff800d80947 */ /* 0x000fea000383ffff */
.L_x_120:
        /* <DEDUP_REMOVED lines=15> */
.L_x_114:
[----:B------:R-:W-:Y:S05]  /*3b40*/  WARPSYNC.ALL ;  /* 0x0000000000007948 */ /* 0x000fea0003800000 */
[----:B------:R-:W0:Y:S08]  /*3b50*/  S2UR UR5, SR_CgaCtaId ;  /* 0x00000000000579c3 */ /* 0x000e300000008800 */
[----:B------:R-:W-:Y:S01]  /*3b60*/  BAR.SYNC.DEFER_BLOCKING 0x0 ;  /* 0x0000000000007b1d */ /* 0x000fe20000010000 */
[----:B------:R-:W-:-:S05]  /*3b70*/  ISETP.NE.AND P0, PT, R2, RZ, PT ;  /* 0x000000ff0200720c */ /* 0x000fca0003f05270 */
[----:B------:R-:W-:Y:S02]  /*3b80*/  UMOV UR4, 0x400 ;  /* 0x0000040000047882 */ /* 0x000fe40000000000 */
[----:B0-----:R-:W-:-:S09]  /*3b90*/  ULEA UR4, UR5, UR4, 0x18 ;  /* 0x0000000405047291 */ /* 0x001fd2000f8ec0ff */
[----:B-1----:R-:W0:Y:S02]  /*3ba0*/  LDS R17, [UR4+0x4c] ;  /* 0x00004c04ff117984 */ /* 0x002e240008000800 */
[----:B0-----:R-:W-:-:S05]  /*3bb0*/  SEL R17, R17, RZ, P0 ;  /* 0x000000ff11117207 */ /* 0x001fca0000000000 */
[----:B------:R-:W-:-:S07]  /*3bc0*/  IMAD.IADD R17, R17, 0x1, R16 ;  /* 0x0000000111117824 */ /* 0x000fce00078e0210 */
.L_x_113:
[----:B------:R-:W-:Y:S01]  /*3bd0*/  IMAD.IADD R4, R4, 0x1, R17 ;  /* 0x0000000104047824 */ /* 0x000fe200078e0211 */
[----:B------:R-:W-:Y:S01]  /*3be0*/  BAR.SYNC.DEFER_BLOCKING 0x0 ;  /* 0x0000000000007b1d */ /* 0x000fe20000010000 */
[----:B------:R-:W-:Y:S02]  /*3bf0*/  ISETP.NE.AND P0, PT, R2, RZ, PT ;  /* 0x000000ff0200720c */ /* 0x000fe40003f05270 */
[----:B------:R-:W-:-:S05]  /*3c00*/  IMAD.IADD R5, R5, 0x1, R4 ;  /* 0x0000000105057824 */ /* 0x000fca00078e0204 */
[----:B------:R-:W0:Y:S01]  /*3c10*/  S2UR UR5, SR_CTAID.X ;  /* 0x00000000000579c3 */ /* 0x000e220000002500 */
[----:B------:R-:W-:Y:S01]  /*3c20*/  IMAD.IADD R6, R6, 0x1, R5 ;  /* 0x0000000106067824 */ /* 0x000fe200078e0205 */
[----:B------:R-:W1:Y:S03]  /*3c30*/  LDCU.64 UR6, c[0x0][0x388] ;  /* 0x00007100ff0677ac */ /* 0x000e660008000a00 */
[----:B------:R-:W-:-:S04]  /*3c40*/  IMAD.IADD R7, R7, 0x1, R6 ;  /* 0x0000000107077824 */ /* 0x000fc800078e0206 */
[----:B------:R-:W-:-:S04]  /*3c50*/  IMAD.IADD R8, R8, 0x1, R7 ;  /* 0x0000000108087824 */ /* 0x000fc800078e0207 */
[----:B------:R-:W-:-:S04]  /*3c60*/  IMAD.IADD R9, R9, 0x1, R8 ;  /* 0x0000000109097824 */ /* 0x000fc800078e0208 */
[----:B------:R-:W-:Y:S01]  /*3c70*/  IMAD.IADD R10, R10, 0x1, R9 ;  /* 0x000000010a0a7824 */ /* 0x000fe200078e0209 */
[----:B------:R2:W-:Y:S03]  /*3c80*/  STS.64 [R40], R4 ;  /* 0x0000000428007388 */ /* 0x0005e60000000a00 */
[----:B------:R-:W-:Y:S01]  /*3c90*/  IMAD.IADD R11, R11, 0x1, R10 ;  /* 0x000000010b0b7824 */ /* 0x000fe200078e020a */
[----:B------:R-:W-:Y:S03]  /*3ca0*/  STS.64 [R40+0x8], R6 ;  /* 0x0000080628007388 */ /* 0x000fe60000000a00 */
[----:B------:R-:W-:Y:S01]  /*3cb0*/  IMAD.IADD R12, R12, 0x1, R11 ;  /* 0x000000010c0c7824 */ /* 0x000fe200078e020b */
[----:B------:R3:W-:Y:S03]  /*3cc0*/  STS.64 [R40+0x10], R8 ;  /* 0x0000100828007388 */ /* 0x0007e60000000a00 */
[----:B------:R-:W-:Y:S01]  /*3cd0*/  IMAD.IADD R13, R13, 0x1, R12 ;  /* 0x000000010d0d7824 */ /* 0x000fe200078e020c */
[----:B------:R-:W-:Y:S01]  /*3ce0*/  STS.64 [R40+0x18], R10 ;  /* 0x0000180a28007388 */ /* 0x000fe20000000a00 */
[----:B--2---:R-:W0:Y:S02]  /*3cf0*/  LDC R4, c[0x0][0x398] ;  /* 0x0000e600ff047b82 */ /* 0x004e240000000800 */
[----:B------:R-:W-:Y:S01]  /*3d00*/  IMAD.IADD R14, R14, 0x1, R13 ;  /* 0x000000010e0e7824 */ /* 0x000fe200078e020d */
[----:B------:R2:W-:Y:S03]  /*3d10*/  STS.64 [R40+0x20], R12 ;  /* 0x0000200c28007388 */ /* 0x0005e60000000a00 */
[----:B------:R-:W-:Y:S01]  /*3d20*/  IMAD.IADD R15, R15, 0x1, R14 ;  /* 0x000000010f0f7824 */ /* 0x000fe200078e020e */
[----:B------:R-:W4:Y:S03]  /*3d30*/  S2R R5, SR_TID.X ;  /* 0x0000000000057919 */ /* 0x000f260000002100 */
[----:B------:R-:W-:Y:S01]  /*3d40*/  IMAD.IADD R28, R28, 0x1, R15 ;  /* 0x000000011c1c7824 */ /* 0x000fe200078e020f */
[----:B------:R-:W-:Y:S03]  /*3d50*/  STS.64 [R40+0x28], R14 ;  /* 0x0000280e28007388 */ /* 0x000fe60000000a00 */
[----:B------:R-:W-:Y:S01]  /*3d60*/  IMAD.IADD R29, R29, 0x1, R28 ;  /* 0x000000011d1d7824 */ /* 0x000fe200078e021c */
[----:B---3--:R-:W3:Y:S03]  /*3d70*/  S2R R8, SR_TID.X ;  /* 0x0000000000087919 */ /* 0x008ee60000002100 */
[----:B------:R-:W-:Y:S01]  /*3d80*/  IMAD.IADD R30, R30, 0x1, R29 ;  /* 0x000000011e1e7824 */ /* 0x000fe200078e021d */
[----:B------:R-:W-:Y:S03]  /*3d90*/  STS.64 [R40+0x30], R28 ;  /* 0x0000301c28007388 */ /* 0x000fe60000000a00 */
[----:B------:R-:W-:-:S02]  /*3da0*/  IMAD.IADD R31, R31, 0x1, R30 ;  /* 0x000000011f1f7824 */ /* 0x000fc400078e021e */
[----:B0-----:R-:W-:Y:S02]  /*3db0*/  VIADD R4, R4, UR5 ;  /* 0x0000000504047c36 */ /* 0x001fe40008000000 */
[----:B------:R-:W-:Y:S01]  /*3dc0*/  IMAD.IADD R32, R32, 0x1, R31 ;  /* 0x0000000120207824 */ /* 0x000fe200078e021f */
[----:B------:R-:W-:Y:S01]  /*3dd0*/  STS.64 [R40+0x38], R30 ;  /* 0x0000381e28007388 */ /* 0x000fe20000000a00 */
[----:B--2---:R-:W-:Y:S02]  /*3de0*/  IMAD R12, R4, 0x2100, RZ ;  /* 0x00002100040c7824 */ /* 0x004fe400078e02ff */
[----:B------:R-:W-:-:S04]  /*3df0*/  IMAD.IADD R33, R33, 0x1, R32 ;  /* 0x0000000121217824 */ /* 0x000fc800078e0220 */
[----:B------:R-:W-:Y:S01]  /*3e00*/  IMAD.IADD R34, R34, 0x1, R33 ;  /* 0x0000000122227824 */ /* 0x000fe200078e0221 */
[----:B------:R-:W-:Y:S03]  /*3e10*/  STS.64 [R40+0x40], R32 ;  /* 0x0000402028007388 */ /* 0x000fe60000000a00 */
[----:B------:R-:W-:Y:S01]  /*3e20*/  IMAD.IADD R35, R35, 0x1, R34 ;  /* 0x0000000123237824 */ /* 0x000fe200078e0222 */
[C---:B----4-:R-:W-:Y:S02]  /*3e30*/  LOP3.LUT R4, R5.reuse, 0x3e0, RZ, 0xc0, !PT ;  /* 0x000003e005047812 */ /* 0x050fe400078ec0ff */
[----:B------:R-:W-:Y:S01]  /*3e40*/  LOP3.LUT R6, R5, 0x1f, RZ, 0xc0, !PT ;  /* 0x0000001f05067812 */ /* 0x000fe200078ec0ff */
[----:B------:R-:W-:Y:S01]  /*3e50*/  IMAD.IADD R36, R36, 0x1, R35 ;  /* 0x0000000124247824 */ /* 0x000fe200078e0223 */
[----:B------:R-:W-:Y:S03]  /*3e60*/  STS.64 [R40+0x48], R34 ;  /* 0x0000482228007388 */ /* 0x000fe60000000a00 */
[----:B------:R-:W-:Y:S01]  /*3e70*/  IMAD.IADD R37, R37, 0x1, R36 ;  /* 0x0000000125257824 */ /* 0x000fe200078e0224 */
[----:B---3--:R-:W-:Y:S01]  /*3e80*/  LOP3.LUT R10, R8, 0x1f, RZ, 0xc0, !PT ;  /* 0x0000001f080a7812 */ /* 0x008fe200078ec0ff */
[----:B------:R-:W-:-:S03]  /*3e90*/  IMAD R6, R4, 0x16, R6 ;  /* 0x0000001604067824 */ /* 0x000fc600078e0206 */
[----:B------:R-:W-:Y:S01]  /*3ea0*/  STS.64 [R40+0x50], R36 ;  /* 0x0000502428007388 */ /* 0x000fe20000000a00 */
        /* <DEDUP_REMOVED lines=22> */
[----:B------:R0:W-:Y:S04]  /*4010*/  LDS R21, [R41+0xa80] ;  /* 0x000a800029157984 */ /* 0x0001e80000000800 */
[----:B------:R2:W-:Y:S01]  /*4020*/  @!P0 STS [UR4+0x8400], R0 ;  /* 0x00840000ff008988 */ /* 0x0005e20008000804 */
[----:B------:R-:W-:Y:S01]  /*4030*/  BAR.SYNC.DEFER_BLOCKING 0x0 ;  /* 0x0000000000007b1d */ /* 0x000fe20000010000 */
[----:B0-----:R-:W-:Y:S01]  /*4040*/  LOP3.LUT R41, R8, 0x3e0, RZ, 0xc0, !PT ;  /* 0x000003e008297812 */ /* 0x001fe200078ec0ff */
[----:B------:R-:W-:Y:S01]  /*4050*/  VIADD R8, R6, 0x80 ;  /* 0x0000008006087836 */ /* 0x000fe20000000000 */
[----:B------:R-:W-:-:S03]  /*4060*/  IADD3 R5, P0, PT, R12, R3, RZ ;  /* 0x000000030c057210 */ /* 0x000fc60007f1e0ff */
[----:B------:R-:W-:Y:S02]  /*4070*/  IMAD R10, R41, 0x16, R10 ;  /* 0x00000016290a7824 */ /* 0x000fe400078e020a */
[----:B------:R-:W-:Y:S02]  /*4080*/  VIADD R41, R6, 0x20 ;  /* 0x0000002006297836 */ /* 0x000fe40000000000 */
[----:B--2---:R-:W-:Y:S01]  /*4090*/  IMAD.X R0, RZ, RZ, RZ, P0 ;  /* 0x000000ffff007224 */ /* 0x004fe200000e06ff */
[----:B-1----:R-:W-:-:S04]  /*40a0*/  LEA R4, P0, R5, UR6, 0x2 ;  /* 0x0000000605047c11 */ /* 0x002fc8000f8010ff */
[----:B------:R-:W-:Y:S01]  /*40b0*/  LEA.HI.X R5, R5, UR7, R0, 0x2, P0 ;  /* 0x0000000705057c11 */ /* 0x000fe200080f1400 */
[----:B------:R-:W-:Y:S01]  /*40c0*/  VIADD R0, R10, 0xe0 ;  /* 0x000000e00a007836 */ /* 0x000fe20000000000 */
[----:B------:R-:W0:Y:S02]  /*40d0*/  LDS R2, [UR4+0x8400] ;  /* 0x00840004ff027984 */ /* 0x000e240008000800 */
[-C--:B0-----:R-:W-:Y:S01]  /*40e0*/  ISETP.GE.AND P6, PT, R3, R2.reuse, PT ;  /* 0x000000020300720c */ /* 0x081fe20003fc6270 */
[C---:B------:R-:W-:Y:S01]  /*40f0*/  VIADD R3, R6.reuse, 0xa0 ;  /* 0x000000a006037836 */ /* 0x040fe20000000000 */
[-C--:B------:R-:W-:Y:S01]  /*4100*/  ISETP.GE.AND P5, PT, R41, R2.reuse, PT ;  /* 0x000000022900720c */ /* 0x080fe20003fa6270 */
[----:B------:R-:W-:Y:S01]  /*4110*/  VIADD R41, R6, 0xc0 ;  /* 0x000000c006297836 */ /* 0x000fe20000000000 */
[-C--:B------:R-:W-:Y:S01]  /*4120*/  ISETP.GE.AND P0, PT, R8, R2.reuse, PT ;  /* 0x000000020800720c */ /* 0x080fe20003f06270 */
[----:B------:R-:W-:Y:S01]  /*4130*/  VIADD R8, R10, 0x40 ;  /* 0x000000400a087836 */ /* 0x000fe20000000000 */
[-C--:B------:R-:W-:Y:S01]  /*4140*/  ISETP.GE.AND P4, PT, R3, R2.reuse, PT ;  /* 0x000000020300720c */ /* 0x080fe20003f86270 */
[C---:B------:R-:W-:Y:S01]  /*4150*/  VIADD R3, R6.reuse, 0x100 ;  /* 0x0000010006037836 */ /* 0x040fe20000000000 */
[-C--:B------:R-:W-:Y:S01]  /*4160*/  ISETP.GE.AND P2, PT, R41, R2.reuse, PT ;  /* 0x000000022900720c */ /* 0x080fe20003f46270 */
[----:B------:R-:W-:Y:S01]  /*4170*/  VIADD R41, R6, 0x120 ;  /* 0x0000012006297836 */ /* 0x000fe20000000000 */
[----:B------:R-:W-:-:S02]  /*4180*/  ISETP.GE.AND P3, PT, R8, R2, PT ;  /* 0x000000020800720c */ /* 0x000fc40003f66270 */
[-C--:B------:R-:W-:Y:S01]  /*4190*/  ISETP.GE.AND P1, PT, R0, R2.reuse, PT ;  /* 0x000000020000720c */ /* 0x080fe20003f26270 */
[----:B------:R-:W-:Y:S01]  /*41a0*/  @!P6 STG.E desc[UR8][R4.64], R45 ;  /* 0x0000002d0400e986 */ /* 0x000fe2000c101908 */
[-C--:B------:R-:W-:Y:S01]  /*41b0*/  ISETP.GE.AND P6, PT, R3, R2.reuse, PT ;  /* 0x000000020300720c */ /* 0x080fe20003fc6270 */
[----:B------:R-:W-:Y:S02]  /*41c0*/  VIADD R3, R6, 0x140 ;  /* 0x0000014006037836 */ /* 0x000fe40000000000 */
[----:B------:R-:W-:Y:S01]  /*41d0*/  @!P5 STG.E desc[UR8][R4.64+0x80], R47 ;  /* 0x0000802f0400d986 */ /* 0x000fe2000c101908 */
[-C--:B------:R-:W-:Y:S01]  /*41e0*/  ISETP.GE.AND P5, PT, R41, R2.reuse, PT ;  /* 0x000000022900720c */ /* 0x080fe20003fa6270 */
[C---:B------:R-:W-:Y:S02]  /*41f0*/  VIADD R41, R10.reuse, 0x160 ;  /* 0x000001600a297836 */ /* 0x040fe40000000000 */
[----:B------:R-:W-:Y:S01]  /*4200*/  @!P0 STG.E desc[UR8][R4.64+0x200], R49 ;  /* 0x0002003104008986 */ /* 0x000fe2000c101908 */
[----:B------:R-:W-:Y:S01]  /*4210*/  ISETP.GE.AND P0, PT, R3, R2, PT ;  /* 0x000000020300720c */ /* 0x000fe20003f06270 */
[----:B------:R-:W-:-:S02]  /*4220*/  VIADD R3, R10, 0x180 ;  /* 0x000001800a037836 */ /* 0x000fc40000000000 */
[----:B------:R-:W-:Y:S01]  /*4230*/  @!P4 STG.E desc[UR8][R4.64+0x280], R51 ;  /* 0x000280330400c986 */ /* 0x000fe2000c101908 */
[-C--:B------:R-:W-:Y:S01]  /*4240*/  ISETP.GE.AND P4, PT, R41, R2.reuse, PT ;  /* 0x000000022900720c */ /* 0x080fe20003f86270 */
[C---:B------:R-:W-:Y:S02]  /*4250*/  VIADD R41, R10.reuse, 0x60 ;  /* 0x000000600a297836 */ /* 0x040fe40000000000 */
[----:B------:R-:W-:Y:S01]  /*4260*/  @!P2 STG.E desc[UR8][R4.64+0x300], R53 ;  /* 0x000300350400a986 */ /* 0x000fe2000c101908 */
[-C--:B------:R-:W-:Y:S01]  /*4270*/  ISETP.GE.AND P2, PT, R3, R2.reuse, PT ;  /* 0x000000020300720c */ /* 0x080fe20003f46270 */
[C---:B------:R-:W-:Y:S02]  /*4280*/  VIADD R3, R10.reuse, 0x1a0 ;  /* 0x000001a00a037836 */ /* 0x040fe40000000000 */
[----:B------:R0:W-:Y:S01]  /*4290*/  @!P3 STG.E desc[UR8][R4.64+0x100], R43 ;  /* 0x0001002b0400b986 */ /* 0x0001e2000c101908 */
[----:B------:R-:W-:Y:S01]  /*42a0*/  ISETP.GE.AND P3, PT, R41, R2, PT ;  /* 0x000000022900720c */ /* 0x000fe20003f66270 */
[----:B------:R-:W-:-:S02]  /*42b0*/  VIADD R41, R10, 0x1c0 ;  /* 0x000001c00a297836 */ /* 0x000fc40000000000 */
[----:B------:R1:W-:Y:S01]  /*42c0*/  @!P1 STG.E desc[UR8][R4.64+0x380], R37 ;  /* 0x0003802504009986 */ /* 0x0003e2000c101908 */
[-C--:B------:R-:W-:Y:S01]  /*42d0*/  ISETP.GE.AND P1, PT, R3, R2.reuse, PT ;  /* 0x000000020300720c */ /* 0x080fe20003f26270 */
[C---:B------:R-:W-:Y:S02]  /*42e0*/  VIADD R3, R6.reuse, 0x1e0 ;  /* 0x000001e006037836 */ /* 0x040fe40000000000 */
[----:B------:R1:W-:Y:S03]  /*42f0*/  @!P5 STG.E desc[UR8][R4.64+0x480], R33 ;  /* 0x000480210400d986 */ /* 0x0003e6000c101908 */
[-C--:B------:R-:W-:Y:S01]  /*4300*/  ISETP.GE.AND P5, PT, R3, R2.reuse, PT ;  /* 0x000000020300720c */ /* 0x080fe20003fa6270 */
[C---:B------:R-:W-:Y:S01]  /*4310*/  VIADD R3, R6.reuse, 0x240 ;  /* 0x0000024006037836 */ /* 0x040fe20000000000 */
[----:B------:R1:W-:Y:S01]  /*4320*/  @!P6 STG.E desc[UR8][R4.64+0x400], R35 ;  /* 0x000400230400e986 */ /* 0x0003e2000c101908 */
[----:B------:R-:W-:Y:S01]  /*4330*/  ISETP.GE.AND P6, PT, R41, R2, PT ;  /* 0x000000022900720c */ /* 0x000fe20003fc6270 */
[----:B------:R-:W-:-:S02]  /*4340*/  VIADD R41, R6, 0x200 ;  /* 0x0000020006297836 */ /* 0x000fc40000000000 */
[----:B------:R1:W-:Y:S01]  /*4350*/  @!P3 STG.E desc[UR8][R4.64+0x180], R29 ;  /* 0x0001801d0400b986 */ /* 0x0003e2000c101908 */
[-C--:B------:R-:W-:Y:S01]  /*4360*/  ISETP.GE.AND P3, PT, R3, R2.reuse, PT ;  /* 0x000000020300720c */ /* 0x080fe20003f66270 */
[----:B------:R-:W-:Y:S02]  /*4370*/  VIADD R3, R6, 0x280 ;  /* 0x0000028006037836 */ /* 0x000fe40000000000 */
[----:B------:R1:W-:Y:S01]  /*4380*/  @!P1 STG.E desc[UR8][R4.64+0x680], R25 ;  /* 0x0006801904009986 */ /* 0x0003e2000c101908 */
[----:B0-----:R-:W-:Y:S02]  /*4390*/  VIADD R43, R10, 0x220 ;  /* 0x000002200a2b7836 */ /* 0x001fe40000000000 */
[-C--:B------:R-:W-:Y:S01]  /*43a0*/  ISETP.GE.AND P1, PT, R3, R2.reuse, PT ;  /* 0x000000020300720c */ /* 0x080fe20003f26270 */
        /* <DEDUP_REMOVED lines=18> */
.L_x_100:
[----:B------:R-:W-:Y:S01]  /*44d0*/  BSSY B1, `(.L_x_127) ;  /* 0x0000006000017945 */ /* 0x000fe20003800000 */
[----:B------:R-:W-:Y:S01]  /*44e0*/  PLOP3.LUT P0, PT, P0, PT, PT, 0x8, 0x80 ;  /* 0x000000000080781c */ /* 0x000fe2000070e170 */
[----:B------:R-:W-:-:S12]  /*44f0*/  IMAD.MOV.U32 R21, RZ, RZ, -0x1 ;  /* 0xffffffffff157424 */ /* 0x000fd800078e00ff */
[----:B------:R-:W-:Y:S05]  /*4500*/  WARPSYNC.COLLECTIVE R21, `(.L_x_128) ;  /* 0x0000000015087348 */ /* 0x000fea0003c00000 */
[----:B------:R-:W-:Y:S01]  /*4510*/  VOTE.ANY P0, P0 ;  /* 0x0000000000ff7806 */ /* 0x000fe20000000100 */
[----:B------:R-:W-:-:S12]  /*4520*/  ENDCOLLECTIVE ;  /* 0x000000000000791b */ /* 0x000fd80003800000 */
.L_x_128:
[----:B------:R-:W-:Y:S05]  /*4530*/  BSYNC B1 ;  /* 0x0000000000017941 */ /* 0x000fea0003800000 */
.L_x_127:
[----:B------:R-:W-:Y:S05]  /*4540*/  BRA `(.L_x_129) ;  /* 0xffffffc800747947 */ /* 0x000fea000383ffff */
.L_x_102:
[----:B------:R-:W-:Y:S01]  /*4550*/  BSSY B1, `(.L_x_130) ;  /* 0x0000006000017945 */ /* 0x000fe20003800000 */
[----:B------:R-:W-:Y:S01]  /*4560*/  PLOP3.LUT P0, PT, P0, PT, PT, 0x8, 0x80 ;  /* 0x000000000080781c */ /* 0x000fe2000070e170 */
[----:B------:R-:W-:-:S12]  /*4570*/  IMAD.MOV.U32 R21, RZ, RZ, -0x1 ;  /* 0xffffffffff157424 */ /* 0x000fd800078e00ff */
[----:B------:R-:W-:Y:S05]  /*4580*/  WARPSYNC.COLLECTIVE R21, `(.L_x_131) ;  /* 0x0000000015087348 */ /* 0x000fea0003c00000 */
[----:B------:R-:W-:Y:S01]  /*4590*/  VOTE.ANY P0, P0 ;  /* 0x0000000000ff7806 */ /* 0x000fe20000000100 */
[----:B------:R-:W-:-:S12]  /*45a0*/  ENDCOLLECTIVE ;  /* 0x000000000000791b */ /* 0x000fd80003800000 */
.L_x_131:
[----:B------:R-:W-:Y:S05]  /*45b0*/  BSYNC B1 ;  /* 0x0000000000017941 */ /* 0x000fea0003800000 */
.L_x_130:
[----:B------:R-:W-:Y:S05]  /*45c0*/  BRA `(.L_x_132) ;  /* 0xffffffc800c87947 */ /* 0x000fea000383ffff */
.L_x_104:
[----:B------:R-:W0:Y:S01]  /*45d0*/  S2R R25, SR_GEMASK ;  /* 0x0000000000197919 */ /* 0x000e220000003c00 */
[----:B------:R-:W-:Y:S01]  /*45e0*/  BSSY B1, `(.L_x_133) ;  /* 0x0000006000017945 */ /* 0x000fe20003800000 */
[----:B------:R-:W-:Y:S01]  /*45f0*/  PLOP3.LUT P0, PT, P0, PT, PT, 0x8, 0x80 ;  /* 0x000000000080781c */ /* 0x000fe2000070e170 */
[----:B------:R-:W-:-:S12]  /*4600*/  IMAD.MOV.U32 R21, RZ, RZ, -0x1 ;  /* 0xffffffffff157424 */ /* 0x000fd800078e00ff */
[----:B0-----:R-:W-:Y:S05]  /*4610*/  WARPSYNC.COLLECTIVE R21, `(.L_x_134) ;  /* 0x0000000015087348 */ /* 0x001fea0003c00000 */
[----:B------:R-:W-:Y:S01]  /*4620*/  VOTE.ANY R21, PT, P0 ;  /* 0x0000000000157806 */ /* 0x000fe200000e0100 */
[----:B0-----:R-:W-:Y:S06]  /*4630*/  ENDCOLLECTIVE ;  /* 0x000000000000791b */ /* 0x001fec0003800000 */
.L_x_134:
[----:B------:R-:W-:Y:S05]  /*4640*/  BSYNC B1 ;  /* 0x0000000000017941 */ /* 0x000fea0003800000 */
.L_x_133:
[----:B------:R-:W-:Y:S01]  /*4650*/  LOP3.LUT R21, R21, 0x80000000, R25, 0xec, !PT ;  /* 0x8000000015157812 */ /* 0x000fe200078eec19 */
[----:B------:R-:W-:Y:S02]  /*4660*/  IMAD.MOV.U32 R20, RZ, RZ, R29 ;  /* 0x000000ffff147224 */ /* 0x000fe400078e001d */
[----:B------:R-:W-:Y:S02]  /*4670*/  VIADD R41, R39, 0x2 ;  /* 0x0000000227297836 */ /* 0x000fe40000000000 */
[----:B------:R-:W-:Y:S02]  /*4680*/  VIADD R16, R21, 0xffffffff ;  /* 0xffffffff15107836 */ /* 0x000fe40000000000 */
[C---:B------:R-:W-:Y:S02]  /*4690*/  VIADD R40, R39.reuse, 0x4 ;  /* 0x0000000427287836 */ /* 0x040fe40000000000 */
[----:B------:R-:W-:Y:S01]  /*46a0*/  VIADD R30, R39, 0x8 ;  /* 0x00000008271e7836 */ /* 0x000fe20000000000 */
[----:B------:R-:W-:Y:S01]  /*46b0*/  LOP3.LUT R48, R21, R16, RZ, 0xc, !PT ;  /* 0x0000001015307212 */ /* 0x000fe200078e0cff */
[----:B------:R-:W-:-:S02]  /*46c0*/  IMAD.MOV.U32 R16, RZ, RZ, 0x1 ;  /* 0x00000001ff107424 */ /* 0x000fc400078e00ff */
[----:B------:R-:W-:-:S03]  /*46d0*/  IMAD.MOV.U32 R21, RZ, RZ, -0x1 ;  /* 0xffffffffff157424 */ /* 0x000fc600078e00ff */
[----:B------:R-:W0:Y:S02]  /*46e0*/  POPC R48, R48 ;  /* 0x0000003000307309 */ /* 0x000e240000000000 */
[----:B0-----:R-:W-:Y:S01]  /*46f0*/  IMAD.MOV.U32 R17, RZ, RZ, R48 ;  /* 0x000000ffff117224 */ /* 0x001fe200078e0030 */
[----:B------:R-:W-:-:S13]  /*4700*/  ISETP.GE.AND P0, PT, R39, R48, PT ;  /* 0x000000302700720c */ /* 0x000fda0003f06270 */
[----:B------:R-:W-:Y:S05]  /*4710*/  WARPSYNC.COLLECTIVE R21, `(.L_x_135) ;  /* 0x0000000015087348 */ /* 0x000fea0003c00000 */
[----:B------:R0:W1:Y:S02]  /*4720*/  SHFL.DOWN P3, R22, R20, R16, R17 ;  /* 0x0800001014167389 */ /* 0x0000640000060011 */
[----:B01----:R-:W-:Y:S05]  /*4730*/  ENDCOLLECTIVE ;  /* 0x000000000000791b */ /* 0x003fea0003800000 */
.L_x_135:
        /* <DEDUP_REMOVED lines=8> */
.L_x_136:
[----:B------:R-:W-:Y:S01]  /*47c0*/  IMAD.MOV.U32 R16, RZ, RZ, 0x4 ;  /* 0x00000004ff107424 */ /* 0x000fe200078e00ff */
[----:B------:R-:W-:Y:S02]  /*47d0*/  SEL R22, R22, RZ, !P0 ;  /* 0x000000ff16167207 */ /* 0x000fe40004000000 */
[----:B------:R-:W-:-:S03]  /*47e0*/  ISETP.GT.AND P0, PT, R40, R48, PT ;  /* 0x000000302800720c */ /* 0x000fc60003f04270 */
[----:B------:R-:W-:Y:S02]  /*47f0*/  IMAD.IADD R45, R43, 0x1, R22 ;  /* 0x000000012b2d7824 */ /* 0x000fe400078e0216 */
[----:B------:R-:W-:Y:S02]  /*4800*/  VIADD R43, R39, 0x10 ;  /* 0x00000010272b7836 */ /* 0x000fe40000000000 */
[----:B------:R-:W-:-:S03]  /*4810*/  IMAD.MOV.U32 R20, RZ, RZ, R45 ;  /* 0x000000ffff147224 */ /* 0x000fc600078e002d */
[----:B------:R-:W-:-:S13]  /*4820*/  ISETP.GT.AND P2, PT, R43, R48, PT ;  /* 0x000000302b00720c */ /* 0x000fda0003f44270 */
[----:B------:R-:W-:Y:S05]  /*4830*/  WARPSYNC.COLLECTIVE R21, `(.L_x_137) ;  /* 0x0000000015087348 */ /* 0x000fea0003c00000 */
[----:B------:R0:W1:Y:S02]  /*4840*/  SHFL.DOWN P3, R22, R20, R16, R17 ;  /* 0x0800001014167389 */ /* 0x0000640000060011 */
[----:B01----:R-:W-:Y:S05]  /*4850*/  ENDCOLLECTIVE ;  /* 0x000000000000791b */ /* 0x003fea0003800000 */
.L_x_137:
        /* <DEDUP_REMOVED lines=8> */
.L_x_138:
[----:B------:R-:W-:Y:S01]  /*48e0*/  IMAD.MOV.U32 R16, RZ, RZ, 0x10 ;  /* 0x00000010ff107424 */ /* 0x000fe200078e00ff */
[----:B------:R-:W-:Y:S02]  /*48f0*/  SEL R22, R22, RZ, !P0 ;  /* 0x000000ff16167207 */ /* 0x000fe40004000000 */
[----:B------:R-:W-:-:S03]  /*4900*/  ISETP.NE.AND P0, PT, R28, 0x65, PT ;  /* 0x000000651c00780c */ /* 0x000fc60003f05270 */
[----:B------:R-:W-:Y:S02]  /*4910*/  IMAD.IADD R47, R29, 0x1, R22 ;  /* 0x000000011d2f7824 */ /* 0x000fe400078e0216 */
[----:B------:R-:W0:Y:S02]  /*4920*/  LDC.64 R28, c[0x0][0x390] ;  /* 0x0000e400ff1c7b82 */ /* 0x000e240000000a00 */
[----:B------:R-:W-:-:S07]  /*4930*/  IMAD.MOV.U32 R20, RZ, RZ, R47 ;  /* 0x000000ffff147224 */ /* 0x000fce00078e002f */
[----:B0-----:R-:W-:Y:S05]  /*4940*/  WARPSYNC.COLLECTIVE R21, `(.L_x_139) ;  /* 0x0000000015087348 */ /* 0x001fea0003c00000 */
[----:B------:R1:W2:Y:S02]  /*4950*/  SHFL.DOWN P3, R22, R20, R16, R17 ;  /* 0x0800001014167389 */ /* 0x0002a40000060011 */
[----:B012---:R-:W-:Y:S05]  /*4960*/  ENDCOLLECTIVE ;  /* 0x000000000000791b */ /* 0x007fea0003800000 */
.L_x_139:
[----:B------:R-:W-:Y:S05]  /*4970*/  WARPSYNC.COLLECTIVE R21, `(.L_x_140) ;  /* 0x0000000015087348 */ /* 0x000fea0003c00000 */
[----:B------:R-:W-:Y:S01]  /*4980*/  VOTE.ALL P0, P0 ;  /* 0x0000000000ff7806 */ /* 0x000fe20000000000 */
[----:B------:R-:W-:-:S12]  /*4990*/  ENDCOLLECTIVE ;  /* 0x000000000000791b */ /* 0x000fd80003800000 */
.L_x_140:
[----:B------:R-:W-:Y:S02]  /*49a0*/  IADD3 R44, P3, PT, R28, 0x100, RZ ;  /* 0x000001001c2c7810 */ /* 0x000fe40007f7e0ff */
[----:B------:R-:W-:-:S03]  /*49b0*/  SEL R22, R22, RZ, !P2 ;  /* 0x000000ff16167207 */ /* 0x000fc60005000000 */
[----:B------:R-:W-:Y:S02]  /*49c0*/  IMAD.X R45, RZ, RZ, R29, P3 ;  /* 0x000000ffff2d7224 */ /* 0x000fe400018e061d */
[----:B------:R-:W-:Y:S01]  /*49d0*/  IMAD.IADD R46, R47, 0x1, R22 ;  /* 0x000000012f2e7824 */ /* 0x000fe200078e0216 */
[----:B------:R-:W-:Y:S06]  /*49e0*/  BRA `(.L_x_141) ;  /* 0xffffffc8005c7947 */ /* 0x000fec000383ffff */
.L_x_106:
[----:B------:R-:W-:Y:S01]  /*49f0*/  BSSY B1, `(.L_x_142) ;  /* 0x0000006000017945 */ /* 0x000fe20003800000 */
[----:B------:R-:W-:Y:S01]  /*4a00*/  PLOP3.LUT P0, PT, P0, PT, PT, 0x8, 0x80 ;  /* 0x000000000080781c */ /* 0x000fe2000070e170 */
[----:B------:R-:W-:-:S12]  /*4a10*/  IMAD.MOV.U32 R21, RZ, RZ, -0x1 ;  /* 0xffffffffff157424 */ /* 0x000fd800078e00ff */
[----:B------:R-:W-:Y:S05]  /*4a20*/  WARPSYNC.COLLECTIVE R21, `(.L_x_143) ;  /* 0x0000000015087348 */ /* 0x000fea0003c00000 */
[----:B------:R-:W-:Y:S01]  /*4a30*/  VOTE.ANY P0, P0 ;  /* 0x0000000000ff7806 */ /* 0x000fe20000000100 */
[----:B------:R-:W-:-:S12]  /*4a40*/  ENDCOLLECTIVE ;  /* 0x000000000000791b */ /* 0x000fd80003800000 */
.L_x_143:
[----:B------:R-:W-:Y:S05]  /*4a50*/  BSYNC B1 ;  /* 0x0000000000017941 */ /* 0x000fea0003800000 */
.L_x_142:
[----:B------:R-:W-:Y:S05]  /*4a60*/  BRA `(.L_x_144) ;  /* 0xffffffc800647947 */ /* 0x000fea000383ffff */
.L_x_108:
[----:B------:R-:W-:Y:S01]  /*4a70*/  BSSY B1, `(.L_x_145) ;  /* 0x0000006000017945 */ /* 0x000fe20003800000 */
[----:B------:R-:W-:Y:S01]  /*4a80*/  PLOP3.LUT P0, PT, P0, PT, PT, 0x8, 0x80 ;  /* 0x000000000080781c */ /* 0x000fe2000070e170 */
[----:B------:R-:W-:-:S12]  /*4a90*/  IMAD.MOV.U32 R21, RZ, RZ, -0x1 ;  /* 0xffffffffff157424 */ /* 0x000fd800078e00ff */
[----:B------:R-:W-:Y:S05]  /*4aa0*/  WARPSYNC.COLLECTIVE R21, `(.L_x_146) ;  /* 0x0000000015087348 */ /* 0x000fea0003c00000 */
[----:B------:R-:W-:Y:S01]  /*4ab0*/  VOTE.ANY P0, P0 ;  /* 0x0000000000ff7806 */ /* 0x000fe20000000100 */
[----:B------:R-:W-:-:S12]  /*4ac0*/  ENDCOLLECTIVE ;  /* 0x000000000000791b */ /* 0x000fd80003800000 */
.L_x_146:
[----:B------:R-:W-:Y:S05]  /*4ad0*/  BSYNC B1 ;  /* 0x0000000000017941 */ /* 0x000fea0003800000 */
.L_x_145:
[----:B------:R-:W-:Y:S05]  /*4ae0*/  BRA `(.L_x_147) ;  /* 0xffffffc800b87947 */ /* 0x000fea000383ffff */
.L_x_110:
[----:B------:R-:W-:Y:S01]  /*4af0*/  BSSY B1, `(.L_x_148) ;  /* 0x0000006000017945 */ /* 0x000fe20003800000 */
[----:B------:R-:W-:Y:S01]  /*4b00*/  PLOP3.LUT P0, PT, P0, PT, PT, 0x8, 0x80 ;  /* 0x000000000080781c */ /* 0x000fe2000070e170 */
[----:B------:R-:W-:-:S12]  /*4b10*/  IMAD.MOV.U32 R21, RZ, RZ, -0x1 ;  /* 0xffffffffff157424 */ /* 0x000fd800078e00ff */
[----:B------:R-:W-:Y:S05]  /*4b20*/  WARPSYNC.COLLECTIVE R21, `(.L_x_149) ;  /* 0x0000000015087348 */ /* 0x000fea0003c00000 */
[----:B------:R-:W-:Y:S01]  /*4b30*/  VOTE.ANY R21, PT, P0 ;  /* 0x0000000000157806 */ /* 0x000fe200000e0100 */
[----:B------:R-:W-:Y:S06]  /*4b40*/  ENDCOLLECTIVE ;  /* 0x000000000000791b */ /* 0x000fec0003800000 */
.L_x_149:
[----:B------:R-:W-:Y:S05]  /*4b50*/  BSYNC B1 ;  /* 0x0000000000017941 */ /* 0x000fea0003800000 */
.L_x_148:
[----:B------:R-:W-:Y:S01]  /*4b60*/  LOP3.LUT R21, R21, 0x80000000, R25, 0xec, !PT ;  /* 0x8000000015157812 */ /* 0x000fe200078eec19 */
[----:B------:R-:W-:Y:S02]  /*4b70*/  IMAD.MOV.U32 R20, RZ, RZ, R29 ;  /* 0x000000ffff147224 */ /* 0x000fe400078e001d */
[----:B------:R-:W-:Y:S02]  /*4b80*/  VIADD R24, R24, 0xffffffe0 ;  /* 0xffffffe018187836 */ /* 0x000fe40000000000 */
[----:B------:R-:W-:-:S05]  /*4b90*/  VIADD R16, R21, 0xffffffff ;  /* 0xffffffff15107836 */ /* 0x000fca0000000000 */
[----:B------:R-:W-:Y:S01]  /*4ba0*/  LOP3.LUT R49, R21, R16, RZ, 0xc, !PT ;  /* 0x0000001015317212 */ /* 0x000fe200078e0cff */
[----:B------:R-:W-:Y:S02]  /*4bb0*/  IMAD.MOV.U32 R16, RZ, RZ, 0x1 ;  /* 0x00000001ff107424 */ /* 0x000fe400078e00ff */
[----:B------:R-:W-:Y:S01]  /*4bc0*/  IMAD.MOV.U32 R21, RZ, RZ, -0x1 ;  /* 0xffffffffff157424 */ /* 0x000fe200078e00ff */
[----:B------:R0:W1:Y:S06]  /*4bd0*/  POPC R17, R49 ;  /* 0x0000003100117309 */ /* 0x00006c0000000000 */
[----:B01----:R-:W-:Y:S05]  /*4be0*/  WARPSYNC.COLLECTIVE R21, `(.L_x_150) ;  /* 0x0000000015087348 */ /* 0x003fea0003c00000 */
[----:B-1----:R1:W2:Y:S02]  /*4bf0*/  SHFL.DOWN P3, R22, R20, R16, R17 ;  /* 0x0800001014167389 */ /* 0x0022a40000060011 */
[----:B012---:R-:W-:Y:S05]  /*4c00*/  ENDCOLLECTIVE ;  /* 0x000000000000791b */ /* 0x007fea0003800000 */
.L_x_150:
[----:B------:R-:W-:Y:S01]  /*4c10*/  ISETP.GE.AND P0, PT, R39, R17, PT ;  /* 0x000000112700720c */ /* 0x000fe20003f06270 */
[----:B------:R-:W-:-:S03]  /*4c20*/  IMAD.MOV.U32 R16, RZ, RZ, 0x2 ;  /* 0x00000002ff107424 */ /* 0x000fc600078e00ff */
[----:B------:R-:W-:Y:S02]  /*4c30*/  SEL R22, R22, RZ, !P0 ;  /* 0x000000ff16167207 */ /* 0x000fe40004000000 */
[----:B------:R-:W-:-:S03]  /*4c40*/  ISETP.GT.AND P0, PT, R41, R17, PT ;  /* 0x000000112900720c */ /* 0x000fc60003f04270 */
[----:B------:R-:W-:-:S04]  /*4c50*/  IMAD.IADD R48, R22, 0x1, R29 ;  /* 0x0000000116307824 */ /* 0x000fc800078e021d */
[----:B------:R-:W-:-:S07]  /*4c60*/  IMAD.MOV.U32 R20, RZ, RZ, R48 ;  /* 0x000000ffff147224 */ /* 0x000fce00078e0030 */
[----:B------:R-:W-:Y:S05]  /*4c70*/  WARPSYNC.COLLECTIVE R21, `(.L_x_151) ;  /* 0x0000000015087348 */ /* 0x000fea0003c00000 */
[----:B------:R0:W1:Y:S02]  /*4c80*/  SHFL.DOWN P3, R22, R20, R16, R17 ;  /* 0x0800001014167389 */ /* 0x0000640000060011 */
[----:B01----:R-:W-:Y:S05]  /*4c90*/  ENDCOLLECTIVE ;  /* 0x000000000000791b */ /* 0x003fea0003800000 */
.L_x_151:
        /* <DEDUP_REMOVED lines=8> */
.L_x_152:
        /* <DEDUP_REMOVED lines=8> */
.L_x_153:
        /* <DEDUP_REMOVED lines=8> */
.L_x_154:
[----:B------:R-:W-:Y:S02]  /*4e20*/  SEL R22, R22, RZ, !P0 ;  /* 0x000000ff16167207 */ /* 0x000fe40004000000 */
[----:B------:R-:W-:Y:S02]  /*4e30*/  ISETP.NE.AND P0, PT, R28, 0x65, PT ;  /* 0x000000651c00780c */ /* 0x000fe40003f05270 */
[----:B------:R-:W-:-:S11]  /*4e40*/  IADD3 R46, PT, PT, R29, R22, R46 ;  /* 0x000000161d2e7210 */ /* 0x000fd60007ffe02e */
[----:B------:R-:W-:Y:S05]  /*4e50*/  WARPSYNC.COLLECTIVE R21, `(.L_x_155) ;  /* 0x0000000015087348 */ /* 0x000fea0003c00000 */
[----:B------:R-:W-:Y:S01]  /*4e60*/  VOTE.ALL P0, P0 ;  /* 0x0000000000ff7806 */ /* 0x000fe20000000000 */
[----:B------:R-:W-:-:S12]  /*4e70*/  ENDCOLLECTIVE ;  /* 0x000000000000791b */ /* 0x000fd80003800000 */
.L_x_155:
[----:B------:R-:W-:Y:S05]  /*4e80*/  BRA `(.L_x_156) ;  /* 0xffffffc800507947 */ /* 0x000fea000383ffff */
.L_x_115:
[----:B------:R-:W-:Y:S01]  /*4e90*/  BSSY B0, `(.L_x_157) ;  /* 0x0000006000007945 */ /* 0x000fe20003800000 */
[----:B------:R-:W-:Y:S01]  /*4ea0*/  PLOP3.LUT P0, PT, P0, PT, PT, 0x8, 0x80 ;  /* 0x000000000080781c */ /* 0x000fe2000070e170 */
[----:B------:R-:W-:-:S12]  /*4eb0*/  IMAD.MOV.U32 R21, RZ, RZ, -0x1 ;  /* 0xffffffffff157424 */ /* 0x000fd800078e00ff */
[----:B------:R-:W-:Y:S05]  /*4ec0*/  WARPSYNC.COLLECTIVE R21, `(.L_x_158) ;  /* 0x0000000015087348 */ /* 0x000fea0003c00000 */
[----:B------:R-:W-:Y:S01]  /*4ed0*/  VOTE.ANY P0, P0 ;  /* 0x0000000000ff7806 */ /* 0x000fe20000000100 */
[----:B------:R-:W-:-:S12]  /*4ee0*/  ENDCOLLECTIVE ;  /* 0x000000000000791b */ /* 0x000fd80003800000 */
.L_x_158:
[----:B------:R-:W-:Y:S05]  /*4ef0*/  BSYNC B0 ;  /* 0x0000000000007941 */ /* 0x000fea0003800000 */
.L_x_157:
[----:B------:R-:W-:Y:S05]  /*4f00*/  BRA `(.L_x_159) ;  /* 0xffffffe000907947 */ /* 0x000fea000383ffff */
.L_x_117:
[----:B------:R-:W-:Y:S01]  /*4f10*/  BSSY B0, `(.L_x_160) ;  /* 0x0000006000007945 */ /* 0x000fe20003800000 */
[----:B------:R-:W-:Y:S01]  /*4f20*/  PLOP3.LUT P0, PT, P0, PT, PT, 0x8, 0x80 ;  /* 0x000000000080781c */ /* 0x000fe2000070e170 */
[----:B------:R-:W-:-:S12]  /*4f30*/  IMAD.MOV.U32 R21, RZ, RZ, -0x1 ;  /* 0xffffffffff157424 */ /* 0x000fd800078e00ff */
[----:B------:R-:W-:Y:S05]  /*4f40*/  WARPSYNC.COLLECTIVE R21, `(.L_x_161) ;  /* 0x0000000015087348 */ /* 0x000fea0003c00000 */
[----:B------:R-:W-:Y:S01]  /*4f50*/  VOTE.ANY P0, P0 ;  /* 0x0000000000ff7806 */ /* 0x000fe20000000100 */
[----:B------:R-:W-:-:S12]  /*4f60*/  ENDCOLLECTIVE ;  /* 0x000000000000791b */ /* 0x000fd80003800000 */
.L_x_161:
[----:B------:R-:W-:Y:S05]  /*4f70*/  BSYNC B0 ;  /* 0x0000000000007941 */ /* 0x000fea0003800000 */
.L_x_160:
[----:B------:R-:W-:Y:S05]  /*4f80*/  BRA `(.L_x_162) ;  /* 0xffffffe000e47947 */ /* 0x000fea000383ffff */
.L_x_119:
[----:B------:R-:W0:Y:S01]  /*4f90*/  S2R R26, SR_GEMASK ;  /* 0x00000000001a7919 */ /* 0x000e220000003c00 */
[----:B------:R-:W-:Y:S01]  /*4fa0*/  BSSY B0, `(.L_x_163) ;  /* 0x0000006000007945 */ /* 0x000fe20003800000 */
[----:B------:R-:W-:Y:S01]  /*4fb0*/  PLOP3.LUT P0, PT, P0, PT, PT, 0x8, 0x80 ;  /* 0x000000000080781c */ /* 0x000fe2000070e170 */
[----:B------:R-:W-:-:S12]  /*4fc0*/  IMAD.MOV.U32 R21, RZ, RZ, -0x1 ;  /* 0xffffffffff157424 */ /* 0x000fd800078e00ff */
[----:B0-----:R-:W-:Y:S05]  /*4fd0*/  WARPSYNC.COLLECTIVE R21, `(.L_x_164) ;  /* 0x0000000015087348 */ /* 0x001fea0003c00000 */
[----:B------:R-:W-:Y:S01]  /*4fe0*/  VOTE.ANY R21, PT, P0 ;  /* 0x0000000000157806 */ /* 0x000fe200000e0100 */
[----:B0-----:R-:W-:Y:S06]  /*4ff0*/  ENDCOLLECTIVE ;  /* 0x000000000000791b */ /* 0x001fec0003800000 */
.L_x_164:
[----:B------:R-:W-:Y:S05]  /*5000*/  BSYNC B0 ;  /* 0x0000000000007941 */ /* 0x000fea0003800000 */
.L_x_163:
[----:B------:R-:W-:Y:S01]  /*5010*/  LOP3.LUT R21, R21, 0x80000000, R26, 0xec, !PT ;  /* 0x8000000015157812 */ /* 0x000fe200078eec1a */
[----:B------:R-:W-:-:S04]  /*5020*/  IMAD.MOV.U32 R20, RZ, RZ, R19 ;  /* 0x000000ffff147224 */ /* 0x000fc800078e0013 */
[----:B------:R-:W-:-:S05]  /*5030*/  VIADD R16, R21, 0xffffffff ;  /* 0xffffffff15107836 */ /* 0x000fca0000000000 */
[----:B------:R-:W-:Y:S01]  /*5040*/  LOP3.LUT R47, R21, R16, RZ, 0xc, !PT ;  /* 0x00000010152f7212 */ /* 0x000fe200078e0cff */
[----:B------:R-:W-:Y:S02]  /*5050*/  IMAD.MOV.U32 R16, RZ, RZ, 0x1 ;  /* 0x00000001ff107424 */ /* 0x000fe400078e00ff */
[----:B------:R-:W-:-:S03]  /*5060*/  IMAD.MOV.U32 R21, RZ, RZ, -0x1 ;  /* 0xffffffffff157424 */ /* 0x000fc600078e00ff */
[----:B------:R-:W0:Y:S02]  /*5070*/  POPC R47, R47 ;  /* 0x0000002f002f7309 */ /* 0x000e240000000000 */
[----:B0-----:R-:W-:Y:S01]  /*5080*/  IMAD.MOV.U32 R17, RZ, RZ, R47 ;  /* 0x000000ffff117224 */ /* 0x001fe200078e002f */
[----:B------:R-:W-:-:S13]  /*5090*/  ISETP.GE.AND P0, PT, R38, R47, PT ;  /* 0x0000002f2600720c */ /* 0x000fda0003f06270 */
[----:B------:R-:W-:Y:S05]  /*50a0*/  WARPSYNC.COLLECTIVE R21, `(.L_x_165) ;  /* 0x0000000015087348 */ /* 0x000fea0003c00000 */
[----:B------:R0:W1:Y:S02]  /*50b0*/  SHFL.DOWN P3, R22, R20, R16, R17 ;  /* 0x0800001014167389 */ /* 0x0000640000060011 */
[----:B01----:R-:W-:Y:S05]  /*50c0*/  ENDCOLLECTIVE ;  /* 0x000000000000791b */ /* 0x003fea0003800000 */
.L_x_165:
[----:B------:R-:W-:Y:S01]  /*50d0*/  IMAD.MOV.U32 R16, RZ, RZ, 0x2 ;  /* 0x00000002ff107424 */ /* 0x000fe200078e00ff */
        /* <DEDUP_REMOVED lines=8> */
.L_x_166:
        /* <DEDUP_REMOVED lines=9> */
.L_x_167:
        /* <DEDUP_REMOVED lines=9> */
.L_x_168:
[----:B------:R-:W-:Y:S01]  /*5280*/  IMAD.MOV.U32 R16, RZ, RZ, 0x10 ;  /* 0x00000010ff107424 */ /* 0x000fe200078e00ff */
[----:B------:R-:W-:Y:S02]  /*5290*/  SEL R19, R22, RZ, !P0 ;  /* 0x000000ff16137207 */ /* 0x000fe40004000000 */
[----:B------:R-:W-:Y:S01]  /*52a0*/  ISETP.NE.AND P0, PT, R18, 0x65, PT ;  /* 0x000000651200780c */ /* 0x000fe20003f05270 */
[----:B------:R-:W-:Y:S02]  /*52b0*/  VIADD R18, R38, 0x10 ;  /* 0x0000001026127836 */ /* 0x000fe40000000000 */
[----:B------:R-:W-:-:S03]  /*52c0*/  IMAD.IADD R48, R50, 0x1, R19 ;  /* 0x0000000132307824 */ /* 0x000fc600078e0213 */
[----:B------:R-:W-:Y:S01]  /*52d0*/  ISETP.GT.AND P2, PT, R18, R47, PT ;  /* 0x0000002f1200720c */ /* 0x000fe20003f44270 */
[----:B------:R-:W-:Y:S01]  /*52e0*/  IMAD.MOV.U32 R20, RZ, RZ, R48 ;  /* 0x000000ffff147224 */ /* 0x000fe200078e0030 */
[----:B------:R-:W0:Y:S11]  /*52f0*/  LDC.64 R18, c[0x0][0x390] ;  /* 0x0000e400ff127b82 */ /* 0x000e360000000a00 */
[----:B0-----:R-:W-:Y:S05]  /*5300*/  WARPSYNC.COLLECTIVE R21, `(.L_x_169) ;  /* 0x0000000015087348 */ /* 0x001fea0003c00000 */
[----:B------:R1:W2:Y:S02]  /*5310*/  SHFL.DOWN P3, R22, R20, R16, R17 ;  /* 0x0800001014167389 */ /* 0x0002a40000060011 */
[----:B012---:R-:W-:Y:S05]  /*5320*/  ENDCOLLECTIVE ;  /* 0x000000000000791b */ /* 0x007fea0003800000 */
.L_x_169:
[----:B------:R-:W-:Y:S05]  /*5330*/  WARPSYNC.COLLECTIVE R21, `(.L_x_170) ;  /* 0x0000000015087348 */ /* 0x000fea0003c00000 */
[----:B------:R-:W-:Y:S01]  /*5340*/  VOTE.ALL P0, P0 ;  /* 0x0000000000ff7806 */ /* 0x000fe20000000000 */
[----:B------:R-:W-:-:S12]  /*5350*/  ENDCOLLECTIVE ;  /* 0x000000000000791b */ /* 0x000fd80003800000 */
.L_x_170:
[----:B------:R-:W-:Y:S02]  /*5360*/  SEL R45, R22, RZ, !P2 ;  /* 0x000000ff162d7207 */ /* 0x000fe40005000000 */
[----:B------:R-:W-:-:S03]  /*5370*/  IADD3 R44, P3, PT, R18, 0x100, RZ ;  /* 0x00000100122c7810 */ /* 0x000fc60007f7e0ff */
[----:B------:R-:W-:Y:S02]  /*5380*/  IMAD.IADD R46, R48, 0x1, R45 ;  /* 0x00000001302e7824 */ /* 0x000fe400078e022d */
[----:B------:R-:W-:Y:S01]  /*5390*/  IMAD.X R45, RZ, RZ, R19, P3 ;  /* 0x000000ffff2d7224 */ /* 0x000fe200018e0613 */
[----:B------:R-:W-:Y:S07]  /*53a0*/  BRA `(.L_x_171) ;  /* 0xffffffe000787947 */ /* 0x000fee000383ffff */
.L_x_121:
[----:B------:R-:W-:Y:S01]  /*53b0*/  BSSY B0, `(.L_x_172) ;  /* 0x0000006000007945 */ /* 0x000fe20003800000 */
[----:B------:R-:W-:Y:S01]  /*53c0*/  PLOP3.LUT P0, PT, P0, PT, PT, 0x8, 0x80 ;  /* 0x000000000080781c */ /* 0x000fe2000070e170 */
[----:B------:R-:W-:-:S12]  /*53d0*/  IMAD.MOV.U32 R21, RZ, RZ, -0x1 ;  /* 0xffffffffff157424 */ /* 0x000fd800078e00ff */
[----:B------:R-:W-:Y:S05]  /*53e0*/  WARPSYNC.COLLECTIVE R21, `(.L_x_173) ;  /* 0x0000000015087348 */ /* 0x000fea0003c00000 */
[----:B------:R-:W-:Y:S01]  /*53f0*/  VOTE.ANY P0, P0 ;  /* 0x0000000000ff7806 */ /* 0x000fe20000000100 */
[----:B------:R-:W-:-:S12]  /*5400*/  ENDCOLLECTIVE ;  /* 0x000000000000791b */ /* 0x000fd80003800000 */
.L_x_173:
[----:B------:R-:W-:Y:S05]  /*5410*/  BSYNC B0 ;  /* 0x0000000000007941 */ /* 0x000fea0003800000 */
.L_x_172:
[----:B------:R-:W-:Y:S05]  /*5420*/  BRA `(.L_x_174) ;  /* 0xffffffe000807947 */ /* 0x000fea000383ffff */
.L_x_123:
[----:B------:R-:W-:Y:S01]  /*5430*/  BSSY B0, `(.L_x_175) ;  /* 0x0000006000007945 */ /* 0x000fe20003800000 */
[----:B------:R-:W-:Y:S01]  /*5440*/  PLOP3.LUT P0, PT, P0, PT, PT, 0x8, 0x80 ;  /* 0x000000000080781c */ /* 0x000fe2000070e170 */
[----:B------:R-:W-:-:S12]  /*5450*/  IMAD.MOV.U32 R21, RZ, RZ, -0x1 ;  /* 0xffffffffff157424 */ /* 0x000fd800078e00ff */
[----:B------:R-:W-:Y:S05]  /*5460*/  WARPSYNC.COLLECTIVE R21, `(.L_x_176) ;  /* 0x0000000015087348 */ /* 0x000fea0003c00000 */
[----:B------:R-:W-:Y:S01]  /*5470*/  VOTE.ANY P0, P0 ;  /* 0x0000000000ff7806 */ /* 0x000fe20000000100 */
[----:B------:R-:W-:-:S12]  /*5480*/  ENDCOLLECTIVE ;  /* 0x000000000000791b */ /* 0x000fd80003800000 */
.L_x_176:
[----:B------:R-:W-:Y:S05]  /*5490*/  BSYNC B0 ;  /* 0x0000000000007941 */ /* 0x000fea0003800000 */
.L_x_175:
[----:B------:R-:W-:Y:S05]  /*54a0*/  BRA `(.L_x_177) ;  /* 0xffffffe000d47947 */ /* 0x000fea000383ffff */
.L_x_125:
[----:B------:R-:W-:Y:S01]  /*54b0*/  BSSY B0, `(.L_x_178) ;  /* 0x0000006000007945 */ /* 0x000fe20003800000 */
[----:B------:R-:W-:Y:S01]  /*54c0*/  PLOP3.LUT P0, PT, P0, PT, PT, 0x8, 0x80 ;  /* 0x000000000080781c */ /* 0x000fe2000070e170 */
[----:B------:R-:W-:-:S12]  /*54d0*/  IMAD.MOV.U32 R21, RZ, RZ, -0x1 ;  /* 0xffffffffff157424 */ /* 0x000fd800078e00ff */
[----:B------:R-:W-:Y:S05]  /*54e0*/  WARPSYNC.COLLECTIVE R21, `(.L_x_179) ;  /* 0x0000000015087348 */ /* 0x000fea0003c00000 */
[----:B------:R-:W-:Y:S01]  /*54f0*/  VOTE.ANY R21, PT, P0 ;  /* 0x0000000000157806 */ /* 0x000fe200000e0100 */
[----:B------:R-:W-:Y:S06]  /*5500*/  ENDCOLLECTIVE ;  /* 0x000000000000791b */ /* 0x000fec0003800000 */
.L_x_179:
[----:B------:R-:W-:Y:S05]  /*5510*/  BSYNC B0 ;  /* 0x0000000000007941 */ /* 0x000fea0003800000 */
.L_x_178:
        /* <DEDUP_REMOVED lines=11> */
.L_x_180:
        /* <DEDUP_REMOVED lines=10> */
.L_x_181:
[----:B------:R-:W-:Y:S01]  /*5670*/  IMAD.MOV.U32 R16, RZ, RZ, 0x4 ;  /* 0x00000004ff107424 */ /* 0x000fe200078e00ff */
[----:B------:R-:W-:Y:S01]  /*5680*/  SEL R19, R22, RZ, !P0 ;  /* 0x000000ff16137207 */ /* 0x000fe20004000000 */
[----:B------:R-:W-:-:S04]  /*5690*/  VIADD R22, R38, 0x4 ;  /* 0x0000000426167836 */ /* 0x000fc80000000000 */
[----:B------:R-:W-:Y:S01]  /*56a0*/  IMAD.IADD R50, R48, 0x1, R19 ;  /* 0x0000000130327824 */ /* 0x000fe200078e0213 */
[----:B------:R-:W-:Y:S01]  /*56b0*/  ISETP.GT.AND P0, PT, R22, R17, PT ;  /* 0x000000111600720c */ /* 0x000fe20003f04270 */
[----:B------:R-:W-:Y:S02]  /*56c0*/  VIADD R48, R38, 0x10 ;  /* 0x0000001026307836 */ /* 0x000fe40000000000 */
[----:B------:R-:W-:-:S10]  /*56d0*/  IMAD.MOV.U32 R20, RZ, RZ, R50 ;  /* 0x000000ffff147224 */ /* 0x000fd400078e0032 */
[----:B------:R-:W-:Y:S05]  /*56e0*/  WARPSYNC.COLLECTIVE R21, `(.L_x_182) ;  /* 0x0000000015087348 */ /* 0x000fea0003c00000 */
[----:B------:R0:W1:Y:S02]  /*56f0*/  SHFL.DOWN P3, R22, R20, R16, R17 ;  /* 0x0800001014167389 */ /* 0x0000640000060011 */
[----:B01----:R-:W-:Y:S05]  /*5700*/  ENDCOLLECTIVE ;  /* 0x000000000000791b */ /* 0x003fea0003800000 */
.L_x_182:
        /* <DEDUP_REMOVED lines=9> */
.L_x_183:
        /* <DEDUP_REMOVED lines=8> */
.L_x_184:
[----:B------:R-:W-:Y:S02]  /*5820*/  SEL R22, R22, RZ, !P0 ;  /* 0x000000ff16167207 */ /* 0x000fe40004000000 */
[----:B------:R-:W-:Y:S02]  /*5830*/  ISETP.NE.AND P0, PT, R18, 0x65, PT ;  /* 0x000000651200780c */ /* 0x000fe40003f05270 */
[----:B------:R-:W-:-:S11]  /*5840*/  IADD3 R46, PT, PT, R19, R22, R46 ;  /* 0x00000016132e7210 */ /* 0x000fd60007ffe02e */
[----:B------:R-:W-:Y:S05]  /*5850*/  WARPSYNC.COLLECTIVE R21, `(.L_x_185) ;  /* 0x0000000015087348 */ /* 0x000fea0003c00000 */
[----:B------:R-:W-:Y:S01]  /*5860*/  VOTE.ALL P0, P0 ;  /* 0x0000000000ff7806 */ /* 0x000fe20000000000 */
[----:B------:R-:W-:-:S12]  /*5870*/  ENDCOLLECTIVE ;  /* 0x000000000000791b */ /* 0x000fd80003800000 */
.L_x_185:
[----:B------:R-:W-:Y:S05]  /*5880*/  BRA `(.L_x_186) ;  /* 0xffffffe0006c7947 */ /* 0x000fea000383ffff */
.L_x_187:
        /* <DEDUP_REMOVED lines=15> */
.L_x_488:


//--------------------- .text._ZN3cub18CUB_300001_SM_10006detail4scan16DeviceScanKernelINS2_10policy_hubIiiimN4cuda3std3__44plusIvEEE10Policy1000EN6thrust24THRUST_300001_SM_1000_NS10device_ptrIiEESF_NS0_13ScanTileStateIiLb1EEES9_NS1_10InputValueIiPiEEmiLb0EiEEvT0_T1_T2_iT3_T4_T5_ --------------------------
	.section	.text._ZN3cub18CUB_300001_SM_10006detail4scan16DeviceScanKernelINS2_10policy_hubIiiimN4cuda3std3__44plusIvEEE10Policy1000EN6thrust24THRUST_300001_SM_1000_NS10device_ptrIiEESF_NS0_13ScanTileStateIiLb1EEES9_NS1_10InputValueIiPiEEmiLb0EiEEvT0_T1_T2_iT3_T4_T5_,"ax",@progbits
	.align	128
        .global         _ZN3cub18CUB_300001_SM_10006detail4scan16DeviceScanKernelINS2_10policy_hubIiiimN4cuda3std3__44plusIvEEE10Policy1000EN6thrust24THRUST_300001_SM_1000_NS10device_ptrIiEESF_NS0_13ScanTileStateIiLb1EEES9_NS1_10InputValueIiPiEEmiLb0EiEEvT0_T1_T2_iT3_T4_T5_
        .type           _ZN3cub18CUB_300001_SM_10006detail4scan16DeviceScanKernelINS2_10policy_hubIiiimN4cuda3std3__44plusIvEEE10Policy1000EN6thrust24THRUST_300001_SM_1000_NS10device_ptrIiEESF_NS0_13ScanTileStateIiLb1EEES9_NS1_10InputValueIiPiEEmiLb0EiEEvT0_T1_T2_iT3_T4_T5_,@function
        .size           _ZN3cub18CUB_300001_SM_10006detail4scan16DeviceScanKernelINS2_10policy_hubIiiimN4cuda3std3__44plusIvEEE10Policy1000EN6thrust24THRUST_300001_SM_1000_NS10device_ptrIiEESF_NS0_13ScanTileStateIiLb1EEES9_NS1_10InputValueIiPiEEmiLb0EiEEvT0_T1_T2_iT3_T4_T5_,(.L_x_489 - _ZN3cub18CUB_300001_SM_10006detail4scan16DeviceScanKernelINS2_10policy_hubIiiimN4cuda3std3__44plusIvEEE10Policy1000EN6thrust24THRUST_300001_SM_1000_NS10device_ptrIiEESF_NS0_13ScanTileStateIiLb1EEES9_NS1_10InputValueIiPiEEmiLb0EiEEvT0_T1_T2_iT3_T4_T5_)
        .other          _ZN3cub18CUB_300001_SM_10006detail4scan16DeviceScanKernelINS2_10policy_hubIiiimN4cuda3std3__44plusIvEEE10Policy1000EN6thrust24THRUST_300001_SM_1000_NS10device_ptrIiEESF_NS0_13ScanTileStateIiLb1EEES9_NS1_10InputValueIiPiEEmiLb0EiEEvT0_T1_T2_iT3_T4_T5_,@"STO_CUDA_ENTRY STV_DEFAULT"
_ZN3cub18CUB_300001_SM_10006detail4scan16DeviceScanKernelINS2_10policy_hubIiiimN4cuda3std3__44plusIvEEE10Policy1000EN6thrust24THRUST_300001_SM_1000_NS10device_ptrIiEESF_NS0_13ScanTileStateIiLb1EEES9_NS1_10InputValueIiPiEEmiLb0EiEEvT0_T1_T2_iT3_T4_T5_:
.text._ZN3cub18CUB_300001_SM_10006detail4scan16DeviceScanKernelINS2_10policy_hubIiiimN4cuda3std3__44plusIvEEE10Policy1000EN6thrust24THRUST_300001_SM_1000_NS10device_ptrIiEESF_NS0_13ScanTileStateIiLb1EEES9_NS1_10InputValueIiPiEEmiLb0EiEEvT0_T1_T2_iT3_T4_T5_:
[----:B------:R-:W-:Y:S01]  /*0000*/  LDC R1, c[0x0][0x37c] ;  /* 0x0000df00ff017b82 */ /* 0x000fe20000000800 */
[----:B------:R-:W0:Y:S01]  /*0010*/  LDCU UR4, c[0x0][0x3a0] ;  /* 0x00007400ff0477ac */ /* 0x000e220008000800 */
[----:B------:R-:W1:Y:S06]  /*0020*/  LDCU.64 UR12, c[0x0][0x358] ;  /* 0x00006b00ff0c77ac */ /* 0x000e6c0008000a00 */
[----:B------:R-:W2:Y:S01]  /*0030*/  S2UR UR6, SR_CTAID.X ;  /* 0x00000000000679c3 */ /* 0x000ea20000002500 */
[----:B------:R-:W3:Y:S01]  /*0040*/  LDCU.64 UR8, c[0x0][0x3b0] ;  /* 0x00007600ff0877ac */ /* 0x000ee20008000a00 */
[----:B0-----:R-:W-:-:S06]  /*0050*/  UPRMT UR4, UR4, 0x7770, URZ ;  /* 0x0000777004047896 */ /* 0x001fcc00080000ff */
[----:B------:R-:W-:-:S05]  /*0060*/  ISETP.NE.AND P0, PT, RZ, UR4, PT ;  /* 0x00000004ff007c0c */ /* 0x000fca000bf05270 */
[----:B------:R-:W2:Y:S08]  /*0070*/  LDCU UR4, c[0x0][0x398] ;  /* 0x00007300ff0477ac */ /* 0x000eb00008000800 */
[----:B------:R-:W1:Y:S02]  /*0080*/  @P0 LDC.64 R2, c[0x0][0x3a8] ;  /* 0x0000ea00ff020b82 */ /* 0x000e640000000a00 */
[----:B-1----:R0:W5:Y:S01]  /*0090*/  @P0 LDG.E R39, desc[UR12][R2.64] ;  /* 0x0000000c02270981 */ /* 0x002162000c1e1900 */
[----:B--2---:R-:W-:-:S04]  /*00a0*/  UIADD3 UR6, UPT, UPT, UR6, UR4, URZ ;  /* 0x0000000406067290 */ /* 0x004fc8000fffe0ff */
[----:B------:R-:W-:-:S04]  /*00b0*/  UIMAD.WIDE UR10, UR6, 0x1ee0, URZ ;  /* 0x00001ee0060a78a5 */ /* 0x000fc8000f8e02ff */
[----:B---3--:R-:W-:-:S04]  /*00c0*/  UIADD3 UR7, UP0, UPT, -UR10, UR8, URZ ;  /* 0x000000080a077290 */ /* 0x008fc8000ff1e1ff */
[----:B------:R-:W-:Y:S02]  /*00d0*/  UIADD3.X UR4, UPT, UPT, ~UR11, UR9, URZ, UP0, !UPT ;  /* 0x000000090b047290 */ /* 0x000fe400087fe5ff */
[----:B------:R-:W-:-:S04]  /*00e0*/  UISETP.GE.U32.AND UP0, UPT, UR7, 0x1ee1, UPT ;  /* 0x00001ee10700788c */ /* 0x000fc8000bf06070 */
[----:B------:R-:W-:Y:S01]  /*00f0*/  UISETP.GE.U32.AND.EX UP0, UPT, UR4, URZ, UPT, UP0 ;  /* 0x000000ff0400728c */ /* 0x000fe2000bf06100 */
[----:B------:R-:W1:Y:S08]  /*0100*/  @!P0 LDC R39, c[0x0][0x3a8] ;  /* 0x0000ea00ff278b82 */ /* 0x000e700000000800 */
[----:B0-----:R-:W-:Y:S05]  /*0110*/  BRA.U !UP0, `(.L_x_188) ;  /* 0x0000001908f47547 */ /* 0x001fea000b800000 */
[----:B------:R-:W0:Y:S01]  /*0120*/  S2R R35, SR_TID.X ;  /* 0x0000000000237919 */ /* 0x000e220000002100 */
[----:B------:R-:W2:Y:S01]  /*0130*/  LDCU.64 UR4, c[0x0][0x380] ;  /* 0x00007000ff0477ac */ /* 0x000ea20008000a00 */
[C---:B0-----:R-:W-:Y:S02]  /*0140*/  LOP3.LUT R0, R35.reuse, 0x1f, RZ, 0xc0, !PT ;  /* 0x0000001f23007812 */ /* 0x041fe400078ec0ff */
[----:B------:R-:W-:-:S05]  /*0150*/  LOP3.LUT R3, R35, 0x3e0, RZ, 0xc0, !PT ;  /* 0x000003e023037812 */ /* 0x000fca00078ec0ff */
[----:B------:R-:W-:-:S05]  /*0160*/  IMAD R0, R3, 0x13, R0 ;  /* 0x0000001303007824 */ /* 0x000fca00078e0200 */
[----:B------:R-:W-:-:S05]  /*0170*/  IADD3 R0, P0, PT, R0, UR10, RZ ;  /* 0x0000000a00007c10 */ /* 0x000fca000ff1e0ff */
[----:B------:R-:W-:Y:S02]  /*0180*/  IMAD.X R3, RZ, RZ, UR11, P0 ;  /* 0x0000000bff037e24 */ /* 0x000fe400080e06ff */
[----:B------:R-:W-:-:S03]  /*0190*/  IMAD.SHL.U32 R31, R0, 0x4, RZ ;  /* 0x00000004001f7824 */ /* 0x000fc600078e00ff */
[----:B------:R-:W-:Y:S02]  /*01a0*/  SHF.L.U64.HI R30, R0, 0x2, R3 ;  /* 0x00000002001e7819 */ /* 0x000fe40000010203 */
[----:B--2---:R-:W-:-:S04]  /*01b0*/  IADD3 R2, P0, PT, R31, UR4, RZ ;  /* 0x000000041f027c10 */ /* 0x004fc8000ff1e0ff */
[----:B------:R-:W-:-:S05]  /*01c0*/  IADD3.X R3, PT, PT, R30, UR5, RZ, P0, !PT ;  /* 0x000000051e037c10 */ /* 0x000fca00087fe4ff */
[----:B------:R-:W2:Y:S04]  /*01d0*/  LDG.E R5, desc[UR12][R2.64] ;  /* 0x0000000c02057981 */ /* 0x000ea8000c1e1900 */
[----:B------:R-:W3:Y:S04]  /*01e0*/  LDG.E R7, desc[UR12][R2.64+0x80] ;  /* 0x0000800c02077981 */ /* 0x000ee8000c1e1900 */
[----:B------:R-:W4:Y:S04]  /*01f0*/  LDG.E R9, desc[UR12][R2.64+0x100] ;  /* 0x0001000c02097981 */ /* 0x000f28000c1e1900 */
        /* <DEDUP_REMOVED lines=15> */
[----:B------:R-:W4:Y:S01]  /*02f0*/  LDG.E R8, desc[UR12][R2.64+0x900] ;  /* 0x0009000c02087981 */ /* 0x000f22000c1e1900 */
        /* <DEDUP_REMOVED lines=52> */
[C---:B------:R-:W-:Y:S02]  /*0640*/  ISETP.NE.AND P1, PT, R37.reuse, 0x1f, PT ;  /* 0x0000001f2500780c */ /* 0x040fe40003f25270 */
        /* <DEDUP_REMOVED lines=24> */
[----:B------:R-:W-:Y:S02]  /*07d0*/  ISETP.NE.AND P1, PT, R36, 0xc, PT ;  /* 0x0000000c2400780c */ /* 0x000fe40003f25270 */
[----:B------:R-:W-:-:S03]  /*07e0*/  SEL R38, R38, RZ, P2 ;  /* 0x000000ff26267207 */ /* 0x000fc60001000000 */
        /* <DEDUP_REMOVED lines=21> */
[----:B------:R-:W0:Y:S01]  /*0940*/  LDS R8, [UR4+0x40] ;  /* 0x00004004ff087984 */ /* 0x000e220008000800 */
[----:B------:R-:W-:Y:S02]  /*0950*/  IMAD.IADD R17, R17, 0x1, R16 ;  /* 0x0000000111117824 */ /* 0x000fe400078e0210 */
[----:B------:R-:W-:Y:S02]  /*0960*/  SEL R9, R14, R9, !P0 ;  /* 0x000000090e097207 */ /* 0x000fe40004000000 */
[----:B------:R-:W-:Y:S01]  /*0970*/  ISETP.NE.AND P0, PT, R36, 0x8, PT ;  /* 0x000000082400780c */ /* 0x000fe20003f05270 */
[----:B------:R-:W-:-:S03]  /*0980*/  IMAD.IADD R18, R18, 0x1, R17 ;  /* 0x0000000112127824 */ /* 0x000fc600078e0211 */
[----:B------:R-:W-:Y:S02]  /*0990*/  SEL R9, R15, R9, !P0 ;  /* 0x000000090f097207 */ /* 0x000fe40004000000 */
[----:B------:R-:W-:-:S04]  /*09a0*/  ISETP.NE.AND P0, PT, R36, 0x9, PT ;  /* 0x000000092400780c */ /* 0x000fc80003f05270 */
[----:B------:R-:W-:Y:S02]  /*09b0*/  SEL R9, R16, R9, !P0 ;  /* 0x0000000910097207 */ /* 0x000fe40004000000 */
[----:B------:R-:W-:-:S04]  /*09c0*/  ISETP.NE.AND P0, PT, R36, 0xa, PT ;  /* 0x0000000a2400780c */ /* 0x000fc80003f05270 */
[----:B------:R-:W-:Y:S02]  /*09d0*/  SEL R9, R17, R9, !P0 ;  /* 0x0000000911097207 */ /* 0x000fe40004000000 */
[----:B------:R-:W-:-:S04]  /*09e0*/  ISETP.NE.AND P0, PT, R36, 0xb, PT ;  /* 0x0000000b2400780c */ /* 0x000fc80003f05270 */
[----:B------:R-:W-:Y:S01]  /*09f0*/  SEL R9, R18, R9, !P0 ;  /* 0x0000000912097207 */ /* 0x000fe20004000000 */
[----:B------:R-:W-:Y:S01]  /*0a00*/  IMAD.IADD R18, R19, 0x1, R18 ;  /* 0x0000000113127824 */ /* 0x000fe200078e0212 */
[----:B------:R-:W-:-:S04]  /*0a10*/  ISETP.GE.U32.AND P0, PT, R35, 0x20, PT ;  /* 0x000000202300780c */ /* 0x000fc80003f06070 */
[C---:B------:R-:W-:Y:S02]  /*0a20*/  SEL R9, R18.reuse, R9, !P1 ;  /* 0x0000000912097207 */ /* 0x040fe40004800000 */
[----:B------:R-:W-:Y:S02]  /*0a30*/  ISETP.NE.AND P1, PT, R35, RZ, PT ;  /* 0x000000ff2300720c */ /* 0x000fe40003f25270 */
[----:B------:R-:W-:Y:S02]  /*0a40*/  SEL R10, R9, RZ, P0 ;  /* 0x000000ff090a7207 */ /* 0x000fe40000000000 */
[--C-:B0----5:R-:W-:Y:S02]  /*0a50*/  IADD3 R9, PT, PT, R18, R8, R39.reuse ;  /* 0x0000000812097210 */ /* 0x121fe40007ffe027 */
[----:B------:R-:W-:-:S07]  /*0a60*/  IADD3 R38, PT, PT, R10, R38, R39 ;  /* 0x000000260a267210 */ /* 0x000fce0007ffe027 */
[----:B------:R-:W-:Y:S05]  /*0a70*/  @P1 BRA `(.L_x_191) ;  /* 0x0000000c00541947 */ /* 0x000fea0003800000 */
[----:B------:R-:W0:Y:S01]  /*0a80*/  LDC.64 R10, c[0x0][0x390] ;  /* 0x0000e400ff0a7b82 */ /* 0x000e220000000a00 */
[----:B------:R-:W-:-:S05]  /*0a90*/  IMAD.MOV.U32 R8, RZ, RZ, 0x65 ;  /* 0x00000065ff087424 */ /* 0x000fca00078e00ff */
[----:B0-----:R0:W-:Y:S01]  /*0aa0*/  ST.E.64.STRONG.GPU desc[UR12][R10.64+0x100], R8 ;  /* 0x000100080a007985 */ /* 0x0011e2000c10fb0c */
[----:B------:R-:W-:Y:S05]  /*0ab0*/  BRA `(.L_x_191) ;  /* 0x0000000c00447947 */ /* 0x000fea0003800000 */
.L_x_190:
        /* <DEDUP_REMOVED lines=20> */
[----:B-----5:R-:W0:Y:S02]  /*0c00*/  SHFL.UP P0, R39, R40, 0x10, RZ ;  /* 0x0600000028277989 */ /* 0x020e2400000000ff */
        /* <DEDUP_REMOVED lines=13> */
[----:B------:R-:W0:Y:S02]  /*0ce0*/  LDS R9, [UR4+0x40] ;  /* 0x00004004ff097984 */ /* 0x000e240008000800 */
        /* <DEDUP_REMOVED lines=21> */
[----:B------:R-:W-:Y:S01]  /*0e40*/  ISETP.NE.AND P0, PT, R36, 0xa, PT ;  /* 0x0000000a2400780c */ /* 0x000fe20003f05270 */
[----:B0-----:R-:W-:-:S03]  /*0e50*/  IMAD.IADD R9, R19, 0x1, R9 ;  /* 0x0000000113097824 */ /* 0x001fc600078e0209 */
[----:B------:R-:W-:Y:S01]  /*0e60*/  SEL R8, R17, R8, !P0 ;  /* 0x0000000811087207 */ /* 0x000fe20004000000 */
[----:B------:R-:W-:Y:S01]  /*0e70*/  IMAD.IADD R17, R39, 0x1, -R38 ;  /* 0x0000000127117824 */ /* 0x000fe200078e0a26 */
[----:B------:R-:W-:-:S04]  /*0e80*/  ISETP.NE.AND P0, PT, R36, 0xb, PT ;  /* 0x0000000b2400780c */ /* 0x000fc80003f05270 */
[----:B------:R-:W-:Y:S02]  /*0e90*/  SEL R8, R18, R8, !P0 ;  /* 0x0000000812087207 */ /* 0x000fe40004000000 */
[----:B------:R-:W-:Y:S02]  /*0ea0*/  ISETP.GT.U32.AND P0, PT, R35, 0x1f, PT ;  /* 0x0000001f2300780c */ /* 0x000fe40003f04070 */
[----:B------:R-:W-:Y:S02]  /*0eb0*/  SEL R11, R17, RZ, P2 ;  /* 0x000000ff110b7207 */ /* 0x000fe40001000000 */
        /* <DEDUP_REMOVED lines=21> */
.L_x_222:
[----:B------:R-:W-:Y:S05]  /*1010*/  @!P0 BRA `(.L_x_194) ;  /* 0x0000000000248947 */ /* 0x000fea0003800000 */
[----:B------:R-:W-:-:S07]  /*1020*/  IMAD.MOV.U32 R8, RZ, RZ, 0x1de ;  /* 0x000001deff087424 */ /* 0x000fce00078e00ff */
.L_x_196:
[----:B------:R-:W-:Y:S05]  /*1030*/  NANOSLEEP R8 ;  /* 0x000000080000735d */ /* 0x000fea0003800000 */
[----:B------:R-:W2:Y:S01]  /*1040*/  LD.E.64.STRONG.GPU R12, desc[UR12][R14.64+0x100] ;  /* 0x0001000c0e0c7980 */ /* 0x000ea2000c10fb00 */
[----:B------:R-:W-:Y:S01]  /*1050*/  UMOV UR5, 0xffffffff ;  /* 0xffffffff00057882 */ /* 0x000fe20000000000 */
[----:B------:R-:W-:Y:S02]  /*1060*/  SHF.R.U32.HI R8, RZ, 0x1, R8 ;  /* 0x00000001ff087819 */ /* 0x000fe40000011608 */
[----:B--2---:R-:W-:Y:S01]  /*1070*/  ISETP.NE.AND P0, PT, R12, 0x63, PT ;  /* 0x000000630c00780c */ /* 0x004fe20003f05270 */
[----:B------:R-:W-:-:S12]  /*1080*/  BRA.DIV UR5, `(.L_x_195) ;  /* 0x0000002e05b87947 */ /* 0x000fd8000b800000 */
[----:B------:R-:W-:-:S13]  /*1090*/  VOTE.ANY P0, !P0 ;  /* 0x0000000000ff7806 */ /* 0x000fda0004000100 */
.L_x_225:
[----:B------:R-:W-:Y:S05]  /*10a0*/  @P0 BRA `(.L_x_196) ;  /* 0xfffffffc00e00947 */ /* 0x000fea000383ffff */
.L_x_194:
[----:B------:R-:W-:Y:S01]  /*10b0*/  UMOV UR5, 0xffffffff ;  /* 0xffffffff00057882 */ /* 0x000fe20000000000 */
[----:B------:R-:W-:Y:S02]  /*10c0*/  ISETP.NE.AND P0, PT, R12, 0x65, PT ;  /* 0x000000650c00780c */ /* 0x000fe40003f05270 */
[----:B------:R-:W-:Y:S11]  /*10d0*/  BRA.DIV UR5, `(.L_x_197) ;  /* 0x0000002e05c47947 */ /* 0x000ff6000b800000 */
[----:B------:R-:W0:Y:S01]  /*10e0*/  S2R R8, SR_GEMASK ;  /* 0x0000000000087919 */ /* 0x000e220000003c00 */
[----:B------:R-:W-:Y:S01]  /*10f0*/  VOTE.ANY R10, PT, !P0 ;  /* 0x00000000000a7806 */ /* 0x000fe200040e0100 */
[C---:B------:R-:W-:Y:S02]  /*1100*/  VIADD R38, R37.reuse, 0x2 ;  /* 0x0000000225267836 */ /* 0x040fe40000000000 */
[----:B------:R-:W-:Y:S01]  /*1110*/  VIADD R39, R37, 0x10 ;  /* 0x0000001025277836 */ /* 0x000fe20000000000 */
[----:B0-----:R-:W-:-:S05]  /*1120*/  LOP3.LUT R10, R10, 0x80000000, R8, 0xec, !PT ;  /* 0x800000000a0a7812 */ /* 0x001fca00078eec08 */
        /* <DEDUP_REMOVED lines=10> */
[----:B0-----:R-:W-:-:S05]  /*11d0*/  SEL R19, R16, RZ, !P0 ;  /* 0x000000ff10137207 */ /* 0x001fca0004000000 */
[----:B------:R-:W-:Y:S02]  /*11e0*/  IMAD.IADD R40, R36, 0x1, R19 ;  /* 0x0000000124287824 */ /* 0x000fe400078e0213 */
[C---:B------:R-:W-:Y:S02]  /*11f0*/  VIADD R19, R37.reuse, 0x4 ;  /* 0x0000000425137836 */ /* 0x040fe40000000000 */
[----:B------:R-:W-:Y:S01]  /*1200*/  VIADD R36, R37, 0x8 ;  /* 0x0000000825247836 */ /* 0x000fe20000000000 */
[----:B------:R-:W0:Y:S02]  /*1210*/  SHFL.DOWN PT, R16, R40, 0x4, R15 ;  /* 0x0880000028107989 */ /* 0x000e2400000e000f */
[----:B------:R-:W-:-:S04]  /*1220*/  ISETP.GT.AND P0, PT, R19, R15, PT ;  /* 0x0000000f1300720c */ /* 0x000fc80003f04270 */
[----:B0-----:R-:W-:Y:S02]  /*1230*/  SEL R11, R16, RZ, !P0 ;  /* 0x000000ff100b7207 */ /* 0x001fe40004000000 */
[----:B------:R-:W-:-:S03]  /*1240*/  ISETP.GT.AND P0, PT, R36, R15, PT ;  /* 0x0000000f2400720c */ /* 0x000fc60003f04270 */
[----:B------:R-:W-:Y:S02]  /*1250*/  IMAD.IADD R42, R40, 0x1, R11 ;  /* 0x00000001282a7824 */ /* 0x000fe400078e020b */
[----:B------:R-:W0:Y:S03]  /*1260*/  LDC.64 R10, c[0x0][0x390] ;  /* 0x0000e400ff0a7b82 */ /* 0x000e260000000a00 */
[----:B------:R-:W1:Y:S02]  /*1270*/  SHFL.DOWN PT, R16, R42, 0x8, R15 ;  /* 0x090000002a107989 */ /* 0x000e6400000e000f */
[----:B-1----:R-:W-:Y:S02]  /*1280*/  SEL R41, R16, RZ, !P0 ;  /* 0x000000ff10297207 */ /* 0x002fe40004000000 */
[----:B------:R-:W-:-:S03]  /*1290*/  ISETP.NE.AND P0, PT, R12, 0x65, PT ;  /* 0x000000650c00780c */ /* 0x000fc60003f05270 */
[----:B------:R-:W-:Y:S01]  /*12a0*/  IMAD.IADD R41, R42, 0x1, R41 ;  /* 0x000000012a297824 */ /* 0x000fe200078e0229 */
[----:B0-----:R-:W-:-:S04]  /*12b0*/  IADD3 R42, P3, PT, R10, 0x100, RZ ;  /* 0x000001000a2a7810 */ /* 0x001fc80007f7e0ff */
[----:B------:R-:W0:Y:S01]  /*12c0*/  SHFL.DOWN PT, R16, R41, 0x10, R15 ;  /* 0x0a00000029107989 */ /* 0x000e2200000e000f */
[----:B------:R-:W-:-:S04]  /*12d0*/  IMAD.X R43, RZ, RZ, R11, P3 ;  /* 0x000000ffff2b7224 */ /* 0x000fc800018e060b */
[----:B------:R-:W-:Y:S02]  /*12e0*/  VOTE.ALL P0, P0 ;  /* 0x0000000000ff7806 */ /* 0x000fe40000000000 */
[----:B0-----:R-:W-:-:S05]  /*12f0*/  SEL R16, R16, RZ, !P2 ;  /* 0x000000ff10107207 */ /* 0x001fca0005000000 */
[----:B------:R-:W-:-:S07]  /*1300*/  IMAD.IADD R40, R41, 0x1, R16 ;  /* 0x0000000129287824 */ /* 0x000fce00078e0210 */
.L_x_234:
[----:B------:R-:W-:Y:S05]  /*1310*/  @!P0 BRA `(.L_x_198) ;  /* 0x0000000000cc8947 */ /* 0x000fea0003800000 */
[----:B------:R-:W-:-:S07]  /*1320*/  IMAD.MOV.U32 R11, RZ, RZ, 0x1de ;  /* 0x000001deff0b7424 */ /* 0x000fce00078e00ff */
.L_x_204:
        /* <DEDUP_REMOVED lines=8> */
.L_x_237:
[----:B------:R-:W-:Y:S05]  /*13b0*/  @!P0 BRA `(.L_x_200) ;  /* 0x0000000000248947 */ /* 0x000fea0003800000 */
[----:B------:R-:W-:-:S07]  /*13c0*/  IMAD.MOV.U32 R16, RZ, RZ, R11 ;  /* 0x000000ffff107224 */ /* 0x000fce00078e000b */
.L_x_202:
[----:B------:R-:W-:Y:S05]  /*13d0*/  NANOSLEEP R16 ;  /* 0x000000100000735d */ /* 0x000fea0003800000 */
[----:B------:R-:W2:Y:S01]  /*13e0*/  LD.E.64.STRONG.GPU R12, desc[UR12][R14.64+-0x100] ;  /* 0xffff000c0e0c7980 */ /* 0x000ea2000c10fb00 */
[----:B------:R-:W-:Y:S01]  /*13f0*/  UMOV UR5, 0xffffffff ;  /* 0xffffffff00057882 */ /* 0x000fe20000000000 */
[----:B------:R-:W-:Y:S02]  /*1400*/  SHF.R.U32.HI R16, RZ, 0x1, R16 ;  /* 0x00000001ff107819 */ /* 0x000fe40000011610 */
[----:B--2---:R-:W-:Y:S01]  /*1410*/  ISETP.NE.AND P0, PT, R12, 0x63, PT ;  /* 0x000000630c00780c */ /* 0x004fe20003f05270 */
[----:B------:R-:W-:-:S12]  /*1420*/  BRA.DIV UR5, `(.L_x_201) ;  /* 0x0000003205107947 */ /* 0x000fd8000b800000 */
[----:B------:R-:W-:-:S13]  /*1430*/  VOTE.ANY P0, !P0 ;  /* 0x0000000000ff7806 */ /* 0x000fda0004000100 */
.L_x_240:
[----:B------:R-:W-:Y:S05]  /*1440*/  @P0 BRA `(.L_x_202) ;  /* 0xfffffffc00e00947 */ /* 0x000fea000383ffff */
.L_x_200:
        /* <DEDUP_REMOVED lines=31> */
.L_x_249:
[----:B------:R-:W-:Y:S05]  /*1640*/  @P0 BRA `(.L_x_204) ;  /* 0xfffffffc00380947 */ /* 0x000fea000383ffff */
.L_x_198:
[----:B------:R-:W-:Y:S01]  /*1650*/  ISETP.NE.AND P0, PT, R37, RZ, PT ;  /* 0x000000ff2500720c */ /* 0x000fe20003f05270 */
[----:B------:R-:W0:Y:S01]  /*1660*/  @!P1 S2R R11, SR_CgaCtaId ;  /* 0x00000000000b9919 */ /* 0x000e220000008800 */
[----:B------:R-:W-:Y:S01]  /*1670*/  @!P1 MOV R10, 0x400 ;  /* 0x00000400000a9802 */ /* 0x000fe20000000f00 */
[----:B------:R-:W-:Y:S02]  /*1680*/  @!P1 IMAD.IADD R9, R9, 0x1, R40 ;  /* 0x0000000109099824 */ /* 0x000fe400078e0228 */
[----:B------:R-:W-:Y:S02]  /*1690*/  @!P1 IMAD.MOV.U32 R8, RZ, RZ, 0x65 ;  /* 0x00000065ff089424 */ /* 0x000fe400078e00ff */
[----:B------:R-:W-:-:S03]  /*16a0*/  IMAD.MOV.U32 R38, RZ, RZ, R17 ;  /* 0x000000ffff267224 */ /* 0x000fc600078e0011 */
[----:B------:R1:W-:Y:S03]  /*16b0*/  @!P1 ST.E.64.STRONG.GPU desc[UR12][R44.64+0x100], R8 ;  /* 0x000100082c009985 */ /* 0x0003e6000c10fb0c */
[----:B------:R-:W-:Y:S01]  /*16c0*/  @!P0 MOV R12, 0x400 ;  /* 0x00000400000c8802 */ /* 0x000fe20000000f00 */
[----:B------:R-:W2:Y:S01]  /*16d0*/  @!P0 S2R R13, SR_CgaCtaId ;  /* 0x00000000000d8919 */ /* 0x000ea20000008800 */
[----:B------:R-:W-:Y:S01]  /*16e0*/  @!P0 IMAD.MOV.U32 R38, RZ, RZ, R40 ;  /* 0x000000ffff268224 */ /* 0x000fe200078e0028 */
[----:B0-----:R-:W-:-:S05]  /*16f0*/  @!P1 LEA R10, R11, R10, 0x18 ;  /* 0x0000000a0b0a9211 */ /* 0x001fca00078ec0ff */
[----:B------:R1:W-:Y:S04]  /*1700*/  @!P1 STS [R10+0x8], R9 ;  /* 0x000008090a009388 */ /* 0x0003e80000000800 */
[----:B------:R1:W-:Y:S01]  /*1710*/  @!P1 STS [R10+0x4], R40 ;  /* 0x000004280a009388 */ /* 0x0003e20000000800 */
[----:B--2---:R-:W-:-:S05]  /*1720*/  @!P0 LEA R13, R13, R12, 0x18 ;  /* 0x0000000c0d0d8211 */ /* 0x004fca00078ec0ff */
[----:B------:R1:W-:Y:S02]  /*1730*/  @!P0 STS [R13+0x54], R40 ;  /* 0x000054280d008388 */ /* 0x0003e40000000800 */
.L_x_192:
        /* <DEDUP_REMOVED lines=9> */
.L_x_191:
[----:B------:R-:W-:Y:S05]  /*17d0*/  BSYNC.RECONVERGENT B0 ;  /* 0x0000000000007941 */ /* 0x000fea0003800200 */
.L_x_189:
[----:B------:R-:W-:Y:S01]  /*17e0*/  IMAD.IADD R32, R32, 0x1, R38 ;  /* 0x0000000120207824 */ /* 0x000fe200078e0226 */
[----:B------:R-:W-:Y:S03]  /*17f0*/  BAR.SYNC.DEFER_BLOCKING 0x0 ;  /* 0x0000000000007b1d */ /* 0x000fe60000010000 */
[----:B------:R-:W-:-:S03]  /*1800*/  IMAD.IADD R29, R29, 0x1, R32 ;  /* 0x000000011d1d7824 */ /* 0x000fc600078e0220 */
[----:B------:R-:W1:Y:S01]  /*1810*/  LDCU.64 UR8, c[0x0][0x388] ;  /* 0x00007100ff0877ac */ /* 0x000e620008000a00 */
        /* <DEDUP_REMOVED lines=33> */
[----:B------:R1:W-:Y:S04]  /*1a30*/  STS [R33+0x44], R2 ;  /* 0x0000440221007388 */ /* 0x0003e80000000800 */
[----:B------:R-:W-:Y:S01]  /*1a40*/  STS [R33+0x48], R0 ;  /* 0x0000480021007388 */ /* 0x000fe20000000800 */
[----:B------:R-:W-:-:S03]  /*1a50*/  NOP ;  /* 0x0000000000007918 */ /* 0x000fc60000000000 */
[----:B0-----:R-:W0:Y:S01]  /*1a60*/  LDS R9, [R34] ;  /* 0x0000000022097984 */ /* 0x001e220000000800 */
[----:B-1----:R-:W-:-:S03]  /*1a70*/  IADD3 R2, P0, PT, R31, UR8, RZ ;  /* 0x000000081f027c10 */ /* 0x002fc6000ff1e0ff */
[----:B------:R-:W1:Y:S01]  /*1a80*/  LDS R7, [R34+0x80] ;  /* 0x0000800022077984 */ /* 0x000e620000000800 */
[----:B------:R-:W-:-:S03]  /*1a90*/  IADD3.X R3, PT, PT, R30, UR9, RZ, P0, !PT ;  /* 0x000000091e037c10 */ /* 0x000fc600087fe4ff */
        /* <DEDUP_REMOVED lines=37> */
.L_x_188:
        /* <DEDUP_REMOVED lines=8> */
[----:B------:R-:W3:Y:S02]  /*1d70*/  S2R R31, SR_TID.X ;  /* 0x00000000001f7919 */ /* 0x000ee40000002100 */
[C---:B---3--:R-:W-:Y:S02]  /*1d80*/  LOP3.LUT R30, R31.reuse, 0x1f, RZ, 0xc0, !PT ;  /* 0x0000001f1f1e7812 */ /* 0x048fe400078ec0ff */
        /* <DEDUP_REMOVED lines=10> */
[----:B------:R-:W-:Y:S01]  /*1e30*/  VIADD R5, R30, 0xc0 ;  /* 0x000000c01e057836 */ /* 0x000fe20000000000 */
[----:B------:R-:W-:Y:S01]  /*1e40*/  ISETP.GE.U32.AND P5, PT, R3, UR7, PT ;  /* 0x0000000703007c0c */ /* 0x000fe2000bfa6070 */
[----:B------:R-:W-:Y:S01]  /*1e50*/  IMAD.X R3, RZ, RZ, UR5, P0 ;  /* 0x00000005ff037e24 */ /* 0x000fe200080e06ff */
[----:B------:R-:W-:Y:S01]  /*1e60*/  ISETP.GE.U32.AND P6, PT, R4, UR7, PT ;  /* 0x0000000704007c0c */ /* 0x000fe2000bfc6070 */
[C---:B------:R-:W-:Y:S01]  /*1e70*/  VIADD R6, R30.reuse, 0x60 ;  /* 0x000000601e067836 */ /* 0x040fe20000000000 */
[----:B------:R-:W-:Y:S01]  /*1e80*/  ISETP.GE.U32.AND P0, PT, R5, UR7, PT ;  /* 0x0000000705007c0c */ /* 0x000fe2000bf06070 */
[----:B------:R-:W-:-:S02]  /*1e90*/  VIADD R5, R30, 0xe0 ;  /* 0x000000e01e057836 */ /* 0x000fc40000000000 */
[----:B------:R-:W-:Y:S01]  /*1ea0*/  VIADD R37, R30, 0x100 ;  /* 0x000001001e257836 */ /* 0x000fe20000000000 */
[----:B------:R-:W-:Y:S01]  /*1eb0*/  ISETP.GE.U32.AND P4, PT, R6, UR7, PT ;  /* 0x0000000706007c0c */ /* 0x000fe2000bf86070 */
[C---:B------:R-:W-:Y:S02]  /*1ec0*/  VIADD R7, R30.reuse, 0x140 ;  /* 0x000001401e077836 */ /* 0x040fe40000000000 */
[C---:B------:R-:W-:Y:S02]  /*1ed0*/  VIADD R36, R30.reuse, 0x120 ;  /* 0x000001201e247836 */ /* 0x040fe40000000000 */
[C---:B------:R-:W-:Y:S02]  /*1ee0*/  VIADD R35, R30.reuse, 0x220 ;  /* 0x000002201e237836 */ /* 0x040fe40000000000 */
[----:B------:R-:W-:Y:S02]  /*1ef0*/  VIADD R34, R30, 0x240 ;  /* 0x000002401e227836 */ /* 0x000fe40000000000 */
[----:B--2---:R-:W-:-:S02]  /*1f00*/  IMAD.MOV.U32 R4, RZ, RZ, R0 ;  /* 0x000000ffff047224 */ /* 0x004fc400078e0000 */
[----:B------:R-:W2:Y:S02]  /*1f10*/  @!P1 LDG.E R0, desc[UR12][R2.64] ;  /* 0x0000000c02009981 */ /* 0x000ea4000c1e1900 */
[--C-:B------:R-:W-:Y:S01]  /*1f20*/  IMAD.MOV.U32 R12, RZ, RZ, R4.reuse ;  /* 0x000000ffff0c7224 */ /* 0x100fe200078e0004 */
[----:B------:R-:W-:Y:S01]  /*1f30*/  ISETP.GE.U32.AND P1, PT, R5, UR7, PT ;  /* 0x0000000705007c0c */ /* 0x000fe2000bf26070 */
[--C-:B------:R-:W-:Y:S02]  /*1f40*/  IMAD.MOV.U32 R8, RZ, RZ, R4.reuse ;  /* 0x000000ffff087224 */ /* 0x100fe400078e0004 */
[C---:B------:R-:W-:Y:S02]  /*1f50*/  VIADD R5, R30.reuse, 0x160 ;  /* 0x000001601e057836 */ /* 0x040fe40000000000 */
[--C-:B------:R-:W-:Y:S01]  /*1f60*/  IMAD.MOV.U32 R6, RZ, RZ, R4.reuse ;  /* 0x000000ffff067224 */ /* 0x100fe200078e0004 */
[----:B------:R-:W3:Y:S01]  /*1f70*/  @!P5 LDG.E R12, desc[UR12][R2.64+0x200] ;  /* 0x0002000c020cd981 */ /* 0x000ee2000c1e1900 */
[--C-:B------:R-:W-:Y:S01]  /*1f80*/  IMAD.MOV.U32 R14, RZ, RZ, R4.reuse ;  /* 0x000000ffff0e7224 */ /* 0x100fe200078e0004 */
[----:B------:R-:W-:Y:S01]  /*1f90*/  ISETP.GE.U32.AND P5, PT, R37, UR7, PT ;  /* 0x0000000725007c0c */ /* 0x000fe2000bfa6070 */
[----:B------:R-:W-:Y:S01]  /*1fa0*/  IMAD.MOV.U32 R16, RZ, RZ, R4 ;  /* 0x000000ffff107224 */ /* 0x000fe200078e0004 */
[----:B------:R-:W4:Y:S01]  /*1fb0*/  @!P3 LDG.E R8, desc[UR12][R2.64+0x100] ;  /* 0x0001000c0208b981 */ /* 0x000f22000c1e1900 */
[----:B------:R-:W-:Y:S01]  /*1fc0*/  ISETP.GE.U32.AND P3, PT, R5, UR7, PT ;  /* 0x0000000705007c0c */ /* 0x000fe2000bf66070 */
[----:B------:R-:W-:-:S02]  /*1fd0*/  VIADD R5, R30, 0x1a0 ;  /* 0x000001a01e057836 */ /* 0x000fc40000000000 */
[----:B------:R-:W4:Y:S01]  /*1fe0*/  @!P2 LDG.E R6, desc[UR12][R2.64+0x80] ;  /* 0x0000800c0206a981 */ /* 0x000f22000c1e1900 */
[----:B------:R-:W-:Y:S01]  /*1ff0*/  ISETP.GE.U32.AND P2, PT, R7, UR7, PT ;  /* 0x0000000707007c0c */ /* 0x000fe2000bf46070 */
[--C-:B------:R-:W-:Y:S02]  /*2000*/  IMAD.MOV.U32 R10, RZ, RZ, R4.reuse ;  /* 0x000000ffff0a7224 */ /* 0x100fe400078e0004 */
[----:B------:R-:W4:Y:S01]  /*2010*/  @!P6 LDG.E R14, desc[UR12][R2.64+0x280] ;  /* 0x0002800c020ee981 */ /* 0x000f22000c1e1900 */
[----:B------:R-:W-:Y:S01]  /*2020*/  ISETP.GE.U32.AND P6, PT, R36, UR7, PT ;  /* 0x0000000724007c0c */ /* 0x000fe2000bfc6070 */
[----:B------:R-:W-:Y:S02]  /*2030*/  IMAD.MOV.U32 R20, RZ, RZ, R4 ;  /* 0x000000ffff147224 */ /* 0x000fe400078e0004 */
[----:B------:R-:W4:Y:S01]  /*2040*/  @!P0 LDG.E R16, desc[UR12][R2.64+0x300] ;  /* 0x0003000c02108981 */ /* 0x000f22000c1e1900 */
[----:B------:R-:W-:Y:S01]  /*2050*/  ISETP.GE.U32.AND P0, PT, R5, UR7, PT ;  /* 0x0000000705007c0c */ /* 0x000fe2000bf06070 */
[----:B------:R-:W-:-:S02]  /*2060*/  VIADD R7, R30, 0x180 ;  /* 0x000001801e077836 */ /* 0x000fc40000000000 */
[C---:B------:R-:W-:Y:S01]  /*2070*/  VIADD R5, R30.reuse, 0x1e0 ;  /* 0x000001e01e057836 */ /* 0x040fe20000000000 */
[----:B------:R-:W4:Y:S01]  /*2080*/  @!P4 LDG.E R10, desc[UR12][R2.64+0x180] ;  /* 0x0001800c020ac981 */ /* 0x000f22000c1e1900 */
[--C-:B------:R-:W-:Y:S01]  /*2090*/  IMAD.MOV.U32 R18, RZ, RZ, R4.reuse ;  /* 0x000000ffff127224 */ /* 0x100fe200078e0004 */
[----:B------:R-:W-:Y:S01]  /*20a0*/  ISETP.GE.U32.AND P4, PT, R7, UR7, PT ;  /* 0x0000000707007c0c */ /* 0x000fe2000bf86070 */
[--C-:B------:R-:W-:Y:S01]  /*20b0*/  IMAD.MOV.U32 R22, RZ, RZ, R4.reuse ;  /* 0x000000ffff167224 */ /* 0x100fe200078e0004 */
[----:B------:R-:W4:Y:S01]  /*20c0*/  @!P5 LDG.E R20, desc[UR12][R2.64+0x400] ;  /* 0x0004000c0214d981 */ /* 0x000f22000c1e1900 */
[--C-:B------:R-:W-:Y:S01]  /*20d0*/  IMAD.MOV.U32 R24, RZ, RZ, R4.reuse ;  /* 0x000000ffff187224 */ /* 0x100fe200078e0004 */
[----:B------:R-:W-:Y:S01]  /*20e0*/  ISETP.GE.U32.AND P5, PT, R5, UR7, PT ;  /* 0x0000000705007c0c */ /* 0x000fe2000bfa6070 */
[----:B------:R-:W-:Y:S01]  /*20f0*/  IMAD.MOV.U32 R26, RZ, RZ, R4 ;  /* 0x000000ffff1a7224 */ /* 0x000fe200078e0004 */
[----:B------:R-:W4:Y:S01]  /*2100*/  @!P1 LDG.E R18, desc[UR12][R2.64+0x380] ;  /* 0x0003800c02129981 */ /* 0x000f22000c1e1900 */
[----:B------:R-:W-:-:S02]  /*2110*/  VIADD R7, R30, 0x1c0 ;  /* 0x000001c01e077836 */ /* 0x000fc40000000000 */
[----:B------:R-:W-:Y:S01]  /*2120*/  VIADD R5, R30, 0x200 ;  /* 0x000002001e057836 */ /* 0x000fe20000000000 */
[----:B------:R-:W4:Y:S02]  /*2130*/  @!P6 LDG.E R22, desc[UR12][R2.64+0x480] ;  /* 0x0004800c0216e981 */ /* 0x000f24000c1e1900 */
[----:B------:R-:W-:Y:S02]  /*2140*/  ISETP.GE.U32.AND P1, PT, R7, UR7, PT ;  /* 0x0000000707007c0c */ /* 0x000fe4000bf26070 */
[----:B------:R-:W4:Y:S01]  /*2150*/  @!P2 LDG.E R24, desc[UR12][R2.64+0x500] ;  /* 0x0005000c0218a981 */ /* 0x000f22000c1e1900 */
[----:B------:R-:W-:Y:S02]  /*2160*/  ISETP.GE.U32.AND P6, PT, R5, UR7, PT ;  /* 0x0000000705007c0c */ /* 0x000fe4000bfc6070 */
[----:B------:R-:W-:Y:S01]  /*2170*/  ISETP.GE.U32.AND P2, PT, R35, UR7, PT ;  /* 0x0000000723007c0c */ /* 0x000fe2000bf46070 */
[----:B------:R-:W4:Y:S01]  /*2180*/  @!P3 LDG.E R26, desc[UR12][R2.64+0x580] ;  /* 0x0005800c021ab981 */ /* 0x000f22000c1e1900 */
[----:B------:R-:W-:Y:S01]  /*2190*/  ISETP.GE.U32.AND P3, PT, R34, UR7, PT ;  /* 0x0000000722007c0c */ /* 0x000fe2000bf66070 */
[----:B------:R-:W-:-:S02]  /*21a0*/  IMAD.MOV.U32 R28, RZ, RZ, R4 ;  /* 0x000000ffff1c7224 */ /* 0x000fc400078e0004 */
[--C-:B------:R-:W-:Y:S02]  /*21b0*/  IMAD.MOV.U32 R40, RZ, RZ, R4.reuse ;  /* 0x000000ffff287224 */ /* 0x100fe400078e0004 */
[--C-:B------:R-:W-:Y:S02]  /*21c0*/  IMAD.MOV.U32 R42, RZ, RZ, R4.reuse ;  /* 0x000000ffff2a7224 */ /* 0x100fe400078e0004 */
[--C-:B------:R-:W-:Y:S01]  /*21d0*/  IMAD.MOV.U32 R44, RZ, RZ, R4.reuse ;  /* 0x000000ffff2c7224 */ /* 0x100fe200078e0004 */
[----:B------:R-:W4:Y:S01]  /*21e0*/  @!P4 LDG.E R28, desc[UR12][R2.64+0x600] ;  /* 0x0006000c021cc981 */ /* 0x000f22000c1e1900 */
[--C-:B------:R-:W-:Y:S02]  /*21f0*/  IMAD.MOV.U32 R5, RZ, RZ, R4.reuse ;  /* 0x000000ffff057224 */ /* 0x100fe400078e0004 */
[----:B------:R-:W-:Y:S01]  /*2200*/  IMAD.MOV.U32 R7, RZ, RZ, R4 ;  /* 0x000000ffff077224 */ /* 0x000fe200078e0004 */
[----:B------:R-:W4:Y:S04]  /*2210*/  @!P0 LDG.E R40, desc[UR12][R2.64+0x680] ;  /* 0x0006800c02288981 */ /* 0x000f28000c1e1900 */
[----:B------:R-:W4:Y:S04]  /*2220*/  @!P1 LDG.E R42, desc[UR12][R2.64+0x700] ;  /* 0x0007000c022a9981 */ /* 0x000f28000c1e1900 */
[----:B------:R-:W4:Y:S04]  /*2230*/  @!P5 LDG.E R44, desc[UR12][R2.64+0x780] ;  /* 0x0007800c022cd981 */ /* 0x000f28000c1e1900 */
[----:B------:R-:W4:Y:S04]  /*2240*/  @!P6 LDG.E R5, desc[UR12][R2.64+0x800] ;  /* 0x0008000c0205e981 */ /* 0x000f28000c1e1900 */
[----:B------:R-:W4:Y:S04]  /*2250*/  @!P2 LDG.E R7, desc[UR12][R2.64+0x880] ;  /* 0x0008800c0207a981 */ /* 0x000f28000c1e1900 */
[----:B------:R-:W4:Y:S01]  /*2260*/  @!P3 LDG.E R4, desc[UR12][R2.64+0x900] ;  /* 0x0009000c0204b981 */ /* 0x000f22000c1e1900 */
[----:B------:R-:W0:Y:S01]  /*2270*/  S2R R38, SR_LANEID ;  /* 0x0000000000267919 */ /* 0x000e220000000000 */
[----:B------:R-:W1:Y:S01]  /*2280*/  S2UR UR5, SR_CgaCtaId ;  /* 0x00000000000579c3 */ /* 0x000e620000008800 */
[----:B------:R-:W-:Y:S01]  /*2290*/  SHF.R.U32.HI R41, RZ, 0x5, R31 ;  /* 0x00000005ff297819 */ /* 0x000fe2000001161f */
[----:B------:R-:W-:-:S02]  /*22a0*/  UMOV UR4, 0x400 ;  /* 0x0000040000047882 */ /* 0x000fc40000000000 */
[----:B-1----:R-:W-:Y:S02]  /*22b0*/  ULEA UR4, UR5, UR4, 0x18 ;  /* 0x0000000405047291 */ /* 0x002fe4000f8ec0ff */
[----:B0-----:R-:W-:-:S05]  /*22c0*/  IMAD R29, R41, 0x260, R38 ;  /* 0x00000260291d7824 */ /* 0x001fca00078e0226 */
[----:B------:R-:W-:Y:S01]  /*22d0*/  LEA R29, R29, UR4, 0x2 ;  /* 0x000000041d1d7c11 */ /* 0x000fe2000f8e10ff */
[----:B------:R-:W-:-:S04]  /*22e0*/  UISETP.NE.AND UP0, UPT, UR6, URZ, UPT ;  /* 0x000000ff0600728c */ /* 0x000fc8000bf05270 */
[----:B--2---:R-:W-:Y:S04]  /*22f0*/  STS [R29], R0 ;  /* 0x000000001d007388 */ /* 0x004fe80000000800 */
[----:B---3--:R-:W-:Y:S04]  /*2300*/  STS [R29+0x200], R12 ;  /* 0x0002000c1d007388 */ /* 0x008fe80000000800 */
[----:B----4-:R0:W-:Y:S04]  /*2310*/  STS [R29+0x100], R8 ;  /* 0x000100081d007388 */ /* 0x0101e80000000800 */
[----:B------:R1:W-:Y:S01]  /*2320*/  STS [R29+0x80], R6 ;  /* 0x000080061d007388 */ /* 0x0003e20000000800 */
[----:B0-----:R-:W-:-:S03]  /*2330*/  IMAD R8, R38, 0x48, R29 ;  /* 0x0000004826087824 */ /* 0x001fc600078e021d */
        /* <DEDUP_REMOVED lines=16> */
[----:B------:R1:W0:Y:S04]  /*2440*/  LDS R32, [R8] ;  /* 0x0000000008207984 */ /* 0x0002280000000800 */
        /* <DEDUP_REMOVED lines=19> */
[----:B--234-:R-:W-:Y:S05]  /*2580*/  BRA.U UP0, `(.L_x_205) ;  /* 0x0000000500047547 */ /* 0x01cfea000b800000 */
[----:B01----:R-:W-:Y:S02]  /*2590*/  IADD3 R8, PT, PT, R28, R33, R32 ;  /* 0x000000211c087210 */ /* 0x003fe40007ffe020 */
[----:B------:R-:W-:Y:S02]  /*25a0*/  ISETP.NE.AND P1, PT, R38, 0x1f, PT ;  /* 0x0000001f2600780c */ /* 0x000fe40003f25270 */
[----:B------:R-:W-:Y:S02]  /*25b0*/  IADD3 R8, PT, PT, R26, R27, R8 ;  /* 0x0000001b1a087210 */ /* 0x000fe40007ffe008 */
[----:B------:R-:W-:Y:S02]  /*25c0*/  ISETP.NE.AND P2, PT, R41, 0xc, PT ;  /* 0x0000000c2900780c */ /* 0x000fe40003f45270 */
        /* <DEDUP_REMOVED lines=49> */
[C---:B------:R-:W-:Y:S02]  /*28e0*/  ISETP.NE.AND P0, PT, R41.reuse, 0xa, PT ;  /* 0x0000000a2900780c */ /* 0x040fe40003f05270 */
[----:B------:R-:W-:Y:S02]  /*28f0*/  SEL R8, R16, R8, !P1 ;  /* 0x0000000810087207 */ /* 0x000fe40004800000 */
[----:B------:R-:W-:Y:S02]  /*2900*/  ISETP.NE.AND P1, PT, R41, 0xb, PT ;  /* 0x0000000b2900780c */ /* 0x000fe40003f25270 */
[----:B------:R-:W-:Y:S02]  /*2910*/  SEL R8, R17, R8, !P0 ;  /* 0x0000000811087207 */ /* 0x000fe40004000000 */
[----:B------:R-:W-:-:S02]  /*2920*/  ISETP.GE.U32.AND P0, PT, R31, 0x20, PT ;  /* 0x000000201f00780c */ /* 0x000fc40003f06070 */
[----:B------:R-:W-:Y:S01]  /*2930*/  SEL R8, R18, R8, !P1 ;  /* 0x0000000812087207 */ /* 0x000fe20004800000 */
[----:B------:R-:W-:Y:S01]  /*2940*/  @!P2 IMAD.IADD R8, R19, 0x1, R18 ;  /* 0x000000011308a824 */ /* 0x000fe200078e0212 */
[----:B------:R-:W-:-:S04]  /*2950*/  ISETP.NE.AND P1, PT, R38, RZ, PT ;  /* 0x000000ff2600720c */ /* 0x000fc80003f25270 */
[----:B------:R-:W-:Y:S02]  /*2960*/  SEL R40, R40, RZ, P1 ;  /* 0x000000ff28287207 */ /* 0x000fe40000800000 */
[----:B------:R-:W-:-:S04]  /*2970*/  SEL R8, R8, RZ, P0 ;  /* 0x000000ff08087207 */ /* 0x000fc80000000000 */
[----:B-----5:R-:W-:Y:S01]  /*2980*/  IADD3 R39, PT, PT, R8, R40, R39 ;  /* 0x0000002808277210 */ /* 0x020fe20007ffe027 */
[----:B------:R-:W-:Y:S06]  /*2990*/  BRA `(.L_x_206) ;  /* 0x0000000c00547947 */ /* 0x000fec0003800000 */
.L_x_205:
[----:B01----:R-:W-:Y:S02]  /*29a0*/  IADD3 R8, PT, PT, R28, R33, R32 ;  /* 0x000000211c087210 */ /* 0x003fe40007ffe020 */
        /* <DEDUP_REMOVED lines=10> */
[----:B-----5:R-:W-:-:S05]  /*2a50*/  IADD3 R39, PT, PT, R9, R0, R8 ;  /* 0x0000000009277210 */ /* 0x020fca0007ffe008 */
        /* <DEDUP_REMOVED lines=45> */
[----:B------:R-:W-:Y:S01]  /*2d30*/  SEL R8, R17, R8, !P0 ;  /* 0x0000000811087207 */ /* 0x000fe20004000000 */
[----:B------:R-:W-:Y:S01]  /*2d40*/  IMAD.IADD R17, R40, 0x1, -R39 ;  /* 0x0000000128117824 */ /* 0x000fe200078e0a27 */
[----:B------:R-:W-:-:S04]  /*2d50*/  ISETP.NE.AND P0, PT, R41, 0xb, PT ;  /* 0x0000000b2900780c */ /* 0x000fc80003f05270 */
[----:B------:R-:W-:Y:S02]  /*2d60*/  SEL R8, R18, R8, !P0 ;  /* 0x0000000812087207 */ /* 0x000fe40004000000 */
[----:B------:R-:W-:Y:S01]  /*2d70*/  ISETP.GT.U32.AND P0, PT, R31, 0x1f, PT ;  /* 0x0000001f1f00780c */ /* 0x000fe20003f04070 */
[----:B0-----:R-:W-:Y:S01]  /*2d80*/  IMAD.IADD R11, R19, 0x1, R11 ;  /* 0x00000001130b7824 */ /* 0x001fe200078e020b */
        /* <DEDUP_REMOVED lines=22> */
.L_x_252:
[----:B------:R-:W-:Y:S05]  /*2ef0*/  @!P0 BRA `(.L_x_209) ;  /* 0x0000000000248947 */ /* 0x000fea0003800000 */
[----:B------:R-:W-:-:S07]  /*2f00*/  IMAD.MOV.U32 R14, RZ, RZ, 0x1de ;  /* 0x000001deff0e7424 */ /* 0x000fce00078e00ff */
.L_x_211:
[----:B------:R-:W-:Y:S05]  /*2f10*/  NANOSLEEP R14 ;  /* 0x0000000e0000735d */ /* 0x000fea0003800000 */
[----:B------:R-:W2:Y:S01]  /*2f20*/  LD.E.64.STRONG.GPU R8, desc[UR12][R12.64+0x100] ;  /* 0x0001000c0c087980 */ /* 0x000ea2000c10fb00 */
[----:B------:R-:W-:Y:S01]  /*2f30*/  UMOV UR5, 0xffffffff ;  /* 0xffffffff00057882 */ /* 0x000fe20000000000 */
[----:B------:R-:W-:Y:S02]  /*2f40*/  SHF.R.U32.HI R14, RZ, 0x1, R14 ;  /* 0x00000001ff0e7819 */ /* 0x000fe4000001160e */
[----:B--2---:R-:W-:Y:S01]  /*2f50*/  ISETP.NE.AND P0, PT, R8, 0x63, PT ;  /* 0x000000630800780c */ /* 0x004fe20003f05270 */
[----:B------:R-:W-:-:S12]  /*2f60*/  BRA.DIV UR5, `(.L_x_210) ;  /* 0x0000001a05607947 */ /* 0x000fd8000b800000 */
[----:B------:R-:W-:-:S13]  /*2f70*/  VOTE.ANY P0, !P0 ;  /* 0x0000000000ff7806 */ /* 0x000fda0004000100 */
.L_x_255:
[----:B------:R-:W-:Y:S05]  /*2f80*/  @P0 BRA `(.L_x_211) ;  /* 0xfffffffc00e00947 */ /* 0x000fea000383ffff */
.L_x_209:
[----:B------:R-:W-:Y:S01]  /*2f90*/  UMOV UR5, 0xffffffff ;  /* 0xffffffff00057882 */ /* 0x000fe20000000000 */
[----:B------:R-:W-:Y:S02]  /*2fa0*/  ISETP.NE.AND P2, PT, R8, 0x65, PT ;  /* 0x000000650800780c */ /* 0x000fe40003f45270 */
[----:B------:R-:W-:Y:S11]  /*2fb0*/  BRA.DIV UR5, `(.L_x_212) ;  /* 0x0000001a056c7947 */ /* 0x000ff6000b800000 */
[----:B------:R-:W0:Y:S01]  /*2fc0*/  S2R R19, SR_GEMASK ;  /* 0x0000000000137919 */ /* 0x000e220000003c00 */
[----:B------:R-:W-:-:S04]  /*2fd0*/  VOTE.ANY R10, PT, !P2 ;  /* 0x00000000000a7806 */ /* 0x000fc800050e0100 */
[----:B0-----:R-:W-:-:S05]  /*2fe0*/  LOP3.LUT R10, R10, 0x80000000, R19, 0xec, !PT ;  /* 0x800000000a0a7812 */ /* 0x001fca00078eec13 */
[----:B------:R-:W-:-:S05]  /*2ff0*/  VIADD R13, R10, 0xffffffff ;  /* 0xffffffff0a0d7836 */ /* 0x000fca0000000000 */
[----:B------:R-:W-:Y:S01]  /*3000*/  LOP3.LUT R13, R10, R13, RZ, 0xc, !PT ;  /* 0x0000000d0a0d7212 */ /* 0x000fe200078e0cff */
[----:B------:R-:W-:-:S03]  /*3010*/  VIADD R10, R38, 0x2 ;  /* 0x00000002260a7836 */ /* 0x000fc60000000000 */
        /* <DEDUP_REMOVED lines=11> */
[----:B------:R-:W-:Y:S02]  /*30d0*/  IMAD.IADD R40, R12, 0x1, R39 ;  /* 0x000000010c287824 */ /* 0x000fe400078e0227 */
[----:B------:R-:W0:Y:S03]  /*30e0*/  LDC.64 R12, c[0x0][0x390] ;  /* 0x0000e400ff0c7b82 */ /* 0x000e260000000a00 */
[----:B------:R-:W1:Y:S02]  /*30f0*/  SHFL.DOWN PT, R16, R40, 0x4, R15 ;  /* 0x0880000028107989 */ /* 0x000e6400000e000f */
[----:B-1----:R-:W-:-:S02]  /*3100*/  SEL R9, R16, RZ, !P0 ;  /* 0x000000ff10097207 */ /* 0x002fc40004000000 */
[----:B------:R-:W-:-:S03]  /*3110*/  ISETP.GT.AND P0, PT, R10, R15, PT ;  /* 0x0000000f0a00720c */ /* 0x000fc60003f04270 */
[----:B------:R-:W-:Y:S01]  /*3120*/  IMAD.IADD R9, R40, 0x1, R9 ;  /* 0x0000000128097824 */ /* 0x000fe200078e0209 */
[----:B0-----:R-:W-:-:S04]  /*3130*/  IADD3 R40, P3, PT, R12, 0x100, RZ ;  /* 0x000001000c287810 */ /* 0x001fc80007f7e0ff */
[----:B------:R-:W0:Y:S01]  /*3140*/  SHFL.DOWN PT, R16, R9, 0x8, R15 ;  /* 0x0900000009107989 */ /* 0x000e2200000e000f */
[----:B------:R-:W-:Y:S01]  /*3150*/  IMAD.X R41, RZ, RZ, R13, P3 ;  /* 0x000000ffff297224 */ /* 0x000fe200018e060d */
[----:B0-----:R-:W-:Y:S02]  /*3160*/  SEL R16, R16, RZ, !P0 ;  /* 0x000000ff10107207 */ /* 0x001fe40004000000 */
[----:B------:R-:W-:Y:S01]  /*3170*/  ISETP.NE.AND P0, PT, R8, 0x65, PT ;  /* 0x000000650800780c */ /* 0x000fe20003f05270 */
[----:B------:R-:W-:Y:S02]  /*3180*/  VIADD R8, R38, 0x10 ;  /* 0x0000001026087836 */ /* 0x000fe40000000000 */
[----:B------:R-:W-:-:S03]  /*3190*/  IMAD.IADD R44, R9, 0x1, R16 ;  /* 0x00000001092c7824 */ /* 0x000fc600078e0210 */
[----:B------:R-:W-:Y:S02]  /*31a0*/  ISETP.GT.AND P2, PT, R8, R15, PT ;  /* 0x0000000f0800720c */ /* 0x000fe40003f44270 */
[----:B------:R-:W0:Y:S05]  /*31b0*/  SHFL.DOWN PT, R16, R44, 0x10, R15 ;  /* 0x0a0000002c107989 */ /* 0x000e2a00000e000f */
[----:B------:R-:W-:Y:S02]  /*31c0*/  VOTE.ALL P0, P0 ;  /* 0x0000000000ff7806 */ /* 0x000fe40000000000 */
[----:B0-----:R-:W-:-:S05]  /*31d0*/  SEL R9, R16, RZ, !P2 ;  /* 0x000000ff10097207 */ /* 0x001fca0005000000 */
[----:B------:R-:W-:-:S07]  /*31e0*/  IMAD.IADD R12, R44, 0x1, R9 ;  /* 0x000000012c0c7824 */ /* 0x000fce00078e0209 */
.L_x_264:
[----:B------:R-:W-:Y:S05]  /*31f0*/  @!P0 BRA `(.L_x_213) ;  /* 0x0000000000dc8947 */ /* 0x000fea0003800000 */
[----:B------:R-:W-:-:S07]  /*3200*/  IMAD.MOV.U32 R39, RZ, RZ, 0x1de ;  /* 0x000001deff277424 */ /* 0x000fce00078e00ff */
.L_x_219:
        /* <DEDUP_REMOVED lines=8> */
.L_x_267:
[----:B------:R-:W-:Y:S05]  /*3290*/  @!P0 BRA `(.L_x_215) ;  /* 0x0000000000248947 */ /* 0x000fea0003800000 */
[----:B------:R-:W-:-:S07]  /*32a0*/  IMAD.MOV.U32 R13, RZ, RZ, R39 ;  /* 0x000000ffff0d7224 */ /* 0x000fce00078e0027 */
.L_x_217:
[----:B------:R-:W-:Y:S05]  /*32b0*/  NANOSLEEP R13 ;  /* 0x0000000d0000735d */ /* 0x000fea0003800000 */
[----:B------:R-:W2:Y:S01]  /*32c0*/  LD.E.64.STRONG.GPU R8, desc[UR12][R14.64+-0x100] ;  /* 0xffff000c0e087980 */ /* 0x000ea2000c10fb00 */
[----:B------:R-:W-:Y:S01]  /*32d0*/  UMOV UR5, 0xffffffff ;  /* 0xffffffff00057882 */ /* 0x000fe20000000000 */
[----:B------:R-:W-:Y:S02]  /*32e0*/  SHF.R.U32.HI R13, RZ, 0x1, R13 ;  /* 0x00000001ff0d7819 */ /* 0x000fe4000001160d */
[----:B--2---:R-:W-:Y:S01]  /*32f0*/  ISETP.NE.AND P0, PT, R8, 0x63, PT ;  /* 0x000000630800780c */ /* 0x004fe20003f05270 */
[----:B------:R-:W-:-:S12]  /*3300*/  BRA.DIV UR5, `(.L_x_216) ;  /* 0x0000001a05bc7947 */ /* 0x000fd8000b800000 */
[----:B------:R-:W-:-:S13]  /*3310*/  VOTE.ANY P0, !P0 ;  /* 0x0000000000ff7806 */ /* 0x000fda0004000100 */
.L_x_270:
[----:B------:R-:W-:Y:S05]  /*3320*/  @P0 BRA `(.L_x_217) ;  /* 0xfffffffc00e00947 */ /* 0x000fea000383ffff */
.L_x_215:
        /* <DEDUP_REMOVED lines=29> */
[----:B------:R-:W-:-:S03]  /*3500*/  IMAD.IADD R44, R9, 0x1, R16 ;  /* 0x00000001092c7824 */ /* 0x000fc600078e0210 */
[----:B------:R-:W-:Y:S02]  /*3510*/  ISETP.GT.AND P2, PT, R8, R15, PT ;  /* 0x0000000f0800720c */ /* 0x000fe40003f44270 */
[----:B------:R-:W0:Y:S05]  /*3520*/  SHFL.DOWN PT, R16, R44, 0x10, R15 ;  /* 0x0a0000002c107989 */ /* 0x000e2a00000e000f */
[----:B------:R-:W-:Y:S02]  /*3530*/  VOTE.ALL P0, P0 ;  /* 0x0000000000ff7806 */ /* 0x000fe40000000000 */
[----:B0-----:R-:W-:-:S04]  /*3540*/  SEL R13, R16, RZ, !P2 ;  /* 0x000000ff100d7207 */ /* 0x001fc80005000000 */
[----:B------:R-:W-:-:S07]  /*3550*/  IADD3 R12, PT, PT, R44, R13, R12 ;  /* 0x0000000d2c0c7210 */ /* 0x000fce0007ffe00c */
.L_x_279:
[----:B------:R-:W-:Y:S05]  /*3560*/  @P0 BRA `(.L_x_219) ;  /* 0xfffffffc00280947 */ /* 0x000fea000383ffff */
.L_x_213:
        /* <DEDUP_REMOVED lines=15> */
.L_x_207:
        /* <DEDUP_REMOVED lines=9> */
.L_x_206:
[----:B------:R-:W-:Y:S01]  /*36f0*/  IMAD.IADD R32, R32, 0x1, R39 ;  /* 0x0000000120207824 */ /* 0x000fe200078e0227 */
[----:B------:R-:W0:Y:S01]  /*3700*/  S2R R8, SR_LANEID ;  /* 0x0000000000087919 */ /* 0x000e220000000000 */
[----:B------:R-:W-:Y:S02]  /*3710*/  BAR.SYNC.DEFER_BLOCKING 0x0 ;  /* 0x0000000000007b1d */ /* 0x000fe40000010000 */
[----:B------:R-:W-:Y:S01]  /*3720*/  IMAD.IADD R33, R33, 0x1, R32 ;  /* 0x0000000121217824 */ /* 0x000fe200078e0220 */
[----:B------:R-:W-:Y:S01]  /*3730*/  ISETP.NE.AND P0, PT, R31, RZ, PT ;  /* 0x000000ff1f00720c */ /* 0x000fe20003f05270 */
[----:B------:R-:W-:Y:S02]  /*3740*/  IMAD.U32 R12, RZ, RZ, UR7 ;  /* 0x00000007ff0c7e24 */ /* 0x000fe4000f8e00ff */
[----:B------:R-:W-:Y:S01]  /*3750*/  IMAD.IADD R28, R28, 0x1, R33 ;  /* 0x000000011c1c7824 */ /* 0x000fe200078e0221 */
[----:B------:R-:W1:Y:S03]  /*3760*/  LDCU.64 UR8, c[0x0][0x388] ;  /* 0x00007100ff0877ac */ /* 0x000e660008000a00 */
[----:B------:R-:W-:-:S04]  /*3770*/  IMAD.IADD R27, R27, 0x1, R28 ;  /* 0x000000011b1b7824 */ /* 0x000fc800078e021c */
[----:B------:R-:W-:-:S04]  /*3780*/  IMAD.IADD R26, R26, 0x1, R27 ;  /* 0x000000011a1a7824 */ /* 0x000fc800078e021b */
[----:B------:R-:W-:-:S04]  /*3790*/  IMAD.IADD R25, R25, 0x1, R26 ;  /* 0x0000000119197824 */ /* 0x000fc800078e021a */
[----:B------:R-:W-:-:S04]  /*37a0*/  IMAD.IADD R24, R24, 0x1, R25 ;  /* 0x0000000118187824 */ /* 0x000fc800078e0219 */
[----:B------:R-:W-:Y:S02]  /*37b0*/  IMAD.IADD R23, R23, 0x1, R24 ;  /* 0x0000000117177824 */ /* 0x000fe400078e0218 */
[----:B0-----:R-:W-:Y:S02]  /*37c0*/  IMAD R8, R8, 0x48, R29 ;  /* 0x0000004808087824 */ /* 0x001fe400078e021d */
[----:B------:R-:W-:-:S03]  /*37d0*/  IMAD.IADD R22, R22, 0x1, R23 ;  /* 0x0000000116167824 */ /* 0x000fc600078e0217 */
[----:B------:R-:W-:Y:S01]  /*37e0*/  STS [R8], R39 ;  /* 0x0000002708007388 */ /* 0x000fe20000000800 */
[----:B------:R-:W-:-:S03]  /*37f0*/  IMAD.IADD R21, R21, 0x1, R22 ;  /* 0x0000000115157824 */ /* 0x000fc600078e0216 */
[----:B------:R-:W-:Y:S01]  /*3800*/  STS [R8+0x4], R32 ;  /* 0x0000042008007388 */ /* 0x000fe20000000800 */
        /* <DEDUP_REMOVED lines=15> */
[----:B------:R-:W-:Y:S04]  /*3900*/  STS [R8+0x24], R22 ;  /* 0x0000241608007388 */ /* 0x000fe80000000800 */
        /* <DEDUP_REMOVED lines=8> */
[----:B------:R0:W-:Y:S01]  /*3990*/  STS [R8+0x48], R0 ;  /* 0x0000480008007388 */ /* 0x0001e20000000800 */
        /* <DEDUP_REMOVED lines=22> */
[----:B0-----:R-:W-:-:S05]  /*3b00*/  IADD3 R0, P0, PT, R30, UR10, RZ ;  /* 0x0000000a1e007c10 */ /* 0x001fca000ff1e0ff */
[----:B------:R-:W0:Y:S01]  /*3b10*/  S2R R2, SR_TID.X ;  /* 0x0000000000027919 */ /* 0x000e220000002100 */
[----:B------:R-:W3:Y:S01]  /*3b20*/  LDS R31, [UR4+0x7b80] ;  /* 0x007b8004ff1f7984 */ /* 0x000ee20008000800 */
[C---:B0-----:R-:W-:Y:S02]  /*3b30*/  LOP3.LUT R3, R2.reuse, 0x3e0, RZ, 0xc0, !PT ;  /* 0x000003e002037812 */ /* 0x041fe400078ec0ff */
[----:B------:R-:W-:-:S05]  /*3b40*/  LOP3.LUT R2, R2, 0x1f, RZ, 0xc0, !PT ;  /* 0x0000001f02027812 */ /* 0x000fca00078ec0ff */
[----:B------:R-:W-:Y:S02]  /*3b50*/  IMAD R8, R3, 0x13, R2 ;  /* 0x0000001303087824 */ /* 0x000fe400078e0202 */
[----:B------:R-:W-:Y:S01]  /*3b60*/  IMAD.X R3, RZ, RZ, UR11, P0 ;  /* 0x0000000bff037e24 */ /* 0x000fe200080e06ff */
[----:B-1----:R-:W-:Y:S01]  /*3b70*/  LEA R2, P0, R0, UR8, 0x2 ;  /* 0x0000000800027c11 */ /* 0x002fe2000f8010ff */
[C---:B------:R-:W-:Y:S02]  /*3b80*/  VIADD R10, R8.reuse, 0x20 ;  /* 0x00000020080a7836 */ /* 0x040fe40000000000 */
[----:B--2---:R-:W-:Y:S01]  /*3b90*/  VIADD R12, R8, 0xa0 ;  /* 0x000000a0080c7836 */ /* 0x004fe20000000000 */
        /* <DEDUP_REMOVED lines=53> */
.L_x_193:
[----:B------:R-:W-:Y:S01]  /*3ef0*/  BSSY B1, `(.L_x_220) ;  /* 0x0000006000017945 */ /* 0x000fe20003800000 */
[----:B------:R-:W-:Y:S01]  /*3f00*/  PLOP3.LUT P0, PT, P0, PT, PT, 0x8, 0x80 ;  /* 0x000000000080781c */ /* 0x000fe2000070e170 */
[----:B------:R-:W-:-:S12]  /*3f10*/  IMAD.MOV.U32 R10, RZ, RZ, -0x1 ;  /* 0xffffffffff0a7424 */ /* 0x000fd800078e00ff */
[----:B------:R-:W-:Y:S05]  /*3f20*/  WARPSYNC.COLLECTIVE R10, `(.L_x_221) ;  /* 0x000000000a087348 */ /* 0x000fea0003c00000 */
[----:B------:R-:W-:Y:S01]  /*3f30*/  VOTE.ANY P0, P0 ;  /* 0x0000000000ff7806 */ /* 0x000fe20000000100 */
[----:B------:R-:W-:-:S12]  /*3f40*/  ENDCOLLECTIVE ;  /* 0x000000000000791b */ /* 0x000fd80003800000 */
.L_x_221:
[----:B------:R-:W-:Y:S05]  /*3f50*/  BSYNC B1 ;  /* 0x0000000000017941 */ /* 0x000fea0003800000 */
.L_x_220:
[----:B------:R-:W-:Y:S05]  /*3f60*/  BRA `(.L_x_222) ;  /* 0xffffffd000287947 */ /* 0x000fea000383ffff */
.L_x_195:
[----:B------:R-:W-:Y:S01]  /*3f70*/  BSSY B1, `(.L_x_223) ;  /* 0x0000006000017945 */ /* 0x000fe20003800000 */
[----:B------:R-:W-:Y:S01]  /*3f80*/  PLOP3.LUT P0, PT, P0, PT, PT, 0x8, 0x80 ;  /* 0x000000000080781c */ /* 0x000fe2000070e170 */
[----:B------:R-:W-:-:S12]  /*3f90*/  IMAD.MOV.U32 R10, RZ, RZ, -0x1 ;  /* 0xffffffffff0a7424 */ /* 0x000fd800078e00ff */
[----:B------:R-:W-:Y:S05]  /*3fa0*/  WARPSYNC.COLLECTIVE R10, `(.L_x_224) ;  /* 0x000000000a087348 */ /* 0x000fea0003c00000 */
[----:B------:R-:W-:Y:S01]  /*3fb0*/  VOTE.ANY P0, P0 ;  /* 0x0000000000ff7806 */ /* 0x000fe20000000100 */
[----:B------:R-:W-:-:S12]  /*3fc0*/  ENDCOLLECTIVE ;  /* 0x000000000000791b */ /* 0x000fd80003800000 */
.L_x_224:
[----:B------:R-:W-:Y:S05]  /*3fd0*/  BSYNC B1 ;  /* 0x0000000000017941 */ /* 0x000fea0003800000 */
.L_x_223:
[----:B------:R-:W-:Y:S05]  /*3fe0*/  BRA `(.L_x_225) ;  /* 0xffffffd0002c7947 */ /* 0x000fea000383ffff */
.L_x_197:
[----:B------:R-:W0:Y:S01]  /*3ff0*/  S2R R8, SR_GEMASK ;  /* 0x0000000000087919 */ /* 0x000e220000003c00 */
[----:B------:R-:W-:Y:S01]  /*4000*/  BSSY B1, `(.L_x_226) ;  /* 0x0000006000017945 */ /* 0x000fe20003800000 */
[----:B------:R-:W-:Y:S01]  /*4010*/  PLOP3.LUT P2, PT, P0, PT, PT, 0x8, 0x80 ;  /* 0x000000000080781c */ /* 0x000fe2000074e170 */
[----:B------:R-:W-:-:S12]  /*4020*/  IMAD.MOV.U32 R10, RZ, RZ, -0x1 ;  /* 0xffffffffff0a7424 */ /* 0x000fd800078e00ff */
[----:B0-----:R-:W-:Y:S05]  /*4030*/  WARPSYNC.COLLECTIVE R10, `(.L_x_227) ;  /* 0x000000000a087348 */ /* 0x001fea0003c00000 */
[----:B------:R-:W-:Y:S01]  /*4040*/  VOTE.ANY R10, PT, P2 ;  /* 0x00000000000a7806 */ /* 0x000fe200010e0100 */
[----:B0-----:R-:W-:Y:S06]  /*4050*/  ENDCOLLECTIVE ;  /* 0x000000000000791b */ /* 0x001fec0003800000 */
.L_x_227:
[----:B------:R-:W-:Y:S05]  /*4060*/  BSYNC B1 ;  /* 0x0000000000017941 */ /* 0x000fea0003800000 */
.L_x_226:
[----:B------:R-:W-:Y:S01]  /*4070*/  LOP3.LUT R10, R10, 0x80000000, R8, 0xec, !PT ;  /* 0x800000000a0a7812 */ /* 0x000fe200078eec08 */
[----:B------:R-:W-:Y:S01]  /*4080*/  IMAD.MOV.U32 R14, RZ, RZ, 0x1 ;  /* 0x00000001ff0e7424 */ /* 0x000fe200078e00ff */
[----:B------:R-:W-:Y:S01]  /*4090*/  ISETP.NE.AND P0, PT, R12, 0x65, PT ;  /* 0x000000650c00780c */ /* 0x000fe20003f05270 */
[C---:B------:R-:W-:Y:S02]  /*40a0*/  VIADD R38, R37.reuse, 0x2 ;  /* 0x0000000225267836 */ /* 0x040fe40000000000 */
[C---:B------:R-:W-:Y:S02]  /*40b0*/  VIADD R11, R10.reuse, 0xffffffff ;  /* 0xffffffff0a0b7836 */ /* 0x040fe40000000000 */
[C---:B------:R-:W-:Y:S02]  /*40c0*/  VIADD R19, R37.reuse, 0x4 ;  /* 0x0000000425137836 */ /* 0x040fe40000000000 */
[----:B------:R-:W-:Y:S01]  /*40d0*/  VIADD R39, R37, 0x10 ;  /* 0x0000001025277836 */ /* 0x000fe20000000000 */
[----:B------:R-:W-:Y:S01]  /*40e0*/  LOP3.LUT R11, R10, R11, RZ, 0xc, !PT ;  /* 0x0000000b0a0b7212 */ /* 0x000fe200078e0cff */
[----:B------:R-:W-:-:S03]  /*40f0*/  IMAD.MOV.U32 R10, RZ, RZ, -0x1 ;  /* 0xffffffffff0a7424 */ /* 0x000fc600078e00ff */
[----:B------:R0:W1:Y:S04]  /*4100*/  POPC R15, R11 ;  /* 0x0000000b000f7309 */ /* 0x0000680000000000 */
[----:B01----:R-:W-:Y:S05]  /*4110*/  WARPSYNC.COLLECTIVE R10, `(.L_x_228) ;  /* 0x000000000a087348 */ /* 0x003fea0003c00000 */
[----:B-1----:R1:W2:Y:S02]  /*4120*/  SHFL.DOWN P2, R16, R13, R14, R15 ;  /* 0x0800000e0d107389 */ /* 0x0022a4000004000f */
[----:B012---:R-:W-:Y:S05]  /*4130*/  ENDCOLLECTIVE ;  /* 0x000000000000791b */ /* 0x007fea0003800000 */
.L_x_228:
        /* <DEDUP_REMOVED lines=8> */
.L_x_229:
[----:B------:R-:W-:Y:S01]  /*41c0*/  IMAD.MOV.U32 R14, RZ, RZ, 0x4 ;  /* 0x00000004ff0e7424 */ /* 0x000fe200078e00ff */
[----:B------:R-:W-:-:S04]  /*41d0*/  ISETP.GT.AND P2, PT, R38, R15, PT ;  /* 0x0000000f2600720c */ /* 0x000fc80003f44270 */
[----:B------:R-:W-:-:S05]  /*41e0*/  SEL R11, R16, RZ, !P2 ;  /* 0x000000ff100b7207 */ /* 0x000fca0005000000 */
[----:B------:R-:W-:Y:S02]  /*41f0*/  IMAD.IADD R40, R36, 0x1, R11 ;  /* 0x0000000124287824 */ /* 0x000fe400078e020b */
[----:B------:R-:W-:Y:S02]  /*4200*/  VIADD R36, R37, 0x8 ;  /* 0x0000000825247836 */ /* 0x000fe40000000000 */
[----:B------:R-:W-:-:S07]  /*4210*/  IMAD.MOV.U32 R13, RZ, RZ, R40 ;  /* 0x000000ffff0d7224 */ /* 0x000fce00078e0028 */
[----:B------:R-:W-:Y:S05]  /*4220*/  WARPSYNC.COLLECTIVE R10, `(.L_x_230) ;  /* 0x000000000a087348 */ /* 0x000fea0003c00000 */
[----:B------:R0:W1:Y:S02]  /*4230*/  SHFL.DOWN P2, R16, R13, R14, R15 ;  /* 0x0800000e0d107389 */ /* 0x000064000004000f */
[----:B01----:R-:W-:Y:S05]  /*4240*/  ENDCOLLECTIVE ;  /* 0x000000000000791b */ /* 0x003fea0003800000 */
.L_x_230:
        /* <DEDUP_REMOVED lines=8> */
.L_x_231:
        /* <DEDUP_REMOVED lines=8> */
.L_x_232:
[----:B------:R-:W-:Y:S05]  /*4350*/  WARPSYNC.COLLECTIVE R10, `(.L_x_233) ;  /* 0x000000000a087348 */ /* 0x000fea0003c00000 */
[----:B------:R-:W-:Y:S01]  /*4360*/  VOTE.ALL P0, P0 ;  /* 0x0000000000ff7806 */ /* 0x000fe20000000000 */
[----:B------:R-:W-:-:S12]  /*4370*/  ENDCOLLECTIVE ;  /* 0x000000000000791b */ /* 0x000fd80003800000 */
.L_x_233:
[----:B------:R-:W0:Y:S01]  /*4380*/  LDC.64 R12, c[0x0][0x390] ;  /* 0x0000e400ff0c7b82 */ /* 0x000e220000000a00 */
[----:B------:R-:W-:-:S04]  /*4390*/  ISETP.GT.AND P2, PT, R39, R15, PT ;  /* 0x0000000f2700720c */ /* 0x000fc80003f44270 */
[----:B------:R-:W-:-:S05]  /*43a0*/  SEL R16, R16, RZ, !P2 ;  /* 0x000000ff10107207 */ /* 0x000fca0005000000 */
[----:B------:R-:W-:Y:S01]  /*43b0*/  IMAD.IADD R40, R41, 0x1, R16 ;  /* 0x0000000129287824 */ /* 0x000fe200078e0210 */
[----:B0-----:R-:W-:-:S05]  /*43c0*/  IADD3 R42, P2, PT, R12, 0x100, RZ ;  /* 0x000001000c2a7810 */ /* 0x001fca0007f5e0ff */
[----:B------:R-:W-:Y:S01]  /*43d0*/  IMAD.X R43, RZ, RZ, R13, P2 ;  /* 0x000000ffff2b7224 */ /* 0x000fe200010e060d */
[----:B------:R-:W-:Y:S07]  /*43e0*/  BRA `(.L_x_234) ;  /* 0xffffffcc00c87947 */ /* 0x000fee000383ffff */
.L_x_199:
[----:B------:R-:W-:Y:S01]  /*43f0*/  BSSY B1, `(.L_x_235) ;  /* 0x0000006000017945 */ /* 0x000fe20003800000 */
[----:B------:R-:W-:Y:S01]  /*4400*/  PLOP3.LUT P0, PT, P0, PT, PT, 0x8, 0x80 ;  /* 0x000000000080781c */ /* 0x000fe2000070e170 */
[----:B------:R-:W-:-:S12]  /*4410*/  IMAD.MOV.U32 R10, RZ, RZ, -0x1 ;  /* 0xffffffffff0a7424 */ /* 0x000fd800078e00ff */
[----:B------:R-:W-:Y:S05]  /*4420*/  WARPSYNC.COLLECTIVE R10, `(.L_x_236) ;  /* 0x000000000a087348 */ /* 0x000fea0003c00000 */
[----:B------:R-:W-:Y:S01]  /*4430*/  VOTE.ANY P0, P0 ;  /* 0x0000000000ff7806 */ /* 0x000fe20000000100 */
[----:B------:R-:W-:-:S12]  /*4440*/  ENDCOLLECTIVE ;  /* 0x000000000000791b */ /* 0x000fd80003800000 */
.L_x_236:
[----:B------:R-:W-:Y:S05]  /*4450*/  BSYNC B1 ;  /* 0x0000000000017941 */ /* 0x000fea0003800000 */
.L_x_235:
[----:B------:R-:W-:Y:S05]  /*4460*/  BRA `(.L_x_237) ;  /* 0xffffffcc00d07947 */ /* 0x000fea000383ffff */
.L_x_201:
[----:B------:R-:W-:Y:S01]  /*4470*/  BSSY B1, `(.L_x_238) ;  /* 0x0000006000017945 */ /* 0x000fe20003800000 */
[----:B------:R-:W-:Y:S01]  /*4480*/  PLOP3.LUT P0, PT, P0, PT, PT, 0x8, 0x80 ;  /* 0x000000000080781c */ /* 0x000fe2000070e170 */
[----:B------:R-:W-:-:S12]  /*4490*/  IMAD.MOV.U32 R10, RZ, RZ, -0x1 ;  /* 0xffffffffff0a7424 */ /* 0x000fd800078e00ff */
[----:B------:R-:W-:Y:S05]  /*44a0*/  WARPSYNC.COLLECTIVE R10, `(.L_x_239) ;  /* 0x000000000a087348 */ /* 0x000fea0003c00000 */
[----:B------:R-:W-:Y:S01]  /*44b0*/  VOTE.ANY P0, P0 ;  /* 0x0000000000ff7806 */ /* 0x000fe20000000100 */
[----:B------:R-:W-:-:S12]  /*44c0*/  ENDCOLLECTIVE ;  /* 0x000000000000791b */ /* 0x000fd80003800000 */
.L_x_239:
[----:B------:R-:W-:Y:S05]  /*44d0*/  BSYNC B1 ;  /* 0x0000000000017941 */ /* 0x000fea0003800000 */
.L_x_238:
[----:B------:R-:W-:Y:S05]  /*44e0*/  BRA `(.L_x_240) ;  /* 0xffffffcc00d47947 */ /* 0x000fea000383ffff */
.L_x_203:
[----:B------:R-:W-:Y:S01]  /*44f0*/  BSSY B1, `(.L_x_241) ;  /* 0x0000006000017945 */ /* 0x000fe20003800000 */
[----:B------:R-:W-:Y:S01]  /*4500*/  PLOP3.LUT P2, PT, P0, PT, PT, 0x8, 0x80 ;  /* 0x000000000080781c */ /* 0x000fe2000074e170 */
[----:B------:R-:W-:-:S12]  /*4510*/  IMAD.MOV.U32 R10, RZ, RZ, -0x1 ;  /* 0xffffffffff0a7424 */ /* 0x000fd800078e00ff */
[----:B------:R-:W-:Y:S05]  /*4520*/  WARPSYNC.COLLECTIVE R10, `(.L_x_242) ;  /* 0x000000000a087348 */ /* 0x000fea0003c00000 */
[----:B------:R-:W-:Y:S01]  /*4530*/  VOTE.ANY R10, PT, P2 ;  /* 0x00000000000a7806 */ /* 0x000fe200010e0100 */
[----:B------:R-:W-:Y:S06]  /*4540*/  ENDCOLLECTIVE ;  /* 0x000000000000791b */ /* 0x000fec0003800000 */
.L_x_242:
[----:B------:R-:W-:Y:S05]  /*4550*/  BSYNC B1 ;  /* 0x0000000000017941 */ /* 0x000fea0003800000 */
.L_x_241:
[----:B------:R-:W-:Y:S01]  /*4560*/  LOP3.LUT R10, R10, 0x80000000, R8, 0xec, !PT ;  /* 0x800000000a0a7812 */ /* 0x000fe200078eec08 */
[----:B------:R-:W-:Y:S02]  /*4570*/  IMAD.MOV.U32 R14, RZ, RZ, 0x1 ;  /* 0x00000001ff0e7424 */ /* 0x000fe400078e00ff */
[----:B------:R-:W-:Y:S02]  /*4580*/  VIADD R18, R18, 0xffffffe0 ;  /* 0xffffffe012127836 */ /* 0x000fe40000000000 */
[----:B------:R-:W-:-:S05]  /*4590*/  VIADD R15, R10, 0xffffffff ;  /* 0xffffffff0a0f7836 */ /* 0x000fca0000000000 */
[----:B------:R-:W-:Y:S01]  /*45a0*/  LOP3.LUT R15, R10, R15, RZ, 0xc, !PT ;  /* 0x0000000f0a0f7212 */ /* 0x000fe200078e0cff */
[----:B------:R-:W-:-:S05]  /*45b0*/  IMAD.MOV.U32 R10, RZ, RZ, -0x1 ;  /* 0xffffffffff0a7424 */ /* 0x000fca00078e00ff */
[----:B------:R-:W0:Y:S02]  /*45c0*/  POPC R15, R15 ;  /* 0x0000000f000f7309 */ /* 0x000e240000000000 */
[----:B0-----:R-:W-:Y:S05]  /*45d0*/  WARPSYNC.COLLECTIVE R10, `(.L_x_243) ;  /* 0x000000000a087348 */ /* 0x001fea0003c00000 */
[----:B0-----:R0:W1:Y:S02]  /*45e0*/  SHFL.DOWN P2, R16, R13, R14, R15 ;  /* 0x0800000e0d107389 */ /* 0x001064000004000f */
[----:B01----:R-:W-:Y:S05]  /*45f0*/  ENDCOLLECTIVE ;  /* 0x000000000000791b */ /* 0x003fea0003800000 */
.L_x_243:
        /* <DEDUP_REMOVED lines=9> */
.L_x_244:
        /* <DEDUP_REMOVED lines=8> */
.L_x_245:
[----:B------:R-:W-:Y:S01]  /*4710*/  IMAD.MOV.U32 R14, RZ, RZ, 0x8 ;  /* 0x00000008ff0e7424 */ /* 0x000fe200078e00ff */
[----:B------:R-:W-:Y:S02]  /*4720*/  SEL R16, R16, RZ, !P0 ;  /* 0x000000ff10107207 */ /* 0x000fe40004000000 */
[----:B------:R-:W-:-:S03]  /*4730*/  ISETP.GT.AND P0, PT, R36, R15, PT ;  /* 0x0000000f2400720c */ /* 0x000fc60003f04270 */
[----:B------:R-:W-:-:S10]  /*4740*/  IMAD.IADD R13, R41, 0x1, R16 ;  /* 0x00000001290d7824 */ /* 0x000fd400078e0210 */
[----:B------:R-:W-:Y:S05]  /*4750*/  WARPSYNC.COLLECTIVE R10, `(.L_x_246) ;  /* 0x000000000a087348 */ /* 0x000fea0003c00000 */
[----:B------:R0:W1:Y:S02]  /*4760*/  SHFL.DOWN P2, R16, R13, R14, R15 ;  /* 0x0800000e0d107389 */ /* 0x000064000004000f */
[----:B01----:R-:W-:Y:S05]  /*4770*/  ENDCOLLECTIVE ;  /* 0x000000000000791b */ /* 0x003fea0003800000 */
.L_x_246:
        /* <DEDUP_REMOVED lines=8> */
.L_x_247:
[----:B------:R-:W-:Y:S02]  /*4800*/  SEL R16, R16, RZ, !P0 ;  /* 0x000000ff10107207 */ /* 0x000fe40004000000 */
[----:B------:R-:W-:Y:S02]  /*4810*/  ISETP.NE.AND P0, PT, R12, 0x65, PT ;  /* 0x000000650c00780c */ /* 0x000fe40003f05270 */
[----:B------:R-:W-:-:S11]  /*4820*/  IADD3 R40, PT, PT, R41, R16, R40 ;  /* 0x0000001029287210 */ /* 0x000fd60007ffe028 */
[----:B------:R-:W-:Y:S05]  /*4830*/  WARPSYNC.COLLECTIVE R10, `(.L_x_248) ;  /* 0x000000000a087348 */ /* 0x000fea0003c00000 */
[----:B------:R-:W-:Y:S01]  /*4840*/  VOTE.ALL P0, P0 ;  /* 0x0000000000ff7806 */ /* 0x000fe20000000000 */
[----:B------:R-:W-:-:S12]  /*4850*/  ENDCOLLECTIVE ;  /* 0x000000000000791b */ /* 0x000fd80003800000 */
.L_x_248:
[----:B------:R-:W-:Y:S05]  /*4860*/  BRA `(.L_x_249) ;  /* 0xffffffcc00747947 */ /* 0x000fea000383ffff */
.L_x_208:
[----:B------:R-:W-:Y:S01]  /*4870*/  BSSY B0, `(.L_x_250) ;  /* 0x0000006000007945 */ /* 0x000fe20003800000 */
[----:B------:R-:W-:Y:S01]  /*4880*/  PLOP3.LUT P0, PT, P0, PT, PT, 0x8, 0x80 ;  /* 0x000000000080781c */ /* 0x000fe2000070e170 */
[----:B------:R-:W-:-:S12]  /*4890*/  IMAD.MOV.U32 R10, RZ, RZ, -0x1 ;  /* 0xffffffffff0a7424 */ /* 0x000fd800078e00ff */
[----:B------:R-:W-:Y:S05]  /*48a0*/  WARPSYNC.COLLECTIVE R10, `(.L_x_251) ;  /* 0x000000000a087348 */ /* 0x000fea0003c00000 */
[----:B------:R-:W-:Y:S01]  /*48b0*/  VOTE.ANY P0, P0 ;  /* 0x0000000000ff7806 */ /* 0x000fe20000000100 */
[----:B------:R-:W-:-:S12]  /*48c0*/  ENDCOLLECTIVE ;  /* 0x000000000000791b */ /* 0x000fd80003800000 */
.L_x_251:
[----:B------:R-:W-:Y:S05]  /*48d0*/  BSYNC B0 ;  /* 0x0000000000007941 */ /* 0x000fea0003800000 */
.L_x_250:
[----:B------:R-:W-:Y:S05]  /*48e0*/  BRA `(.L_x_252) ;  /* 0xffffffe400807947 */ /* 0x000fea000383ffff */
.L_x_210:
[----:B------:R-:W-:Y:S01]  /*48f0*/  BSSY B0, `(.L_x_253) ;  /* 0x0000006000007945 */ /* 0x000fe20003800000 */
[----:B------:R-:W-:Y:S01]  /*4900*/  PLOP3.LUT P0, PT, P0, PT, PT, 0x8, 0x80 ;  /* 0x000000000080781c */ /* 0x000fe2000070e170 */
[----:B------:R-:W-:-:S12]  /*4910*/  IMAD.MOV.U32 R10, RZ, RZ, -0x1 ;  /* 0xffffffffff0a7424 */ /* 0x000fd800078e00ff */
[----:B------:R-:W-:Y:S05]  /*4920*/  WARPSYNC.COLLECTIVE R10, `(.L_x_254) ;  /* 0x000000000a087348 */ /* 0x000fea0003c00000 */
[----:B------:R-:W-:Y:S01]  /*4930*/  VOTE.ANY P0, P0 ;  /* 0x0000000000ff7806 */ /* 0x000fe20000000100 */
[----:B------:R-:W-:-:S12]  /*4940*/  ENDCOLLECTIVE ;  /* 0x000000000000791b */ /* 0x000fd80003800000 */
.L_x_254:
[----:B------:R-:W-:Y:S05]  /*4950*/  BSYNC B0 ;  /* 0x0000000000007941 */ /* 0x000fea0003800000 */
.L_x_253:
[----:B------:R-:W-:Y:S05]  /*4960*/  BRA `(.L_x_255) ;  /* 0xffffffe400847947 */ /* 0x000fea000383ffff */
.L_x_212:
        /* <DEDUP_REMOVED lines=8> */
.L_x_257:
[----:B------:R-:W-:Y:S05]  /*49f0*/  BSYNC B0 ;  /* 0x0000000000007941 */ /* 0x000fea0003800000 */
.L_x_256:
[----:B------:R-:W-:Y:S01]  /*4a00*/  LOP3.LUT R10, R10, 0x80000000, R19, 0xec, !PT ;  /* 0x800000000a0a7812 */ /* 0x000fe200078eec13 */
[----:B------:R-:W-:-:S04]  /*4a10*/  IMAD.MOV.U32 R14, RZ, RZ, 0x1 ;  /* 0x00000001ff0e7424 */ /* 0x000fc800078e00ff */
[----:B------:R-:W-:-:S05]  /*4a20*/  VIADD R13, R10, 0xffffffff ;  /* 0xffffffff0a0d7836 */ /* 0x000fca0000000000 */
[----:B------:R-:W-:Y:S01]  /*4a30*/  LOP3.LUT R8, R10, R13, RZ, 0xc, !PT ;  /* 0x0000000d0a087212 */ /* 0x000fe200078e0cff */
[----:B------:R-:W-:Y:S02]  /*4a40*/  IMAD.MOV.U32 R13, RZ, RZ, R9 ;  /* 0x000000ffff0d7224 */ /* 0x000fe400078e0009 */
[----:B------:R-:W-:Y:S01]  /*4a50*/  IMAD.MOV.U32 R10, RZ, RZ, -0x1 ;  /* 0xffffffffff0a7424 */ /* 0x000fe200078e00ff */
[----:B------:R0:W1:Y:S02]  /*4a60*/  POPC R15, R8 ;  /* 0x00000008000f7309 */ /* 0x0000640000000000 */
[----:B0-----:R-:W-:-:S07]  /*4a70*/  VIADD R8, R38, 0x4 ;  /* 0x0000000426087836 */ /* 0x001fce0000000000 */
[----:B-1----:R-:W-:Y:S05]  /*4a80*/  WARPSYNC.COLLECTIVE R10, `(.L_x_258) ;  /* 0x000000000a087348 */ /* 0x002fea0003c00000 */
[----:B-1----:R0:W1:Y:S02]  /*4a90*/  SHFL.DOWN P2, R16, R13, R14, R15 ;  /* 0x0800000e0d107389 */ /* 0x002064000004000f */
[----:B01----:R-:W-:Y:S05]  /*4aa0*/  ENDCOLLECTIVE ;  /* 0x000000000000791b */ /* 0x003fea0003800000 */
.L_x_258:
[----:B------:R-:W-:Y:S01]  /*4ab0*/  IMAD.MOV.U32 R14, RZ, RZ, 0x2 ;  /* 0x00000002ff0e7424 */ /* 0x000fe200078e00ff */
[----:B------:R-:W-:-:S04]  /*4ac0*/  ISETP.GE.AND P2, PT, R38, R15, PT ;  /* 0x0000000f2600720c */ /* 0x000fc80003f46270 */
        /* <DEDUP_REMOVED lines=8> */
.L_x_259:
[----:B------:R-:W-:Y:S01]  /*4b50*/  IMAD.MOV.U32 R14, RZ, RZ, 0x4 ;  /* 0x00000004ff0e7424 */ /* 0x000fe200078e00ff */
[----:B------:R-:W-:Y:S02]  /*4b60*/  SEL R9, R16, RZ, !P3 ;  /* 0x000000ff10097207 */ /* 0x000fe40005800000 */
[----:B------:R-:W-:Y:S01]  /*4b70*/  ISETP.GT.AND P3, PT, R8, R15, PT ;  /* 0x0000000f0800720c */ /* 0x000fe20003f64270 */
[----:B------:R-:W-:Y:S02]  /*4b80*/  VIADD R8, R38, 0x8 ;  /* 0x0000000826087836 */ /* 0x000fe40000000000 */
[----:B------:R-:W-:-:S04]  /*4b90*/  IMAD.IADD R40, R12, 0x1, R9 ;  /* 0x000000010c287824 */ /* 0x000fc800078e0209 */
[----:B------:R-:W-:-:S07]  /*4ba0*/  IMAD.MOV.U32 R13, RZ, RZ, R40 ;  /* 0x000000ffff0d7224 */ /* 0x000fce00078e0028 */
[----:B------:R-:W-:Y:S05]  /*4bb0*/  WARPSYNC.COLLECTIVE R10, `(.L_x_260) ;  /* 0x000000000a087348 */ /* 0x000fea0003c00000 */
[----:B------:R0:W1:Y:S02]  /*4bc0*/  SHFL.DOWN P2, R16, R13, R14, R15 ;  /* 0x0800000e0d107389 */ /* 0x000064000004000f */
[----:B01----:R-:W-:Y:S05]  /*4bd0*/  ENDCOLLECTIVE ;  /* 0x000000000000791b */ /* 0x003fea0003800000 */
.L_x_260:
        /* <DEDUP_REMOVED lines=9> */
.L_x_261:
[----:B------:R-:W-:Y:S01]  /*4c70*/  IMAD.MOV.U32 R14, RZ, RZ, 0x10 ;  /* 0x00000010ff0e7424 */ /* 0x000fe200078e00ff */
[----:B------:R-:W-:-:S05]  /*4c80*/  SEL R16, R16, RZ, !P3 ;  /* 0x000000ff10107207 */ /* 0x000fca0005800000 */
[----:B------:R-:W-:-:S04]  /*4c90*/  IMAD.IADD R44, R9, 0x1, R16 ;  /* 0x00000001092c7824 */ /* 0x000fc800078e0210 */
[----:B------:R-:W-:-:S07]  /*4ca0*/  IMAD.MOV.U32 R13, RZ, RZ, R44 ;  /* 0x000000ffff0d7224 */ /* 0x000fce00078e002c */
[----:B------:R-:W-:Y:S05]  /*4cb0*/  WARPSYNC.COLLECTIVE R10, `(.L_x_262) ;  /* 0x000000000a087348 */ /* 0x000fea0003c00000 */
[----:B------:R0:W1:Y:S02]  /*4cc0*/  SHFL.DOWN P2, R16, R13, R14, R15 ;  /* 0x0800000e0d107389 */ /* 0x000064000004000f */
[----:B01----:R-:W-:Y:S05]  /*4cd0*/  ENDCOLLECTIVE ;  /* 0x000000000000791b */ /* 0x003fea0003800000 */
.L_x_262:
[----:B------:R-:W-:Y:S05]  /*4ce0*/  WARPSYNC.COLLECTIVE R10, `(.L_x_263) ;  /* 0x000000000a087348 */ /* 0x000fea0003c00000 */
[----:B------:R-:W-:Y:S01]  /*4cf0*/  VOTE.ALL P0, P0 ;  /* 0x0000000000ff7806 */ /* 0x000fe20000000000 */
[----:B------:R-:W-:-:S12]  /*4d00*/  ENDCOLLECTIVE ;  /* 0x000000000000791b */ /* 0x000fd80003800000 */
.L_x_263:
[----:B------:R-:W-:-:S04]  /*4d10*/  ISETP.GT.AND P2, PT, R8, R15, PT ;  /* 0x0000000f0800720c */ /* 0x000fc80003f44270 */
[----:B------:R-:W-:-:S05]  /*4d20*/  SEL R9, R16, RZ, !P2 ;  /* 0x000000ff10097207 */ /* 0x000fca0005000000 */
[----:B------:R-:W-:Y:S02]  /*4d30*/  IMAD.IADD R12, R44, 0x1, R9 ;  /* 0x000000012c0c7824 */ /* 0x000fe400078e0209 */
[----:B------:R-:W0:Y:S02]  /*4d40*/  LDC.64 R8, c[0x0][0x390] ;  /* 0x0000e400ff087b82 */ /* 0x000e240000000a00 */
[----:B0-----:R-:W-:-:S05]  /*4d50*/  IADD3 R40, P2, PT, R8, 0x100, RZ ;  /* 0x0000010008287810 */ /* 0x001fca0007f5e0ff */
[----:B------:R-:W-:Y:S01]  /*4d60*/  IMAD.X R41, RZ, RZ, R9, P2 ;  /* 0x000000ffff297224 */ /* 0x000fe200010e0609 */
[----:B------:R-:W-:Y:S07]  /*4d70*/  BRA `(.L_x_264) ;  /* 0xffffffe4001c7947 */ /* 0x000fee000383ffff */
.L_x_214:
[----:B------:R-:W-:Y:S01]  /*4d80*/  BSSY B0, `(.L_x_265) ;  /* 0x0000006000007945 */ /* 0x000fe20003800000 */
[----:B------:R-:W-:Y:S01]  /*4d90*/  PLOP3.LUT P0, PT, P0, PT, PT, 0x8, 0x80 ;  /* 0x000000000080781c */ /* 0x000fe2000070e170 */
[----:B------:R-:W-:-:S12]  /*4da0*/  IMAD.MOV.U32 R10, RZ, RZ, -0x1 ;  /* 0xffffffffff0a7424 */ /* 0x000fd800078e00ff */
[----:B------:R-:W-:Y:S05]  /*4db0*/  WARPSYNC.COLLECTIVE R10, `(.L_x_266) ;  /* 0x000000000a087348 */ /* 0x000fea0003c00000 */
[----:B------:R-:W-:Y:S01]  /*4dc0*/  VOTE.ANY P0, P0 ;  /* 0x0000000000ff7806 */ /* 0x000fe20000000100 */
[----:B------:R-:W-:-:S12]  /*4dd0*/  ENDCOLLECTIVE ;  /* 0x000000000000791b */ /* 0x000fd80003800000 */
.L_x_266:
[----:B------:R-:W-:Y:S05]  /*4de0*/  BSYNC B0 ;  /* 0x0000000000007941 */ /* 0x000fea0003800000 */
.L_x_265:
[----:B------:R-:W-:Y:S05]  /*4df0*/  BRA `(.L_x_267) ;  /* 0xffffffe400247947 */ /* 0x000fea000383ffff */
.L_x_216:
[----:B------:R-:W-:Y:S01]  /*4e00*/  BSSY B0, `(.L_x_268) ;  /* 0x0000006000007945 */ /* 0x000fe20003800000 */
[----:B------:R-:W-:Y:S01]  /*4e10*/  PLOP3.LUT P0, PT, P0, PT, PT, 0x8, 0x80 ;  /* 0x000000000080781c */ /* 0x000fe2000070e170 */
[----:B------:R-:W-:-:S12]  /*4e20*/  IMAD.MOV.U32 R10, RZ, RZ, -0x1 ;  /* 0xffffffffff0a7424 */ /* 0x000fd800078e00ff */
[----:B------:R-:W-:Y:S05]  /*4e30*/  WARPSYNC.COLLECTIVE R10, `(.L_x_269) ;  /* 0x000000000a087348 */ /* 0x000fea0003c00000 */
[----:B------:R-:W-:Y:S01]  /*4e40*/  VOTE.ANY P0, P0 ;  /* 0x0000000000ff7806 */ /* 0x000fe20000000100 */
[----:B------:R-:W-:-:S12]  /*4e50*/  ENDCOLLECTIVE ;  /* 0x000000000000791b */ /* 0x000fd80003800000 */
.L_x_269:
[----:B------:R-:W-:Y:S05]  /*4e60*/  BSYNC B0 ;  /* 0x0000000000007941 */ /* 0x000fea0003800000 */
.L_x_268:
[----:B------:R-:W-:Y:S05]  /*4e70*/  BRA `(.L_x_270) ;  /* 0xffffffe400287947 */ /* 0x000fea000383ffff */
.L_x_218:
[----:B------:R-:W-:Y:S01]  /*4e80*/  BSSY B0, `(.L_x_271) ;  /* 0x0000006000007945 */ /* 0x000fe20003800000 */
[----:B------:R-:W-:Y:S01]  /*4e90*/  PLOP3.LUT P2, PT, P0, PT, PT, 0x8, 0x80 ;  /* 0x000000000080781c */ /* 0x000fe2000074e170 */
[----:B------:R-:W-:-:S12]  /*4ea0*/  IMAD.MOV.U32 R10, RZ, RZ, -0x1 ;  /* 0xffffffffff0a7424 */ /* 0x000fd800078e00ff */
[----:B------:R-:W-:Y:S05]  /*4eb0*/  WARPSYNC.COLLECTIVE R10, `(.L_x_272) ;  /* 0x000000000a087348 */ /* 0x000fea0003c00000 */
[----:B------:R-:W-:Y:S01]  /*4ec0*/  VOTE.ANY R10, PT, P2 ;  /* 0x00000000000a7806 */ /* 0x000fe200010e0100 */
[----:B------:R-:W-:Y:S06]  /*4ed0*/  ENDCOLLECTIVE ;  /* 0x000000000000791b */ /* 0x000fec0003800000 */
.L_x_272:
[----:B------:R-:W-:Y:S05]  /*4ee0*/  BSYNC B0 ;  /* 0x0000000000007941 */ /* 0x000fea0003800000 */
.L_x_271:
[----:B------:R-:W-:Y:S01]  /*4ef0*/  LOP3.LUT R10, R10, 0x80000000, R19, 0xec, !PT ;  /* 0x800000000a0a7812 */ /* 0x000fe200078eec13 */
[----:B------:R-:W-:Y:S02]  /*4f00*/  IMAD.MOV.U32 R14, RZ, RZ, 0x1 ;  /* 0x00000001ff0e7424 */ /* 0x000fe400078e00ff */
[----:B------:R-:W-:Y:S02]  /*4f10*/  VIADD R18, R18, 0xffffffe0 ;  /* 0xffffffe012127836 */ /* 0x000fe40000000000 */
[----:B------:R-:W-:-:S05]  /*4f20*/  VIADD R13, R10, 0xffffffff ;  /* 0xffffffff0a0d7836 */ /* 0x000fca0000000000 */
[----:B------:R-:W-:Y:S01]  /*4f30*/  LOP3.LUT R45, R10, R13, RZ, 0xc, !PT ;  /* 0x0000000d0a2d7212 */ /* 0x000fe200078e0cff */
[----:B------:R-:W-:Y:S02]  /*4f40*/  IMAD.MOV.U32 R13, RZ, RZ, R9 ;  /* 0x000000ffff0d7224 */ /* 0x000fe400078e0009 */
[----:B------:R-:W-:Y:S01]  /*4f50*/  IMAD.MOV.U32 R10, RZ, RZ, -0x1 ;  /* 0xffffffffff0a7424 */ /* 0x000fe200078e00ff */
[----:B------:R0:W1:Y:S06]  /*4f60*/  POPC R15, R45 ;  /* 0x0000002d000f7309 */ /* 0x00006c0000000000 */
[----:B01----:R-:W-:Y:S05]  /*4f70*/  WARPSYNC.COLLECTIVE R10, `(.L_x_273) ;  /* 0x000000000a087348 */ /* 0x003fea0003c00000 */
[----:B-1----:R1:W2:Y:S02]  /*4f80*/  SHFL.DOWN P2, R16, R13, R14, R15 ;  /* 0x0800000e0d107389 */ /* 0x0022a4000004000f */
[----:B012---:R-:W-:Y:S05]  /*4f90*/  ENDCOLLECTIVE ;  /* 0x000000000000791b */ /* 0x007fea0003800000 */
.L_x_273:
        /* <DEDUP_REMOVED lines=10> */
.L_x_274:
        /* <DEDUP_REMOVED lines=9> */
.L_x_275:
        /* <DEDUP_REMOVED lines=9> */
.L_x_276:
        /* <DEDUP_REMOVED lines=9> */
.L_x_277:
[----:B------:R-:W-:Y:S02]  /*51f0*/  SEL R9, R16, RZ, !P0 ;  /* 0x000000ff10097207 */ /* 0x000fe40004000000 */
[----:B------:R-:W-:Y:S02]  /*5200*/  ISETP.NE.AND P0, PT, R8, 0x65, PT ;  /* 0x000000650800780c */ /* 0x000fe40003f05270 */
[----:B------:R-:W-:-:S11]  /*5210*/  IADD3 R12, PT, PT, R44, R9, R12 ;  /* 0x000000092c0c7210 */ /* 0x000fd60007ffe00c */
[----:B------:R-:W-:Y:S05]  /*5220*/  WARPSYNC.COLLECTIVE R10, `(.L_x_278) ;  /* 0x000000000a087348 */ /* 0x000fea0003c00000 */
[----:B------:R-:W-:Y:S01]  /*5230*/  VOTE.ALL P0, P0 ;  /* 0x0000000000ff7806 */ /* 0x000fe20000000000 */
[----:B------:R-:W-:-:S12]  /*5240*/  ENDCOLLECTIVE ;  /* 0x000000000000791b */ /* 0x000fd80003800000 */
.L_x_278:
[----:B------:R-:W-:Y:S05]  /*5250*/  BRA `(.L_x_279) ;  /* 0xffffffe000c07947 */ /* 0x000fea000383ffff */
.L_x_280:
        /* <DEDUP_REMOVED lines=10> */
.L_x_489:


//--------------------- .text._ZN3cub18CUB_300001_SM_10006detail4scan16DeviceScanKernelINS2_10policy_hubIiiijN4cuda3std3__44plusIvEEE10Policy1000EN6thrust24THRUST_300001_SM_1000_NS10device_ptrIiEESF_NS0_13ScanTileStateIiLb1EEES9_NS1_10InputValueIiPiEEjiLb0EiEEvT0_T1_T2_iT3_T4_T5_ --------------------------
	.section	.text._ZN3cub18CUB_300001_SM_10006detail4scan16DeviceScanKernelINS2_10policy_hubIiiijN4cuda3std3__44plusIvEEE10Policy1000EN6thrust24THRUST_300001_SM_1000_NS10device_ptrIiEESF_NS0_13ScanTileStateIiLb1EEES9_NS1_10InputValueIiPiEEjiLb0EiEEvT0_T1_T2_iT3_T4_T5_,"ax",@progbits
	.align	128
        .global         _ZN3cub18CUB_300001_SM_10006detail4scan16DeviceScanKernelINS2_10policy_hubIiiijN4cuda3std3__44plusIvEEE10Policy1000EN6thrust24THRUST_300001_SM_1000_NS10device_ptrIiEESF_NS0_13ScanTileStateIiLb1EEES9_NS1_10InputValueIiPiEEjiLb0EiEEvT0_T1_T2_iT3_T4_T5_
        .type           _ZN3cub18CUB_300001_SM_10006detail4scan16DeviceScanKernelINS2_10policy_hubIiiijN4cuda3std3__44plusIvEEE10Policy1000EN6thrust24THRUST_300001_SM_1000_NS10device_ptrIiEESF_NS0_13ScanTileStateIiLb1EEES9_NS1_10InputValueIiPiEEjiLb0EiEEvT0_T1_T2_iT3_T4_T5_,@function
        .size           _ZN3cub18CUB_300001_SM_10006detail4scan16DeviceScanKernelINS2_10policy_hubIiiijN4cuda3std3__44plusIvEEE10Policy1000EN6thrust24THRUST_300001_SM_1000_NS10device_ptrIiEESF_NS0_13ScanTileStateIiLb1EEES9_NS1_10InputValueIiPiEEjiLb0EiEEvT0_T1_T2_iT3_T4_T5_,(.L_x_490 - _ZN3cub18CUB_300001_SM_10006detail4scan16DeviceScanKernelINS2_10policy_hubIiiijN4cuda3std3__44plusIvEEE10Policy1000EN6thrust24THRUST_300001_SM_1000_NS10device_ptrIiEESF_NS0_13ScanTileStateIiLb1EEES9_NS1_10InputValueIiPiEEjiLb0EiEEvT0_T1_T2_iT3_T4_T5_)
        .other          _ZN3cub18CUB_300001_SM_10006detail4scan16DeviceScanKernelINS2_10policy_hubIiiijN4cuda3std3__44plusIvEEE10Policy1000EN6thrust24THRUST_300001_SM_1000_NS10device_ptrIiEESF_NS0_13ScanTileStateIiLb1EEES9_NS1_10InputValueIiPiEEjiLb0EiEEvT0_T1_T2_iT3_T4_T5_,@"STO_CUDA_ENTRY STV_DEFAULT"
_ZN3cub18CUB_300001_SM_10006detail4scan16DeviceScanKernelINS2_10policy_hubIiiijN4cuda3std3__44plusIvEEE10Policy1000EN6thrust24THRUST_300001_SM_1000_NS10device_ptrIiEESF_NS0_13ScanTileStateIiLb1EEES9_NS1_10InputValueIiPiEEjiLb0EiEEvT0_T1_T2_iT3_T4_T5_:
.text._ZN3cub18CUB_300001_SM_10006detail4scan16DeviceScanKernelINS2_10policy_hubIiiijN4cuda3std3__44plusIvEEE10Policy1000EN6thrust24THRUST_300001_SM_1000_NS10device_ptrIiEESF_NS0_13ScanTileStateIiLb1EEES9_NS1_10InputValueIiPiEEjiLb0EiEEvT0_T1_T2_iT3_T4_T5_:
[----:B------:R-:W-:Y:S01]  /*0000*/  LDC R1, c[0x0][0x37c] ;  /* 0x0000df00ff017b82 */ /* 0x000fe20000000800 */
[----:B------:R-:W0:Y:S07]  /*0010*/  LDCU UR4, c[0x0][0x3a0] ;  /* 0x00007400ff0477ac */ /* 0x000e2e0008000800 */
[----:B------:R-:W1:Y:S01]  /*0020*/  LDC R42, c[0x0][0x398] ;  /* 0x0000e600ff2a7b82 */ /* 0x000e620000000800 */
[----:B------:R-:W2:Y:S01]  /*0030*/  LDCU.64 UR8, c[0x0][0x358] ;  /* 0x00006b00ff0877ac */ /* 0x000ea20008000a00 */
[----:B------:R-:W3:Y:S01]  /*0040*/  LDCU UR5, c[0x0][0x3b0] ;  /* 0x00007600ff0577ac */ /* 0x000ee20008000800 */
[----:B0-----:R-:W-:-:S06]  /*0050*/  UPRMT UR4, UR4, 0x7770, URZ ;  /* 0x0000777004047896 */ /* 0x001fcc00080000ff */
[----:B------:R-:W-:-:S13]  /*0060*/  ISETP.NE.AND P0, PT, RZ, UR4, PT ;  /* 0x00000004ff007c0c */ /* 0x000fda000bf05270 */
[----:B------:R-:W2:Y:S02]  /*0070*/  @P0 LDC.64 R2, c[0x0][0x3a8] ;  /* 0x0000ea00ff020b82 */ /* 0x000ea40000000a00 */
[----:B--2---:R0:W5:Y:S06]  /*0080*/  @P0 LDG.E R44, desc[UR8][R2.64] ;  /* 0x00000008022c0981 */ /* 0x00416c000c1e1900 */
[----:B------:R-:W1:Y:S02]  /*0090*/  S2UR UR4, SR_CTAID.X ;  /* 0x00000000000479c3 */ /* 0x000e640000002500 */
[----:B-1----:R-:W-:-:S04]  /*00a0*/  VIADD R42, R42, UR4 ;  /* 0x000000042a2a7c36 */ /* 0x002fc80008000000 */
[----:B------:R-:W-:-:S05]  /*00b0*/  IMAD R7, R42, 0x2100, RZ ;  /* 0x000021002a077824 */ /* 0x000fca00078e02ff */
[----:B---3--:R-:W-:Y:S01]  /*00c0*/  IADD3 R0, PT, PT, -R7, UR5, RZ ;  /* 0x0000000507007c10 */ /* 0x008fe2000fffe1ff */
[----:B------:R-:W1:Y:S03]  /*00d0*/  @!P0 LDC R44, c[0x0][0x3a8] ;  /* 0x0000ea00ff2c8b82 */ /* 0x000e660000000800 */
[----:B------:R-:W-:-:S13]  /*00e0*/  ISETP.GE.U32.AND P0, PT, R0, 0x2101, PT ;  /* 0x000021010000780c */ /* 0x000fda0003f06070 */
[----:B0-----:R-:W-:Y:S05]  /*00f0*/  @!P0 BRA `(.L_x_281) ;  /* 0x0000001c00ac8947 */ /* 0x001fea0003800000 */
[----:B------:R-:W0:Y:S01]  /*0100*/  S2R R16, SR_TID.X ;  /* 0x0000000000107919 */ /* 0x000e220000002100 */
[----:B------:R-:W2:Y:S01]  /*0110*/  LDCU.64 UR4, c[0x0][0x380] ;  /* 0x00007000ff0477ac */ /* 0x000ea20008000a00 */
[C---:B0-----:R-:W-:Y:S02]  /*0120*/  LOP3.LUT R0, R16.reuse, 0x1f, RZ, 0xc0, !PT ;  /* 0x0000001f10007812 */ /* 0x041fe400078ec0ff */
[----:B------:R-:W-:-:S05]  /*0130*/  LOP3.LUT R3, R16, 0x3e0, RZ, 0xc0, !PT ;  /* 0x000003e010037812 */ /* 0x000fca00078ec0ff */
[----:B------:R-:W-:-:S05]  /*0140*/  IMAD R0, R3, 0x16, R0 ;  /* 0x0000001603007824 */ /* 0x000fca00078e0200 */
[----:B------:R-:W-:-:S05]  /*0150*/  IADD3 R0, P0, PT, R7, R0, RZ ;  /* 0x0000000007007210 */ /* 0x000fca0007f1e0ff */
[----:B------:R-:W-:Y:S02]  /*0160*/  IMAD.X R3, RZ, RZ, RZ, P0 ;  /* 0x000000ffff037224 */ /* 0x000fe400000e06ff */
        /* <DEDUP_REMOVED lines=128> */
[----:B------:R-:W-:Y:S02]  /*0970*/  ISETP.NE.AND P1, PT, R40, 0xb, PT ;  /* 0x0000000b2800780c */ /* 0x000fe40003f25270 */
[----:B------:R-:W-:Y:S01]  /*0980*/  SEL R20, R29, R20, !P0 ;  /* 0x000000141d147207 */ /* 0x000fe20004000000 */
[----:B------:R-:W-:Y:S01]  /*0990*/  IMAD.IADD R29, R30, 0x1, R29 ;  /* 0x000000011e1d7824 */ /* 0x000fe200078e021d */
[----:B------:R-:W-:-:S04]  /*09a0*/  ISETP.GE.U32.AND P0, PT, R16, 0x20, PT ;  /* 0x000000201000780c */ /* 0x000fc80003f06070 */
[----:B------:R-:W-:Y:S02]  /*09b0*/  SEL R20, R29, R20, !P1 ;  /* 0x000000141d147207 */ /* 0x000fe40004800000 */
[----:B------:R-:W-:Y:S02]  /*09c0*/  ISETP.NE.AND P1, PT, R16, RZ, PT ;  /* 0x000000ff1000720c */ /* 0x000fe40003f25270 */
[----:B------:R-:W-:Y:S02]  /*09d0*/  SEL R16, R3, RZ, P2 ;  /* 0x000000ff03107207 */ /* 0x000fe40001000000 */
[----:B------:R-:W-:Y:S02]  /*09e0*/  SEL R3, R20, RZ, P0 ;  /* 0x000000ff14037207 */ /* 0x000fe40000000000 */
[--C-:B-----5:R-:W-:Y:S02]  /*09f0*/  IADD3 R31, PT, PT, R29, R31, R44.reuse ;  /* 0x0000001f1d1f7210 */ /* 0x120fe40007ffe02c */
[----:B------:R-:W-:-:S05]  /*0a00*/  IADD3 R44, PT, PT, R3, R16, R44 ;  /* 0x00000010032c7210 */ /* 0x000fca0007ffe02c */
[----:B------:R-:W-:Y:S05]  /*0a10*/  @P1 BRA `(.L_x_284) ;  /* 0x0000000c00f41947 */ /* 0x000fea0003800000 */
[----:B------:R-:W0:Y:S01]  /*0a20*/  LDC.64 R16, c[0x0][0x390] ;  /* 0x0000e400ff107b82 */ /* 0x000e220000000a00 */
[----:B------:R-:W-:-:S05]  /*0a30*/  IMAD.MOV.U32 R30, RZ, RZ, 0x65 ;  /* 0x00000065ff1e7424 */ /* 0x000fca00078e00ff */
[----:B0-----:R0:W-:Y:S01]  /*0a40*/  ST.E.64.STRONG.GPU desc[UR8][R16.64+0x100], R30 ;  /* 0x0001001e10007985 */ /* 0x0011e2000c10fb08 */
[----:B------:R-:W-:Y:S05]  /*0a50*/  BRA `(.L_x_284) ;  /* 0x0000000c00e47947 */ /* 0x000fea0003800000 */
.L_x_283:
        /* <DEDUP_REMOVED lines=82> */
.L_x_315:
[----:B------:R-:W-:Y:S05]  /*0f80*/  @!P0 BRA `(.L_x_287) ;  /* 0x0000000000748947 */ /* 0x000fea0003800000 */
[----:B------:R-:W-:-:S07]  /*0f90*/  IMAD.MOV.U32 R3, RZ, RZ, 0x3b8 ;  /* 0x000003b8ff037424 */ /* 0x000fce00078e00ff */
.L_x_289:
        /* <DEDUP_REMOVED lines=27> */
.L_x_318:
[----:B------:R-:W-:Y:S05]  /*1150*/  @P0 BRA `(.L_x_289) ;  /* 0xfffffffc00900947 */ /* 0x000fea000383ffff */
.L_x_287:
        /* <DEDUP_REMOVED lines=16> */
[----:B------:R-:W-:Y:S02]  /*1260*/  ISETP.GT.AND P2, PT, R45, R20, PT ;  /* 0x000000142d00720c */ /* 0x000fe40003f44270 */
[----:B0-----:R-:W-:Y:S02]  /*1270*/  IADD3 R28, P3, PT, R16, 0x100, RZ ;  /* 0x00000100101c7810 */ /* 0x001fe40007f7e0ff */
[----:B-1----:R-:W-:-:S02]  /*1280*/  SEL R22, R22, RZ, !P0 ;  /* 0x000000ff16167207 */ /* 0x002fc40004000000 */
[----:B------:R-:W-:-:S03]  /*1290*/  ISETP.GT.AND P0, PT, R41, R20, PT ;  /* 0x000000142900720c */ /* 0x000fc60003f04270 */
[----:B------:R-:W-:-:S05]  /*12a0*/  IMAD.IADD R3, R22, 0x1, R27 ;  /* 0x0000000116037824 */ /* 0x000fca00078e021b */
[----:B------:R-:W0:Y:S02]  /*12b0*/  SHFL.DOWN PT, R22, R3, 0x2, R20 ;  /* 0x0840000003167989 */ /* 0x000e2400000e0014 */
[----:B0-----:R-:W-:Y:S02]  /*12c0*/  SEL R22, R22, RZ, !P0 ;  /* 0x000000ff16167207 */ /* 0x001fe40004000000 */
[----:B------:R-:W-:-:S03]  /*12d0*/  ISETP.GT.AND P0, PT, R43, R20, PT ;  /* 0x000000142b00720c */ /* 0x000fc60003f04270 */
[----:B------:R-:W-:Y:S02]  /*12e0*/  IMAD.IADD R29, R3, 0x1, R22 ;  /* 0x00000001031d7824 */ /* 0x000fe400078e0216 */
[----:B------:R-:W-:-:S03]  /*12f0*/  IMAD.X R3, RZ, RZ, R17, P3 ;  /* 0x000000ffff037224 */ /* 0x000fc600018e0611 */
        /* <DEDUP_REMOVED lines=12> */
.L_x_327:
[----:B------:R-:W-:Y:S05]  /*13c0*/  @!P0 BRA `(.L_x_291) ;  /* 0x0000000400248947 */ /* 0x000fea0003800000 */
[----:B------:R-:W-:-:S07]  /*13d0*/  IMAD.MOV.U32 R29, RZ, RZ, 0x3b8 ;  /* 0x000003b8ff1d7424 */ /* 0x000fce00078e00ff */
.L_x_297:
        /* <DEDUP_REMOVED lines=10> */
.L_x_330:
[----:B------:R-:W-:Y:S05]  /*1480*/  @!P0 BRA `(.L_x_293) ;  /* 0x0000000000748947 */ /* 0x000fea0003800000 */
[----:B------:R-:W-:-:S07]  /*1490*/  IMAD.MOV.U32 R22, RZ, RZ, R29 ;  /* 0x000000ffff167224 */ /* 0x000fce00078e001d */
.L_x_295:
        /* <DEDUP_REMOVED lines=27> */
.L_x_333:
[----:B------:R-:W-:Y:S05]  /*1650*/  @P0 BRA `(.L_x_295) ;  /* 0xfffffffc00900947 */ /* 0x000fea000383ffff */
.L_x_293:
        /* <DEDUP_REMOVED lines=31> */
.L_x_342:
[----:B------:R-:W-:Y:S05]  /*1850*/  @P0 BRA `(.L_x_297) ;  /* 0xfffffff800e00947 */ /* 0x000fea000383ffff */
.L_x_291:
        /* <DEDUP_REMOVED lines=15> */
.L_x_285:
        /* <DEDUP_REMOVED lines=10> */
.L_x_284:
[----:B------:R-:W-:Y:S05]  /*19f0*/  BSYNC.RECONVERGENT B0 ;  /* 0x0000000000007941 */ /* 0x000fea0003800200 */
.L_x_282:
[----:B------:R-:W-:Y:S01]  /*1a00*/  IMAD.IADD R45, R36, 0x1, R44 ;  /* 0x00000001242d7824 */ /* 0x000fe200078e022c */
[----:B------:R-:W1:Y:S01]  /*1a10*/  S2R R3, SR_TID.X ;  /* 0x0000000000037919 */ /* 0x000e620000002100 */
[----:B------:R-:W2:Y:S01]  /*1a20*/  S2UR UR6, SR_CgaCtaId ;  /* 0x00000000000679c3 */ /* 0x000ea20000008800 */
[----:B------:R-:W-:Y:S01]  /*1a30*/  UMOV UR5, 0x400 ;  /* 0x0000040000057882 */ /* 0x000fe20000000000 */
[----:B0-----:R-:W-:Y:S01]  /*1a40*/  IMAD.IADD R16, R37, 0x1, R45 ;  /* 0x0000000125107824 */ /* 0x001fe200078e022d */
[----:B------:R-:W0:Y:S03]  /*1a50*/  S2R R24, SR_LANEID ;  /* 0x0000000000187919 */ /* 0x000e260000000000 */
[----:B------:R-:W-:Y:S02]  /*1a60*/  IMAD.IADD R17, R34, 0x1, R16 ;  /* 0x0000000122117824 */ /* 0x000fe400078e0210 */
[----:B------:R-:W-:Y:S02]  /*1a70*/  BAR.SYNC.DEFER_BLOCKING 0x0 ;  /* 0x0000000000007b1d */ /* 0x000fe40000010000 */
[----:B------:R-:W-:-:S04]  /*1a80*/  IMAD.IADD R22, R35, 0x1, R17 ;  /* 0x0000000123167824 */ /* 0x000fc800078e0211 */
[----:B------:R-:W-:-:S04]  /*1a90*/  IMAD.IADD R23, R32, 0x1, R22 ;  /* 0x0000000120177824 */ /* 0x000fc800078e0216 */
[----:B------:R-:W-:-:S04]  /*1aa0*/  IMAD.IADD R20, R33, 0x1, R23 ;  /* 0x0000000121147824 */ /* 0x000fc800078e0217 */
[----:B------:R-:W-:Y:S01]  /*1ab0*/  IMAD.IADD R21, R18, 0x1, R20 ;  /* 0x0000000112157824 */ /* 0x000fe200078e0214 */
[----:B--2---:R-:W-:-:S03]  /*1ac0*/  ULEA UR5, UR6, UR5, 0x18 ;  /* 0x0000000506057291 */ /* 0x004fc6000f8ec0ff */
[----:B------:R-:W-:Y:S01]  /*1ad0*/  IMAD.IADD R18, R19, 0x1, R21 ;  /* 0x0000000113127824 */ /* 0x000fe200078e0215 */
[----:B------:R-:W2:Y:S03]  /*1ae0*/  LDCU.64 UR6, c[0x0][0x388] ;  /* 0x00007100ff0677ac */ /* 0x000ea60008000a00 */
[----:B------:R-:W-:Y:S01]  /*1af0*/  IMAD.IADD R19, R14, 0x1, R18 ;  /* 0x000000010e137824 */ /* 0x000fe200078e0212 */
[----:B-1----:R-:W-:-:S03]  /*1b00*/  SHF.R.U32.HI R3, RZ, 0x5, R3 ;  /* 0x00000005ff037819 */ /* 0x002fc60000011603 */
[----:B------:R-:W-:Y:S02]  /*1b10*/  IMAD.IADD R14, R15, 0x1, R19 ;  /* 0x000000010f0e7824 */ /* 0x000fe400078e0213 */
[----:B0-----:R-:W-:Y:S02]  /*1b20*/  IMAD R3, R3, 0x2c0, R24 ;  /* 0x000002c003037824 */ /* 0x001fe400078e0218 */
[----:B------:R-:W-:-:S03]  /*1b30*/  IMAD.IADD R15, R12, 0x1, R14 ;  /* 0x000000010c0f7824 */ /* 0x000fc600078e020e */
[----:B------:R-:W-:Y:S01]  /*1b40*/  LEA R49, R3, UR5, 0x2 ;  /* 0x0000000503317c11 */ /* 0x000fe2000f8e10ff */
[----:B------:R-:W-:Y:S01]  /*1b50*/  IMAD.IADD R12, R13, 0x1, R15 ;  /* 0x000000010d0c7824 */ /* 0x000fe200078e020f */
[----:B--2---:R-:W-:-:S03]  /*1b60*/  IADD3 R38, P0, PT, R38, UR6, RZ ;  /* 0x0000000626267c10 */ /* 0x004fc6000ff1e0ff */
        /* <DEDUP_REMOVED lines=68> */
.L_x_281:
[----:B------:R-:W-:-:S13]  /*1fb0*/  ISETP.NE.AND P0, PT, R0, RZ, PT ;  /* 0x000000ff0000720c */ /* 0x000fda0003f05270 */
[----:B------:R-:W-:Y:S05]  /*1fc0*/  @!P0 EXIT ;  /* 0x000000000000894d */ /* 0x000fea0003800000 */
[----:B------:R-:W0:Y:S02]  /*1fd0*/  LDC.64 R4, c[0x0][0x380] ;  /* 0x0000e000ff047b82 */ /* 0x000e240000000a00 */
[----:B0-----:R-:W-:-:S05]  /*1fe0*/  IMAD.WIDE.U32 R4, R7, 0x4, R4 ;  /* 0x0000000407047825 */ /* 0x001fca00078e0004 */
[----:B------:R0:W2:Y:S01]  /*1ff0*/  LDG.E R6, desc[UR8][R4.64] ;  /* 0x0000000804067981 */ /* 0x0000a2000c1e1900 */
[----:B------:R-:W3:Y:S02]  /*2000*/  S2R R2, SR_TID.X ;  /* 0x0000000000027919 */ /* 0x000ee40000002100 */
[C---:B---3--:R-:W-:Y:S02]  /*2010*/  LOP3.LUT R3, R2.reuse, 0x1f, RZ, 0xc0, !PT ;  /* 0x0000001f02037812 */ /* 0x048fe400078ec0ff */
        /* <DEDUP_REMOVED lines=34> */
[----:B------:R-:W4:Y:S01]  /*2240*/  @!P5 LDG.E R8, desc[UR8][R4.64+0x80] ;  /* 0x000080080408d981 */ /* 0x000f22000c1e1900 */
[-C--:B------:R-:W-:Y:S01]  /*2250*/  ISETP.GE.U32.AND P5, PT, R9, R0.reuse, PT ;  /* 0x000000000900720c */ /* 0x080fe20003fa6070 */
[--C-:B------:R-:W-:Y:S02]  /*2260*/  IMAD.MOV.U32 R20, RZ, RZ, R16.reuse ;  /* 0x000000ffff147224 */ /* 0x100fe400078e0010 */
[----:B------:R-:W4:Y:S01]  /*2270*/  @!P2 LDG.E R18, desc[UR8][R4.64+0x280] ;  /* 0x000280080412a981 */ /* 0x000f22000c1e1900 */
[-C--:B------:R-:W-:Y:S01]  /*2280*/  ISETP.GE.U32.AND P2, PT, R7, R0.reuse, PT ;  /* 0x000000000700720c */ /* 0x080fe20003f46070 */
[C---:B------:R-:W-:Y:S02]  /*2290*/  VIADD R7, R3.reuse, 0x1a0 ;  /* 0x000001a003077836 */ /* 0x040fe40000000000 */
[--C-:B------:R-:W-:Y:S01]  /*22a0*/  IMAD.MOV.U32 R14, RZ, RZ, R16.reuse ;  /* 0x000000ffff0e7224 */ /* 0x100fe200078e0010 */
[----:B------:R-:W4:Y:S01]  /*22b0*/  @!P1 LDG.E R20, desc[UR8][R4.64+0x300] ;  /* 0x0003000804149981 */ /* 0x000f22000c1e1900 */
[----:B------:R-:W-:Y:S01]  /*22c0*/  VIADD R9, R3, 0x160 ;  /* 0x0000016003097836 */ /* 0x000fe20000000000 */
[----:B------:R-:W-:Y:S01]  /*22d0*/  ISETP.GE.U32.AND P1, PT, R7, R0, PT ;  /* 0x000000000700720c */ /* 0x000fe20003f26070 */
[----:B------:R-:W-:-:S02]  /*22e0*/  IMAD.MOV.U32 R24, RZ, RZ, R16 ;  /* 0x000000ffff187224 */ /* 0x000fc400078e0010 */
[----:B------:R-:W-:Y:S01]  /*22f0*/  VIADD R7, R3, 0x1e0 ;  /* 0x000001e003077836 */ /* 0x000fe20000000000 */
[----:B------:R-:W4:Y:S01]  /*2300*/  @!P3 LDG.E R14, desc[UR8][R4.64+0x200] ;  /* 0x00020008040eb981 */ /* 0x000f22000c1e1900 */
[--C-:B------:R-:W-:Y:S01]  /*2310*/  IMAD.MOV.U32 R22, RZ, RZ, R16.reuse ;  /* 0x000000ffff167224 */ /* 0x100fe200078e0010 */
[-C--:B------:R-:W-:Y:S01]  /*2320*/  ISETP.GE.U32.AND P3, PT, R9, R0.reuse, PT ;  /* 0x000000000900720c */ /* 0x080fe20003f66070 */
[----:B------:R-:W-:Y:S01]  /*2330*/  VIADD R9, R3, 0x1c0 ;  /* 0x000001c003097836 */ /* 0x000fe20000000000 */
[----:B------:R-:W4:Y:S01]  /*2340*/  @!P5 LDG.E R24, desc[UR8][R4.64+0x400] ;  /* 0x000400080418d981 */ /* 0x000f22000c1e1900 */
[--C-:B------:R-:W-:Y:S01]  /*2350*/  IMAD.MOV.U32 R26, RZ, RZ, R16.reuse ;  /* 0x000000ffff1a7224 */ /* 0x100fe200078e0010 */
[-C--:B------:R-:W-:Y:S01]  /*2360*/  ISETP.GE.U32.AND P5, PT, R7, R0.reuse, PT ;  /* 0x000000000700720c */ /* 0x080fe20003fa6070 */
[----:B------:R-:W-:Y:S01]  /*2370*/  VIADD R7, R3, 0x200 ;  /* 0x0000020003077836 */ /* 0x000fe20000000000 */
[----:B------:R-:W4:Y:S01]  /*2380*/  @!P6 LDG.E R22, desc[UR8][R4.64+0x380] ;  /* 0x000380080416e981 */ /* 0x000f22000c1e1900 */
[----:B------:R-:W-:Y:S01]  /*2390*/  ISETP.GE.U32.AND P6, PT, R9, R0, PT ;  /* 0x000000000900720c */ /* 0x000fe20003fc6070 */
[----:B------:R-:W-:-:S02]  /*23a0*/  IMAD.MOV.U32 R28, RZ, RZ, R16 ;  /* 0x000000ffff1c7224 */ /* 0x000fc400078e0010 */
[--C-:B------:R-:W-:Y:S01]  /*23b0*/  IMAD.MOV.U32 R30, RZ, RZ, R16.reuse ;  /* 0x000000ffff1e7224 */ /* 0x100fe200078e0010 */
[----:B------:R-:W4:Y:S01]  /*23c0*/  @!P0 LDG.E R26, desc[UR8][R4.64+0x480] ;  /* 0x00048008041a8981 */ /* 0x000f22000c1e1900 */
[-C--:B------:R-:W-:Y:S01]  /*23d0*/  ISETP.GE.U32.AND P0, PT, R7, R0.reuse, PT ;  /* 0x000000000700720c */ /* 0x080fe20003f06070 */
[C---:B------:R-:W-:Y:S02]  /*23e0*/  VIADD R9, R3.reuse, 0x220 ;  /* 0x0000022003097836 */ /* 0x040fe40000000000 */
[----:B------:R-:W-:Y:S01]  /*23f0*/  VIADD R7, R3, 0x240 ;  /* 0x0000024003077836 */ /* 0x000fe20000000000 */
[----:B------:R-:W4:Y:S01]  /*2400*/  @!P4 LDG.E R28, desc[UR8][R4.64+0x500] ;  /* 0x00050008041cc981 */ /* 0x000f22000c1e1900 */
[--C-:B------:R-:W-:Y:S01]  /*2410*/  IMAD.MOV.U32 R32, RZ, RZ, R16.reuse ;  /* 0x000000ffff207224 */ /* 0x100fe200078e0010 */
[-C--:B------:R-:W-:Y:S01]  /*2420*/  ISETP.GE.U32.AND P4, PT, R9, R0.reuse, PT ;  /* 0x000000000900720c */ /* 0x080fe20003f86070 */
[--C-:B------:R-:W-:Y:S01]  /*2430*/  IMAD.MOV.U32 R34, RZ, RZ, R16.reuse ;  /* 0x000000ffff227224 */ /* 0x100fe200078e0010 */
[----:B------:R-:W4:Y:S01]  /*2440*/  @!P3 LDG.E R30, desc[UR8][R4.64+0x580] ;  /* 0x00058008041eb981 */ /* 0x000f22000c1e1900 */
[----:B------:R-:W-:Y:S01]  /*2450*/  IMAD.MOV.U32 R36, RZ, RZ, R16 ;  /* 0x000000ffff247224 */ /* 0x000fe200078e0010 */
[----:B------:R-:W-:Y:S01]  /*2460*/  ISETP.GE.U32.AND P3, PT, R7, R0, PT ;  /* 0x000000000700720c */ /* 0x000fe20003f66070 */
[C---:B------:R-:W-:Y:S01]  /*2470*/  VIADD R7, R3.reuse, 0x260 ;  /* 0x0000026003077836 */ /* 0x040fe20000000000 */
[----:B------:R-:W4:Y:S01]  /*2480*/  @!P2 LDG.E R32, desc[UR8][R4.64+0x600] ;  /* 0x000600080420a981 */ /* 0x000f22000c1e1900 */
[----:B------:R-:W-:-:S03]  /*2490*/  VIADD R9, R3, 0x280 ;  /* 0x0000028003097836 */ /* 0x000fc60000000000 */
[----:B------:R-:W4:Y:S01]  /*24a0*/  @!P1 LDG.E R34, desc[UR8][R4.64+0x680] ;  /* 0x0006800804229981 */ /* 0x000f22000c1e1900 */
[-C--:B------:R-:W-:Y:S02]  /*24b0*/  ISETP.GE.U32.AND P2, PT, R7, R0.reuse, PT ;  /* 0x000000000700720c */ /* 0x080fe40003f46070 */
[-C--:B------:R-:W-:Y:S01]  /*24c0*/  ISETP.GE.U32.AND P1, PT, R9, R0.reuse, PT ;  /* 0x000000000900720c */ /* 0x080fe20003f26070 */
[----:B------:R-:W4:Y:S01]  /*24d0*/  @!P6 LDG.E R36, desc[UR8][R4.64+0x700] ;  /* 0x000700080424e981 */ /* 0x000f22000c1e1900 */
[----:B------:R-:W-:Y:S01]  /*24e0*/  ISETP.GE.U32.AND P6, PT, R39, R0, PT ;  /* 0x000000002700720c */ /* 0x000fe20003fc6070 */
[--C-:B------:R-:W-:Y:S02]  /*24f0*/  IMAD.MOV.U32 R46, RZ, RZ, R16.reuse ;  /* 0x000000ffff2e7224 */ /* 0x100fe400078e0010 */
[--C-:B------:R-:W-:Y:S02]  /*2500*/  IMAD.MOV.U32 R48, RZ, RZ, R16.reuse ;  /* 0x000000ffff307224 */ /* 0x100fe400078e0010 */
[----:B------:R-:W-:-:S02]  /*2510*/  IMAD.MOV.U32 R50, RZ, RZ, R16 ;  /* 0x000000ffff327224 */ /* 0x000fc400078e0010 */
        /* <DEDUP_REMOVED lines=114> */
[----:B------:R-:W-:-:S02]  /*2c40*/  ISETP.GE.U32.AND P0, PT, R2, 0x20, PT ;  /* 0x000000200200780c */ /* 0x000fc40003f06070 */
[----:B------:R-:W-:Y:S02]  /*2c50*/  SEL R37, R37, RZ, P1 ;  /* 0x000000ff25257207 */ /* 0x000fe40000800000 */
[----:B------:R-:W-:-:S04]  /*2c60*/  SEL R17, R16, RZ, P0 ;  /* 0x000000ff10117207 */ /* 0x000fc80000000000 */
[----:B-----5:R-:W-:Y:S01]  /*2c70*/  IADD3 R44, PT, PT, R17, R37, R44 ;  /* 0x00000025112c7210 */ /* 0x020fe20007ffe02c */
[----:B------:R-:W-:Y:S06]  /*2c80*/  BRA `(.L_x_299) ;  /* 0x0000000c00e87947 */ /* 0x000fec0003800000 */
.L_x_298:
        /* <DEDUP_REMOVED lines=82> */
.L_x_345:
[----:B------:R-:W-:Y:S05]  /*31b0*/  @!P0 BRA `(.L_x_302) ;  /* 0x0000000000748947 */ /* 0x000fea0003800000 */
[----:B------:R-:W-:-:S07]  /*31c0*/  IMAD.MOV.U32 R20, RZ, RZ, 0x3b8 ;  /* 0x000003b8ff147424 */ /* 0x000fce00078e00ff */
.L_x_304:
        /* <DEDUP_REMOVED lines=27> */
.L_x_348:
[----:B------:R-:W-:Y:S05]  /*3380*/  @P0 BRA `(.L_x_304) ;  /* 0xfffffffc00900947 */ /* 0x000fea000383ffff */
.L_x_302:
        /* <DEDUP_REMOVED lines=8> */
[----:B------:R-:W-:Y:S01]  /*3410*/  LOP3.LUT R16, R21, R16, RZ, 0xc, !PT ;  /* 0x0000001015107212 */ /* 0x000fe200078e0cff */
[----:B------:R-:W-:-:S03]  /*3420*/  VIADD R21, R38, 0x10 ;  /* 0x0000001026157836 */ /* 0x000fc60000000000 */
[----:B------:R-:W0:Y:S02]  /*3430*/  POPC R20, R16 ;  /* 0x0000001000147309 */ /* 0x000e240000000000 */
[----:B0-----:R-:W0:Y:S01]  /*3440*/  SHFL.DOWN PT, R22, R19, 0x1, R20 ;  /* 0x0820000013167989 */ /* 0x001e2200000e0014 */
[-C--:B------:R-:W-:Y:S02]  /*3450*/  ISETP.GE.AND P0, PT, R38, R20.reuse, PT ;  /* 0x000000142600720c */ /* 0x080fe40003f06270 */
[-C--:B------:R-:W-:Y:S02]  /*3460*/  ISETP.GT.AND P2, PT, R21, R20.reuse, PT ;  /* 0x000000141500720c */ /* 0x080fe40003f44270 */
[----:B0-----:R-:W-:Y:S02]  /*3470*/  SEL R22, R22, RZ, !P0 ;  /* 0x000000ff16167207 */ /* 0x001fe40004000000 */
[----:B------:R-:W-:Y:S01]  /*3480*/  ISETP.GT.AND P0, PT, R17, R20, PT ;  /* 0x000000141100720c */ /* 0x000fe20003f04270 */
[----:B------:R-:W-:-:S02]  /*3490*/  VIADD R17, R38, 0x4 ;  /* 0x0000000426117836 */ /* 0x000fc40000000000 */
        /* <DEDUP_REMOVED lines=12> */
[----:B0-----:R-:W-:-:S05]  /*3560*/  IADD3 R44, P3, PT, R16, 0x100, RZ ;  /* 0x00000100102c7810 */ /* 0x001fca0007f7e0ff */
[----:B------:R-:W-:Y:S01]  /*3570*/  IMAD.X R45, RZ, RZ, R17, P3 ;  /* 0x000000ffff2d7224 */ /* 0x000fe200018e0611 */
[----:B-1----:R-:W-:Y:S02]  /*3580*/  SEL R22, R22, RZ, !P0 ;  /* 0x000000ff16167207 */ /* 0x002fe40004000000 */
[----:B------:R-:W-:-:S03]  /*3590*/  ISETP.NE.AND P0, PT, R18, 0x65, PT ;  /* 0x000000651200780c */ /* 0x000fc60003f05270 */
[----:B------:R-:W-:-:S05]  /*35a0*/  IMAD.IADD R43, R19, 0x1, R22 ;  /* 0x00000001132b7824 */ /* 0x000fca00078e0216 */
[----:B------:R-:W0:Y:S05]  /*35b0*/  SHFL.DOWN PT, R22, R43, 0x10, R20 ;  /* 0x0a0000002b167989 */ /* 0x000e2a00000e0014 */
[----:B------:R-:W-:Y:S02]  /*35c0*/  VOTE.ALL P0, P0 ;  /* 0x0000000000ff7806 */ /* 0x000fe40000000000 */
[----:B0-----:R-:W-:-:S05]  /*35d0*/  SEL R22, R22, RZ, !P2 ;  /* 0x000000ff16167207 */ /* 0x001fca0005000000 */
[----:B------:R-:W-:-:S07]  /*35e0*/  IMAD.IADD R46, R43, 0x1, R22 ;  /* 0x000000012b2e7824 */ /* 0x000fce00078e0216 */
.L_x_357:
[----:B------:R-:W-:Y:S05]  /*35f0*/  @!P0 BRA `(.L_x_306) ;  /* 0x00000004002c8947 */ /* 0x000fea0003800000 */
[----:B------:R-:W-:-:S07]  /*3600*/  IMAD.MOV.U32 R43, RZ, RZ, 0x3b8 ;  /* 0x000003b8ff2b7424 */ /* 0x000fce00078e00ff */
.L_x_312:
        /* <DEDUP_REMOVED lines=8> */
.L_x_360:
[----:B------:R-:W-:Y:S05]  /*3690*/  @!P0 BRA `(.L_x_308) ;  /* 0x0000000000748947 */ /* 0x000fea0003800000 */
[----:B------:R-:W-:-:S07]  /*36a0*/  IMAD.MOV.U32 R20, RZ, RZ, R43 ;  /* 0x000000ffff147224 */ /* 0x000fce00078e002b */
.L_x_310:
        /* <DEDUP_REMOVED lines=27> */
.L_x_363:
[----:B------:R-:W-:Y:S05]  /*3860*/  @P0 BRA `(.L_x_310) ;  /* 0xfffffffc00900947 */ /* 0x000fea000383ffff */
.L_x_308:
        /* <DEDUP_REMOVED lines=35> */
.L_x_372:
[----:B------:R-:W-:Y:S05]  /*3aa0*/  @P0 BRA `(.L_x_312) ;  /* 0xfffffff800d80947 */ /* 0x000fea000383ffff */
.L_x_306:
        /* <DEDUP_REMOVED lines=15> */
.L_x_300:
        /* <DEDUP_REMOVED lines=9> */
.L_x_299:
        /* <DEDUP_REMOVED lines=11> */
[----:B------:R-:W-:Y:S03]  /*3ce0*/  STS.64 [R40], R44 ;  /* 0x0000002c28007388 */ /* 0x000fe60000000a00 */
[----:B------:R-:W-:Y:S01]  /*3cf0*/  IMAD.IADD R10, R11, 0x1, R9 ;  /* 0x000000010b0a7824 */ /* 0x000fe200078e0209 */
[----:B------:R2:W-:Y:S03]  /*3d00*/  STS.64 [R40+0x8], R4 ;  /* 0x0000080428007388 */ /* 0x0005e60000000a00 */
[----:B------:R-:W-:Y:S01]  /*3d10*/  IMAD.IADD R11, R12, 0x1, R10 ;  /* 0x000000010c0b7824 */ /* 0x000fe200078e020a */
[----:B------:R3:W-:Y:S03]  /*3d20*/  STS.64 [R40+0x10], R6 ;  /* 0x0000100628007388 */ /* 0x0007e60000000a00 */
[----:B------:R-:W-:Y:S01]  /*3d30*/  IMAD.IADD R12, R13, 0x1, R11 ;  /* 0x000000010d0c7824 */ /* 0x000fe200078e020b */
[----:B------:R-:W-:Y:S03]  /*3d40*/  STS.64 [R40+0x18], R8 ;  /* 0x0000180828007388 */ /* 0x000fe60000000a00 */
        /* <DEDUP_REMOVED lines=23> */
[----:B------:R-:W-:Y:S02]  /*3ec0*/  LOP3.LUT R10, R5, 0x3e0, RZ, 0xc0, !PT ;  /* 0x000003e0050a7812 */ /* 0x000fe400078ec0ff */
[----:B------:R-:W-:Y:S01]  /*3ed0*/  STS.64 [R40+0x50], R22 ;  /* 0x0000501628007388 */ /* 0x000fe20000000a00 */
[----:B------:R-:W-:-:S03]  /*3ee0*/  NOP ;  /* 0x0000000000007918 */ /* 0x000fc60000000000 */
[----:B------:R-:W-:Y:S01]  /*3ef0*/  LDS R45, [R41] ;  /* 0x00000000292d7984 */ /* 0x000fe20000000800 */
[----:B---3--:R-:W-:Y:S01]  /*3f00*/  LOP3.LUT R8, R6, 0x3e0, RZ, 0xc0, !PT ;  /* 0x000003e006087812 */ /* 0x008fe200078ec0ff */
[----:B------:R-:W-:Y:S02]  /*3f10*/  IMAD R10, R10, 0x16, R4 ;  /* 0x000000160a0a7824 */ /* 0x000fe400078e0204 */
        /* <DEDUP_REMOVED lines=27> */
[----:B--2---:R-:W-:Y:S01]  /*40d0*/  IMAD.X R0, RZ, RZ, RZ, P0 ;  /* 0x000000ffff007224 */ /* 0x004fe200000e06ff */
[----:B-1----:R-:W-:Y:S01]  /*40e0*/  LEA R4, P0, R5, UR6, 0x2 ;  /* 0x0000000605047c11 */ /* 0x002fe2000f8010ff */
[----:B------:R-:W-:-:S03]  /*40f0*/  VIADD R41, R10, 0x20 ;  /* 0x000000200a297836 */ /* 0x000fc60000000000 */
[----:B------:R-:W-:Y:S01]  /*4100*/  LEA.HI.X R5, R5, UR7, R0, 0x2, P0 ;  /* 0x0000000705057c11 */ /* 0x000fe200080f1400 */
[C---:B------:R-:W-:Y:S01]  /*4110*/  VIADD R0, R8.reuse, 0xc0 ;  /* 0x000000c008007836 */ /* 0x040fe20000000000 */
[----:B------:R-:W0:Y:S02]  /*4120*/  LDS R2, [UR4+0x8400] ;  /* 0x00840004ff027984 */ /* 0x000e240008000800 */
[-C--:B0-----:R-:W-:Y:S01]  /*4130*/  ISETP.GE.AND P6, PT, R3, R2.reuse, PT ;  /* 0x000000020300720c */ /* 0x081fe20003fc6270 */
[C---:B------:R-:W-:Y:S01]  /*4140*/  VIADD R3, R8.reuse, 0x80 ;  /* 0x0000008008037836 */ /* 0x040fe20000000000 */
[-C--:B------:R-:W-:Y:S01]  /*4150*/  ISETP.GE.AND P5, PT, R41, R2.reuse, PT ;  /* 0x000000022900720c */ /* 0x080fe20003fa6270 */
[----:B------:R-:W-:Y:S01]  /*4160*/  VIADD R41, R8, 0xa0 ;  /* 0x000000a008297836 */ /* 0x000fe20000000000 */
[-C--:B------:R-:W-:Y:S01]  /*4170*/  ISETP.GE.AND P0, PT, R6, R2.reuse, PT ;  /* 0x000000020600720c */ /* 0x080fe20003f06270 */
[C---:B------:R-:W-:Y:S01]  /*4180*/  VIADD R6, R8.reuse, 0xe0 ;  /* 0x000000e008067836 */ /* 0x040fe20000000000 */
[-C--:B------:R-:W-:Y:S01]  /*4190*/  ISETP.GE.AND P3, PT, R3, R2.reuse, PT ;  /* 0x000000020300720c */ /* 0x080fe20003f66270 */
[----:B------:R-:W-:Y:S01]  /*41a0*/  VIADD R3, R8, 0x100 ;  /* 0x0000010008037836 */ /* 0x000fe20000000000 */
[-C--:B------:R-:W-:Y:S01]  /*41b0*/  ISETP.GE.AND P2, PT, R0, R2.reuse, PT ;  /* 0x000000020000720c */ /* 0x080fe20003f46270 */
[----:B------:R-:W-:Y:S01]  /*41c0*/  VIADD R0, R10, 0x40 ;  /* 0x000000400a007836 */ /* 0x000fe20000000000 */
[-C--:B------:R-:W-:Y:S01]  /*41d0*/  ISETP.GE.AND P4, PT, R41, R2.reuse, PT ;  /* 0x000000022900720c */ /* 0x080fe20003f86270 */
[----:B------:R-:W-:Y:S01]  /*41e0*/  VIADD R41, R8, 0x120 ;  /* 0x0000012008297836 */ /* 0x000fe20000000000 */
[-C--:B------:R-:W-:Y:S01]  /*41f0*/  ISETP.GE.AND P1, PT, R6, R2.reuse, PT ;  /* 0x000000020600720c */ /* 0x080fe20003f26270 */
        /* <DEDUP_REMOVED lines=14> */
[----:B------:R-:W-:Y:S02]  /*42e0*/  VIADD R3, R8, 0x1c0 ;  /* 0x000001c008037836 */ /* 0x000fe40000000000 */
[----:B------:R-:W-:Y:S01]  /*42f0*/  @!P4 STG.E desc[UR8][R4.64+0x280], R53 ;  /* 0x000280350400c986 */ /* 0x000fe2000c101908 */
[----:B------:R-:W-:-:S03]  /*4300*/  ISETP.GE.AND P4, PT, R0, R2, PT ;  /* 0x000000020000720c */ /* 0x000fc60003f86270 */
[----:B------:R0:W-:Y:S01]  /*4310*/  @!P1 STG.E desc[UR8][R4.64+0x380], R37 ;  /* 0x0003802504009986 */ /* 0x0001e2000c101908 */
[-C--:B------:R-:W-:Y:S01]  /*4320*/  ISETP.GE.AND P1, PT, R41, R2.reuse, PT ;  /* 0x000000022900720c */ /* 0x080fe20003f26270 */
[C---:B------:R-:W-:Y:S02]  /*4330*/  VIADD R41, R8.reuse, 0x1e0 ;  /* 0x000001e008297836 */ /* 0x040fe40000000000 */
[----:B------:R-:W-:Y:S01]  /*4340*/  @!P6 STG.E desc[UR8][R4.64+0x400], R35 ;  /* 0x000400230400e986 */ /* 0x000fe2000c101908 */
[-C--:B------:R-:W-:Y:S01]  /*4350*/  ISETP.GE.AND P6, PT, R3, R2.reuse, PT ;  /* 0x000000020300720c */ /* 0x080fe20003fc6270 */
[----:B------:R-:W-:Y:S02]  /*4360*/  VIADD R3, R8, 0x200 ;  /* 0x0000020008037836 */ /* 0x000fe40000000000 */
[----:B------:R1:W-:Y:S01]  /*4370*/  @!P5 STG.E desc[UR8][R4.64+0x480], R33 ;  /* 0x000480210400d986 */ /* 0x0003e2000c101908 */
[----:B------:R-:W-:Y:S01]  /*4380*/  ISETP.GE.AND P5, PT, R41, R2, PT ;  /* 0x000000022900720c */ /* 0x000fe20003fa6270 */
[----:B------:R-:W-:-:S02]  /*4390*/  VIADD R41, R10, 0x220 ;  /* 0x000002200a297836 */ /* 0x000fc40000000000 */
[----:B------:R2:W-:Y:S01]  /*43a0*/  @!P0 STG.E desc[UR8][R4.64+0x500], R31 ;  /* 0x0005001f04008986 */ /* 0x0005e2000c101908 */
[-C--:B------:R-:W-:Y:S01]  /*43b0*/  ISETP.GE.AND P0, PT, R3, R2.reuse, PT ;  /* 0x000000020300720c */ /* 0x080fe20003f06270 */
[----:B0-----:R-:W-:Y:S02]  /*43c0*/  VIADD R37, R10, 0x240 ;  /* 0x000002400a257836 */ /* 0x001fe40000000000 */
[C---:B------:R-:W-:Y:S01]  /*43d0*/  VIADD R3, R8.reuse, 0x260 ;  /* 0x0000026008037836 */ /* 0x040fe20000000000 */
[----:B------:R2:W-:Y:S01]  /*43e0*/  @!P4 STG.E desc[UR8][R4.64+0x100], R29 ;  /* 0x0001001d0400c986 */ /* 0x0005e2000c101908 */
[-C--:B------:R-:W-:Y:S01]  /*43f0*/  ISETP.GE.AND P4, PT, R41, R2.reuse, PT ;  /* 0x000000022900720c */ /* 0x080fe20003f86270 */
[----:B-1----:R-:W-:Y:S02]  /*4400*/  VIADD R33, R8, 0x280 ;  /* 0x0000028008217836 */ /* 0x002fe40000000000 */
        /* <DEDUP_REMOVED lines=17> */
.L_x_286:
[----:B------:R-:W-:Y:S01]  /*4520*/  BSSY B1, `(.L_x_313) ;  /* 0x0000006000017945 */ /* 0x000fe20003800000 */
[----:B------:R-:W-:Y:S01]  /*4530*/  PLOP3.LUT P0, PT, P0, PT, PT, 0x8, 0x80 ;  /* 0x000000000080781c */ /* 0x000fe2000070e170 */
[----:B------:R-:W-:-:S12]  /*4540*/  IMAD.MOV.U32 R21, RZ, RZ, -0x1 ;  /* 0xffffffffff157424 */ /* 0x000fd800078e00ff */
[----:B------:R-:W-:Y:S05]  /*4550*/  WARPSYNC.COLLECTIVE R21, `(.L_x_314) ;  /* 0x0000000015087348 */ /* 0x000fea0003c00000 */
[----:B------:R-:W-:Y:S01]  /*4560*/  VOTE.ANY P0, P0 ;  /* 0x0000000000ff7806 */ /* 0x000fe20000000100 */
[----:B------:R-:W-:-:S12]  /*4570*/  ENDCOLLECTIVE ;  /* 0x000000000000791b */ /* 0x000fd80003800000 */
.L_x_314:
[----:B------:R-:W-:Y:S05]  /*4580*/  BSYNC B1 ;  /* 0x0000000000017941 */ /* 0x000fea0003800000 */
.L_x_313:
[----:B------:R-:W-:Y:S05]  /*4590*/  BRA `(.L_x_315) ;  /* 0xffffffc800787947 */ /* 0x000fea000383ffff */
.L_x_288:
[----:B------:R-:W-:Y:S01]  /*45a0*/  BSSY B1, `(.L_x_316) ;  /* 0x0000006000017945 */ /* 0x000fe20003800000 */
[----:B------:R-:W-:Y:S01]  /*45b0*/  PLOP3.LUT P0, PT, P0, PT, PT, 0x8, 0x80 ;  /* 0x000000000080781c */ /* 0x000fe2000070e170 */
[----:B------:R-:W-:-:S12]  /*45c0*/  IMAD.MOV.U32 R21, RZ, RZ, -0x1 ;  /* 0xffffffffff157424 */ /* 0x000fd800078e00ff */
[----:B------:R-:W-:Y:S05]  /*45d0*/  WARPSYNC.COLLECTIVE R21, `(.L_x_317) ;  /* 0x0000000015087348 */ /* 0x000fea0003c00000 */
[----:B------:R-:W-:Y:S01]  /*45e0*/  VOTE.ANY P0, P0 ;  /* 0x0000000000ff7806 */ /* 0x000fe20000000100 */
[----:B------:R-:W-:-:S12]  /*45f0*/  ENDCOLLECTIVE ;  /* 0x000000000000791b */ /* 0x000fd80003800000 */
.L_x_317:
[----:B------:R-:W-:Y:S05]  /*4600*/  BSYNC B1 ;  /* 0x0000000000017941 */ /* 0x000fea0003800000 */
.L_x_316:
[----:B------:R-:W-:Y:S05]  /*4610*/  BRA `(.L_x_318) ;  /* 0xffffffc800cc7947 */ /* 0x000fea000383ffff */
.L_x_290:
[----:B------:R-:W0:Y:S01]  /*4620*/  S2R R30, SR_GEMASK ;  /* 0x00000000001e7919 */ /* 0x000e220000003c00 */
[----:B------:R-:W-:Y:S01]  /*4630*/  BSSY B1, `(.L_x_319) ;  /* 0x0000006000017945 */ /* 0x000fe20003800000 */
[----:B------:R-:W-:Y:S01]  /*4640*/  PLOP3.LUT P0, PT, P0, PT, PT, 0x8, 0x80 ;  /* 0x000000000080781c */ /* 0x000fe2000070e170 */
[----:B------:R-:W-:-:S12]  /*4650*/  IMAD.MOV.U32 R21, RZ, RZ, -0x1 ;  /* 0xffffffffff157424 */ /* 0x000fd800078e00ff */
[----:B0-----:R-:W-:Y:S05]  /*4660*/  WARPSYNC.COLLECTIVE R21, `(.L_x_320) ;  /* 0x0000000015087348 */ /* 0x001fea0003c00000 */
[----:B------:R-:W-:Y:S01]  /*4670*/  VOTE.ANY R21, PT, P0 ;  /* 0x0000000000157806 */ /* 0x000fe200000e0100 */
[----:B0-----:R-:W-:Y:S06]  /*4680*/  ENDCOLLECTIVE ;  /* 0x000000000000791b */ /* 0x001fec0003800000 */
.L_x_320:
[----:B------:R-:W-:Y:S05]  /*4690*/  BSYNC B1 ;  /* 0x0000000000017941 */ /* 0x000fea0003800000 */
.L_x_319:
[----:B------:R-:W-:Y:S01]  /*46a0*/  LOP3.LUT R21, R21, 0x80000000, R30, 0xec, !PT ;  /* 0x8000000015157812 */ /* 0x000fe200078eec1e */
[----:B------:R-:W-:Y:S02]  /*46b0*/  IMAD.MOV.U32 R17, RZ, RZ, 0x1 ;  /* 0x00000001ff117424 */ /* 0x000fe400078e00ff */
[----:B------:R-:W-:Y:S02]  /*46c0*/  VIADD R41, R39, 0x2 ;  /* 0x0000000227297836 */ /* 0x000fe40000000000 */
[----:B------:R-:W-:Y:S02]  /*46d0*/  VIADD R16, R21, 0xffffffff ;  /* 0xffffffff15107836 */ /* 0x000fe40000000000 */
[C---:B------:R-:W-:Y:S02]  /*46e0*/  VIADD R43, R39.reuse, 0x4 ;  /* 0x00000004272b7836 */ /* 0x040fe40000000000 */
[----:B------:R-:W-:Y:S01]  /*46f0*/  VIADD R44, R39, 0x8 ;  /* 0x00000008272c7836 */ /* 0x000fe20000000000 */
[----:B------:R-:W-:Y:S01]  /*4700*/  LOP3.LUT R28, R21, R16, RZ, 0xc, !PT ;  /* 0x00000010151c7212 */ /* 0x000fe200078e0cff */
[----:B------:R-:W-:-:S02]  /*4710*/  IMAD.MOV.U32 R16, RZ, RZ, R27 ;  /* 0x000000ffff107224 */ /* 0x000fc400078e001b */
[----:B------:R-:W-:Y:S01]  /*4720*/  IMAD.MOV.U32 R21, RZ, RZ, -0x1 ;  /* 0xffffffffff157424 */ /* 0x000fe200078e00ff */
[----:B------:R0:W1:Y:S01]  /*4730*/  POPC R20, R28 ;  /* 0x0000001c00147309 */ /* 0x0000620000000000 */
[----:B------:R-:W-:-:S07]  /*4740*/  VIADD R45, R39, 0x10 ;  /* 0x00000010272d7836 */ /* 0x000fce0000000000 */
[----:B01----:R-:W-:Y:S05]  /*4750*/  WARPSYNC.COLLECTIVE R21, `(.L_x_321) ;  /* 0x0000000015087348 */ /* 0x003fea0003c00000 */
[----:B-1----:R1:W2:Y:S02]  /*4760*/  SHFL.DOWN P3, R22, R16, R17, R20 ;  /* 0x0800001110167389 */ /* 0x0022a40000060014 */
[----:B012---:R-:W-:Y:S05]  /*4770*/  ENDCOLLECTIVE ;  /* 0x000000000000791b */ /* 0x007fea0003800000 */
.L_x_321:
[-C--:B------:R-:W-:Y:S02]  /*4780*/  ISETP.GE.AND P0, PT, R39, R20.reuse, PT ;  /* 0x000000142700720c */ /* 0x080fe40003f06270 */
[-C--:B------:R-:W-:Y:S01]  /*4790*/  ISETP.GT.AND P2, PT, R45, R20.reuse, PT ;  /* 0x000000142d00720c */ /* 0x080fe20003f44270 */
        /* <DEDUP_REMOVED lines=8> */
.L_x_322:
        /* <DEDUP_REMOVED lines=8> */
.L_x_323:
[----:B------:R-:W-:Y:S01]  /*48a0*/  IMAD.MOV.U32 R17, RZ, RZ, 0x8 ;  /* 0x00000008ff117424 */ /* 0x000fe200078e00ff */
[----:B------:R-:W-:Y:S02]  /*48b0*/  SEL R22, R22, RZ, !P0 ;  /* 0x000000ff16167207 */ /* 0x000fe40004000000 */
[----:B------:R-:W-:-:S03]  /*48c0*/  ISETP.GT.AND P0, PT, R44, R20, PT ;  /* 0x000000142c00720c */ /* 0x000fc60003f04270 */
[----:B------:R-:W-:Y:S02]  /*48d0*/  IMAD.IADD R27, R29, 0x1, R22 ;  /* 0x000000011d1b7824 */ /* 0x000fe400078e0216 */
[----:B------:R-:W0:Y:S02]  /*48e0*/  LDC.64 R28, c[0x0][0x390] ;  /* 0x0000e400ff1c7b82 */ /* 0x000e240000000a00 */
[----:B------:R-:W-:-:S07]  /*48f0*/  IMAD.MOV.U32 R16, RZ, RZ, R27 ;  /* 0x000000ffff107224 */ /* 0x000fce00078e001b */
[----:B0-----:R-:W-:Y:S05]  /*4900*/  WARPSYNC.COLLECTIVE R21, `(.L_x_324) ;  /* 0x0000000015087348 */ /* 0x001fea0003c00000 */
[----:B------:R1:W2:Y:S02]  /*4910*/  SHFL.DOWN P3, R22, R16, R17, R20 ;  /* 0x0800001110167389 */ /* 0x0002a40000060014 */
[----:B012---:R-:W-:Y:S05]  /*4920*/  ENDCOLLECTIVE ;  /* 0x000000000000791b */ /* 0x007fea0003800000 */
.L_x_324:
[----:B------:R-:W-:Y:S01]  /*4930*/  IMAD.MOV.U32 R17, RZ, RZ, 0x10 ;  /* 0x00000010ff117424 */ /* 0x000fe200078e00ff */
[----:B------:R-:W-:Y:S02]  /*4940*/  SEL R22, R22, RZ, !P0 ;  /* 0x000000ff16167207 */ /* 0x000fe40004000000 */
[----:B------:R-:W-:-:S03]  /*4950*/  ISETP.NE.AND P0, PT, R26, 0x65, PT ;  /* 0x000000651a00780c */ /* 0x000fc60003f05270 */
[----:B------:R-:W-:-:S04]  /*4960*/  IMAD.IADD R47, R27, 0x1, R22 ;  /* 0x000000011b2f7824 */ /* 0x000fc800078e0216 */
[----:B------:R-:W-:-:S07]  /*4970*/  IMAD.MOV.U32 R16, RZ, RZ, R47 ;  /* 0x000000ffff107224 */ /* 0x000fce00078e002f */
[----:B------:R-:W-:Y:S05]  /*4980*/  WARPSYNC.COLLECTIVE R21, `(.L_x_325) ;  /* 0x0000000015087348 */ /* 0x000fea0003c00000 */
[----:B------:R0:W1:Y:S02]  /*4990*/  SHFL.DOWN P3, R22, R16, R17, R20 ;  /* 0x0800001110167389 */ /* 0x0000640000060014 */
[----:B01----:R-:W-:Y:S05]  /*49a0*/  ENDCOLLECTIVE ;  /* 0x000000000000791b */ /* 0x003fea0003800000 */
.L_x_325:
[----:B------:R-:W-:Y:S05]  /*49b0*/  WARPSYNC.COLLECTIVE R21, `(.L_x_326) ;  /* 0x0000000015087348 */ /* 0x000fea0003c00000 */
[----:B------:R-:W-:Y:S01]  /*49c0*/  VOTE.ALL P0, P0 ;  /* 0x0000000000ff7806 */ /* 0x000fe20000000000 */
[----:B------:R-:W-:-:S12]  /*49d0*/  ENDCOLLECTIVE ;  /* 0x000000000000791b */ /* 0x000fd80003800000 */
.L_x_326:
[----:B------:R-:W-:Y:S02]  /*49e0*/  IADD3 R28, P3, PT, R28, 0x100, RZ ;  /* 0x000001001c1c7810 */ /* 0x000fe40007f7e0ff */
[----:B------:R-:W-:-:S03]  /*49f0*/  SEL R22, R22, RZ, !P2 ;  /* 0x000000ff16167207 */ /* 0x000fc60005000000 */
[----:B------:R-:W-:Y:S02]  /*4a00*/  IMAD.X R3, RZ, RZ, R29, P3 ;  /* 0x000000ffff037224 */ /* 0x000fe400018e061d */
[----:B------:R-:W-:Y:S01]  /*4a10*/  IMAD.IADD R46, R47, 0x1, R22 ;  /* 0x000000012f2e7824 */ /* 0x000fe200078e0216 */
[----:B------:R-:W-:Y:S06]  /*4a20*/  BRA `(.L_x_327) ;  /* 0xffffffc800647947 */ /* 0x000fec000383ffff */
.L_x_292:
[----:B------:R-:W-:Y:S01]  /*4a30*/  BSSY B1, `(.L_x_328) ;  /* 0x0000006000017945 */ /* 0x000fe20003800000 */
[----:B------:R-:W-:Y:S01]  /*4a40*/  PLOP3.LUT P0, PT, P0, PT, PT, 0x8, 0x80 ;  /* 0x000000000080781c */ /* 0x000fe2000070e170 */
[----:B------:R-:W-:-:S12]  /*4a50*/  IMAD.MOV.U32 R21, RZ, RZ, -0x1 ;  /* 0xffffffffff157424 */ /* 0x000fd800078e00ff */
[----:B------:R-:W-:Y:S05]  /*4a60*/  WARPSYNC.COLLECTIVE R21, `(.L_x_329) ;  /* 0x0000000015087348 */ /* 0x000fea0003c00000 */
[----:B------:R-:W-:Y:S01]  /*4a70*/  VOTE.ANY P0, P0 ;  /* 0x0000000000ff7806 */ /* 0x000fe20000000100 */
[----:B------:R-:W-:-:S12]  /*4a80*/  ENDCOLLECTIVE ;  /* 0x000000000000791b */ /* 0x000fd80003800000 */
.L_x_329:
[----:B------:R-:W-:Y:S05]  /*4a90*/  BSYNC B1 ;  /* 0x0000000000017941 */ /* 0x000fea0003800000 */
.L_x_328:
[----:B------:R-:W-:Y:S05]  /*4aa0*/  BRA `(.L_x_330) ;  /* 0xffffffc800747947 */ /* 0x000fea000383ffff */
.L_x_294:
[----:B------:R-:W-:Y:S01]  /*4ab0*/  BSSY B1, `(.L_x_331) ;  /* 0x0000006000017945 */ /* 0x000fe20003800000 */
[----:B------:R-:W-:Y:S01]  /*4ac0*/  PLOP3.LUT P0, PT, P0, PT, PT, 0x8, 0x80 ;  /* 0x000000000080781c */ /* 0x000fe2000070e170 */
[----:B------:R-:W-:-:S12]  /*4ad0*/  IMAD.MOV.U32 R21, RZ, RZ, -0x1 ;  /* 0xffffffffff157424 */ /* 0x000fd800078e00ff */
[----:B------:R-:W-:Y:S05]  /*4ae0*/  WARPSYNC.COLLECTIVE R21, `(.L_x_332) ;  /* 0x0000000015087348 */ /* 0x000fea0003c00000 */
[----:B------:R-:W-:Y:S01]  /*4af0*/  VOTE.ANY P0, P0 ;  /* 0x0000000000ff7806 */ /* 0x000fe20000000100 */
[----:B------:R-:W-:-:S12]  /*4b00*/  ENDCOLLECTIVE ;  /* 0x000000000000791b */ /* 0x000fd80003800000 */
.L_x_332:
[----:B------:R-:W-:Y:S05]  /*4b10*/  BSYNC B1 ;  /* 0x0000000000017941 */ /* 0x000fea0003800000 */
.L_x_331:
[----:B------:R-:W-:Y:S05]  /*4b20*/  BRA `(.L_x_333) ;  /* 0xffffffc800c87947 */ /* 0x000fea000383ffff */
.L_x_296:
[----:B------:R-:W-:Y:S01]  /*4b30*/  BSSY B1, `(.L_x_334) ;  /* 0x0000006000017945 */ /* 0x000fe20003800000 */
[----:B------:R-:W-:Y:S01]  /*4b40*/  PLOP3.LUT P0, PT, P0, PT, PT, 0x8, 0x80 ;  /* 0x000000000080781c */ /* 0x000fe2000070e170 */
[----:B------:R-:W-:-:S12]  /*4b50*/  IMAD.MOV.U32 R21, RZ, RZ, -0x1 ;  /* 0xffffffffff157424 */ /* 0x000fd800078e00ff */
[----:B------:R-:W-:Y:S05]  /*4b60*/  WARPSYNC.COLLECTIVE R21, `(.L_x_335) ;  /* 0x0000000015087348 */ /* 0x000fea0003c00000 */
[----:B------:R-:W-:Y:S01]  /*4b70*/  VOTE.ANY R21, PT, P0 ;  /* 0x0000000000157806 */ /* 0x000fe200000e0100 */
[----:B------:R-:W-:Y:S06]  /*4b80*/  ENDCOLLECTIVE ;  /* 0x000000000000791b */ /* 0x000fec0003800000 */
.L_x_335:
[----:B------:R-:W-:Y:S05]  /*4b90*/  BSYNC B1 ;  /* 0x0000000000017941 */ /* 0x000fea0003800000 */
.L_x_334:
        /* <DEDUP_REMOVED lines=11> */
.L_x_336:
        /* <DEDUP_REMOVED lines=9> */
.L_x_337:
        /* <DEDUP_REMOVED lines=8> */
.L_x_338:
        /* <DEDUP_REMOVED lines=8> */
.L_x_339:
        /* <DEDUP_REMOVED lines=8> */
.L_x_340:
[----:B------:R-:W-:Y:S02]  /*4e60*/  SEL R22, R22, RZ, !P0 ;  /* 0x000000ff16167207 */ /* 0x000fe40004000000 */
[----:B------:R-:W-:Y:S02]  /*4e70*/  ISETP.NE.AND P0, PT, R26, 0x65, PT ;  /* 0x000000651a00780c */ /* 0x000fe40003f05270 */
[----:B------:R-:W-:-:S11]  /*4e80*/  IADD3 R46, PT, PT, R47, R22, R46 ;  /* 0x000000162f2e7210 */ /* 0x000fd60007ffe02e */
[----:B------:R-:W-:Y:S05]  /*4e90*/  WARPSYNC.COLLECTIVE R21, `(.L_x_341) ;  /* 0x0000000015087348 */ /* 0x000fea0003c00000 */
[----:B------:R-:W-:Y:S01]  /*4ea0*/  VOTE.ALL P0, P0 ;  /* 0x0000000000ff7806 */ /* 0x000fe20000000000 */
[----:B------:R-:W-:-:S12]  /*4eb0*/  ENDCOLLECTIVE ;  /* 0x000000000000791b */ /* 0x000fd80003800000 */
.L_x_341:
[----:B------:R-:W-:Y:S05]  /*4ec0*/  BRA `(.L_x_342) ;  /* 0xffffffc800607947 */ /* 0x000fea000383ffff */
.L_x_301:
[----:B------:R-:W-:Y:S01]  /*4ed0*/  BSSY B0, `(.L_x_343) ;  /* 0x0000006000007945 */ /* 0x000fe20003800000 */
[----:B------:R-:W-:Y:S01]  /*4ee0*/  PLOP3.LUT P0, PT, P0, PT, PT, 0x8, 0x80 ;  /* 0x000000000080781c */ /* 0x000fe2000070e170 */
[----:B------:R-:W-:-:S12]  /*4ef0*/  IMAD.MOV.U32 R21, RZ, RZ, -0x1 ;  /* 0xffffffffff157424 */ /* 0x000fd800078e00ff */
[----:B------:R-:W-:Y:S05]  /*4f00*/  WARPSYNC.COLLECTIVE R21, `(.L_x_344) ;  /* 0x0000000015087348 */ /* 0x000fea0003c00000 */
[----:B------:R-:W-:Y:S01]  /*4f10*/  VOTE.ANY P0, P0 ;  /* 0x0000000000ff7806 */ /* 0x000fe20000000100 */
[----:B------:R-:W-:-:S12]  /*4f20*/  ENDCOLLECTIVE ;  /* 0x000000000000791b */ /* 0x000fd80003800000 */
.L_x_344:
[----:B------:R-:W-:Y:S05]  /*4f30*/  BSYNC B0 ;  /* 0x0000000000007941 */ /* 0x000fea0003800000 */
.L_x_343:
[----:B------:R-:W-:Y:S05]  /*4f40*/  BRA `(.L_x_345) ;  /* 0xffffffe000987947 */ /* 0x000fea000383ffff */
.L_x_303:
[----:B------:R-:W-:Y:S01]  /*4f50*/  BSSY B0, `(.L_x_346) ;  /* 0x0000006000007945 */ /* 0x000fe20003800000 */
[----:B------:R-:W-:Y:S01]  /*4f60*/  PLOP3.LUT P0, PT, P0, PT, PT, 0x8, 0x80 ;  /* 0x000000000080781c */ /* 0x000fe2000070e170 */
[----:B------:R-:W-:-:S12]  /*4f70*/  IMAD.MOV.U32 R21, RZ, RZ, -0x1 ;  /* 0xffffffffff157424 */ /* 0x000fd800078e00ff */
[----:B------:R-:W-:Y:S05]  /*4f80*/  WARPSYNC.COLLECTIVE R21, `(.L_x_347) ;  /* 0x0000000015087348 */ /* 0x000fea0003c00000 */
[----:B------:R-:W-:Y:S01]  /*4f90*/  VOTE.ANY P0, P0 ;  /* 0x0000000000ff7806 */ /* 0x000fe20000000100 */
[----:B------:R-:W-:-:S12]  /*4fa0*/  ENDCOLLECTIVE ;  /* 0x000000000000791b */ /* 0x000fd80003800000 */
.L_x_347:
[----:B------:R-:W-:Y:S05]  /*4fb0*/  BSYNC B0 ;  /* 0x0000000000007941 */ /* 0x000fea0003800000 */
.L_x_346:
[----:B------:R-:W-:Y:S05]  /*4fc0*/  BRA `(.L_x_348) ;  /* 0xffffffe000ec7947 */ /* 0x000fea000383ffff */
.L_x_305:
[----:B------:R-:W0:Y:S01]  /*4fd0*/  S2R R26, SR_GEMASK ;  /* 0x00000000001a7919 */ /* 0x000e220000003c00 */
[----:B------:R-:W-:Y:S01]  /*4fe0*/  BSSY B0, `(.L_x_349) ;  /* 0x0000006000007945 */ /* 0x000fe20003800000 */
[----:B------:R-:W-:Y:S01]  /*4ff0*/  PLOP3.LUT P0, PT, P0, PT, PT, 0x8, 0x80 ;  /* 0x000000000080781c */ /* 0x000fe2000070e170 */
[----:B------:R-:W-:-:S12]  /*5000*/  IMAD.MOV.U32 R21, RZ, RZ, -0x1 ;  /* 0xffffffffff157424 */ /* 0x000fd800078e00ff */
[----:B0-----:R-:W-:Y:S05]  /*5010*/  WARPSYNC.COLLECTIVE R21, `(.L_x_350) ;  /* 0x0000000015087348 */ /* 0x001fea0003c00000 */
[----:B------:R-:W-:Y:S01]  /*5020*/  VOTE.ANY R21, PT, P0 ;  /* 0x0000000000157806 */ /* 0x000fe200000e0100 */
[----:B0-----:R-:W-:Y:S06]  /*5030*/  ENDCOLLECTIVE ;  /* 0x000000000000791b */ /* 0x001fec0003800000 */
.L_x_350:
[----:B------:R-:W-:Y:S05]  /*5040*/  BSYNC B0 ;  /* 0x0000000000007941 */ /* 0x000fea0003800000 */
.L_x_349:
[----:B------:R-:W-:Y:S01]  /*5050*/  LOP3.LUT R21, R21, 0x80000000, R26, 0xec, !PT ;  /* 0x8000000015157812 */ /* 0x000fe200078eec1a */
[----:B------:R-:W-:-:S04]  /*5060*/  IMAD.MOV.U32 R17, RZ, RZ, 0x1 ;  /* 0x00000001ff117424 */ /* 0x000fc800078e00ff */
        /* <DEDUP_REMOVED lines=8> */
.L_x_351:
[----:B------:R-:W-:Y:S01]  /*50f0*/  ISETP.GE.AND P0, PT, R38, R20, PT ;  /* 0x000000142600720c */ /* 0x000fe20003f06270 */
[----:B------:R-:W-:-:S03]  /*5100*/  IMAD.MOV.U32 R17, RZ, RZ, 0x2 ;  /* 0x00000002ff117424 */ /* 0x000fc600078e00ff */
        /* <DEDUP_REMOVED lines=9> */
.L_x_352:
        /* <DEDUP_REMOVED lines=9> */
.L_x_353:
        /* <DEDUP_REMOVED lines=9> */
.L_x_354:
[----:B------:R-:W-:Y:S01]  /*52c0*/  IMAD.MOV.U32 R17, RZ, RZ, 0x10 ;  /* 0x00000010ff117424 */ /* 0x000fe200078e00ff */
[----:B------:R-:W-:Y:S02]  /*52d0*/  SEL R22, R22, RZ, !P0 ;  /* 0x000000ff16167207 */ /* 0x000fe40004000000 */
[----:B------:R-:W-:-:S03]  /*52e0*/  ISETP.NE.AND P0, PT, R18, 0x65, PT ;  /* 0x000000651200780c */ /* 0x000fc60003f05270 */
[----:B------:R-:W-:Y:S02]  /*52f0*/  IMAD.IADD R43, R19, 0x1, R22 ;  /* 0x00000001132b7824 */ /* 0x000fe400078e0216 */
[----:B------:R-:W-:Y:S02]  /*5300*/  VIADD R19, R38, 0x10 ;  /* 0x0000001026137836 */ /* 0x000fe40000000000 */
[----:B------:R-:W-:-:S03]  /*5310*/  IMAD.MOV.U32 R16, RZ, RZ, R43 ;  /* 0x000000ffff107224 */ /* 0x000fc600078e002b */
[----:B------:R-:W-:-:S13]  /*5320*/  ISETP.GT.AND P2, PT, R19, R20, PT ;  /* 0x000000141300720c */ /* 0x000fda0003f44270 */
[----:B------:R-:W-:Y:S05]  /*5330*/  WARPSYNC.COLLECTIVE R21, `(.L_x_355) ;  /* 0x0000000015087348 */ /* 0x000fea0003c00000 */
[----:B------:R0:W1:Y:S02]  /*5340*/  SHFL.DOWN P3, R22, R16, R17, R20 ;  /* 0x0800001110167389 */ /* 0x0000640000060014 */
[----:B01----:R-:W-:Y:S05]  /*5350*/  ENDCOLLECTIVE ;  /* 0x000000000000791b */ /* 0x003fea0003800000 */
.L_x_355:
[----:B------:R-:W-:Y:S05]  /*5360*/  WARPSYNC.COLLECTIVE R21, `(.L_x_356) ;  /* 0x0000000015087348 */ /* 0x000fea0003c00000 */
[----:B------:R-:W-:Y:S01]  /*5370*/  VOTE.ALL P0, P0 ;  /* 0x0000000000ff7806 */ /* 0x000fe20000000000 */
[----:B------:R-:W-:-:S12]  /*5380*/  ENDCOLLECTIVE ;  /* 0x000000000000791b */ /* 0x000fd80003800000 */
.L_x_356:
[----:B------:R-:W-:Y:S02]  /*5390*/  IADD3 R44, P3, PT, R44, 0x100, RZ ;  /* 0x000001002c2c7810 */ /* 0x000fe40007f7e0ff */
[----:B------:R-:W-:-:S03]  /*53a0*/  SEL R22, R22, RZ, !P2 ;  /* 0x000000ff16167207 */ /* 0x000fc60005000000 */
[----:B------:R-:W-:Y:S02]  /*53b0*/  IMAD.X R45, RZ, RZ, R45, P3 ;  /* 0x000000ffff2d7224 */ /* 0x000fe400018e062d */
[----:B------:R-:W-:Y:S01]  /*53c0*/  IMAD.IADD R46, R43, 0x1, R22 ;  /* 0x000000012b2e7824 */ /* 0x000fe200078e0216 */
[----:B------:R-:W-:Y:S06]  /*53d0*/  BRA `(.L_x_357) ;  /* 0xffffffe000847947 */ /* 0x000fec000383ffff */
.L_x_307:
[----:B------:R-:W-:Y:S01]  /*53e0*/  BSSY B0, `(.L_x_358) ;  /* 0x0000006000007945 */ /* 0x000fe20003800000 */
[----:B------:R-:W-:Y:S01]  /*53f0*/  PLOP3.LUT P0, PT, P0, PT, PT, 0x8, 0x80 ;  /* 0x000000000080781c */ /* 0x000fe2000070e170 */
[----:B------:R-:W-:-:S12]  /*5400*/  IMAD.MOV.U32 R21, RZ, RZ, -0x1 ;  /* 0xffffffffff157424 */ /* 0x000fd800078e00ff */
[----:B------:R-:W-:Y:S05]  /*5410*/  WARPSYNC.COLLECTIVE R21, `(.L_x_359) ;  /* 0x0000000015087348 */ /* 0x000fea0003c00000 */
[----:B------:R-:W-:Y:S01]  /*5420*/  VOTE.ANY P0, P0 ;  /* 0x0000000000ff7806 */ /* 0x000fe20000000100 */
[----:B------:R-:W-:-:S12]  /*5430*/  ENDCOLLECTIVE ;  /* 0x000000000000791b */ /* 0x000fd80003800000 */
.L_x_359:
[----:B------:R-:W-:Y:S05]  /*5440*/  BSYNC B0 ;  /* 0x0000000000007941 */ /* 0x000fea0003800000 */
.L_x_358:
[----:B------:R-:W-:Y:S05]  /*5450*/  BRA `(.L_x_360) ;  /* 0xffffffe0008c7947 */ /* 0x000fea000383ffff */
.L_x_309:
[----:B------:R-:W-:Y:S01]  /*5460*/  BSSY B0, `(.L_x_361) ;  /* 0x0000006000007945 */ /* 0x000fe20003800000 */
[----:B------:R-:W-:Y:S01]  /*5470*/  PLOP3.LUT P0, PT, P0, PT, PT, 0x8, 0x80 ;  /* 0x000000000080781c */ /* 0x000fe2000070e170 */
[----:B------:R-:W-:-:S12]  /*5480*/  IMAD.MOV.U32 R21, RZ, RZ, -0x1 ;  /* 0xffffffffff157424 */ /* 0x000fd800078e00ff */
[----:B------:R-:W-:Y:S05]  /*5490*/  WARPSYNC.COLLECTIVE R21, `(.L_x_362) ;  /* 0x0000000015087348 */ /* 0x000fea0003c00000 */
[----:B------:R-:W-:Y:S01]  /*54a0*/  VOTE.ANY P0, P0 ;  /* 0x0000000000ff7806 */ /* 0x000fe20000000100 */
[----:B------:R-:W-:-:S12]  /*54b0*/  ENDCOLLECTIVE ;  /* 0x000000000000791b */ /* 0x000fd80003800000 */
.L_x_362:
[----:B------:R-:W-:Y:S05]  /*54c0*/  BSYNC B0 ;  /* 0x0000000000007941 */ /* 0x000fea0003800000 */
.L_x_361:
[----:B------:R-:W-:Y:S05]  /*54d0*/  BRA `(.L_x_363) ;  /* 0xffffffe000e07947 */ /* 0x000fea000383ffff */
.L_x_311:
[----:B------:R-:W-:Y:S01]  /*54e0*/  BSSY B0, `(.L_x_364) ;  /* 0x0000006000007945 */ /* 0x000fe20003800000 */
[----:B------:R-:W-:Y:S01]  /*54f0*/  PLOP3.LUT P0, PT, P0, PT, PT, 0x8, 0x80 ;  /* 0x000000000080781c */ /* 0x000fe2000070e170 */
[----:B------:R-:W-:-:S12]  /*5500*/  IMAD.MOV.U32 R21, RZ, RZ, -0x1 ;  /* 0xffffffffff157424 */ /* 0x000fd800078e00ff */
[----:B------:R-:W-:Y:S05]  /*5510*/  WARPSYNC.COLLECTIVE R21, `(.L_x_365) ;  /* 0x0000000015087348 */ /* 0x000fea0003c00000 */
[----:B------:R-:W-:Y:S01]  /*5520*/  VOTE.ANY R21, PT, P0 ;  /* 0x0000000000157806 */ /* 0x000fe200000e0100 */
[----:B------:R-:W-:Y:S06]  /*5530*/  ENDCOLLECTIVE ;  /* 0x000000000000791b */ /* 0x000fec0003800000 */
.L_x_365:
[----:B------:R-:W-:Y:S05]  /*5540*/  BSYNC B0 ;  /* 0x0000000000007941 */ /* 0x000fea0003800000 */
.L_x_364:
        /* <DEDUP_REMOVED lines=11> */
.L_x_366:
        /* <DEDUP_REMOVED lines=11> */
.L_x_367:
        /* <DEDUP_REMOVED lines=9> */
.L_x_368:
        /* <DEDUP_REMOVED lines=8> */
.L_x_369:
        /* <DEDUP_REMOVED lines=9> */
.L_x_370:
[----:B------:R-:W-:Y:S02]  /*5850*/  SEL R22, R22, RZ, !P0 ;  /* 0x000000ff16167207 */ /* 0x000fe40004000000 */
[----:B------:R-:W-:Y:S02]  /*5860*/  ISETP.NE.AND P0, PT, R18, 0x65, PT ;  /* 0x000000651200780c */ /* 0x000fe40003f05270 */
[----:B------:R-:W-:-:S11]  /*5870*/  IADD3 R46, PT, PT, R47, R22, R46 ;  /* 0x000000162f2e7210 */ /* 0x000fd60007ffe02e */
[----:B------:R-:W-:Y:S05]  /*5880*/  WARPSYNC.COLLECTIVE R21, `(.L_x_371) ;  /* 0x0000000015087348 */ /* 0x000fea0003c00000 */
[----:B------:R-:W-:Y:S01]  /*5890*/  VOTE.ALL P0, P0 ;  /* 0x0000000000ff7806 */ /* 0x000fe20000000000 */
[----:B------:R-:W-:-:S12]  /*58a0*/  ENDCOLLECTIVE ;  /* 0x000000000000791b */ /* 0x000fd80003800000 */
.L_x_371:
[----:B------:R-:W-:Y:S05]  /*58b0*/  BRA `(.L_x_372) ;  /* 0xffffffe000787947 */ /* 0x000fea000383ffff */
.L_x_373:
        /* <DEDUP_REMOVED lines=12> */
.L_x_490:


//--------------------- .text._ZN3cub18CUB_300001_SM_10006detail4scan20DeviceScanInitKernelINS0_13ScanTileStateIiLb1EEEEEvT_i --------------------------
	.section	.text._ZN3cub18CUB_300001_SM_10006detail4scan20DeviceScanInitKernelINS0_13ScanTileStateIiLb1EEEEEvT_i,"ax",@progbits
	.align	128
        .global         _ZN3cub18CUB_300001_SM_10006detail4scan20DeviceScanInitKernelINS0_13ScanTileStateIiLb1EEEEEvT_i
        .type           _ZN3cub18CUB_300001_SM_10006detail4scan20DeviceScanInitKernelINS0_13ScanTileStateIiLb1EEEEEvT_i,@function
        .size           _ZN3cub18CUB_300001_SM_10006detail4scan20DeviceScanInitKernelINS0_13ScanTileStateIiLb1EEEEEvT_i,(.L_x_491 - _ZN3cub18CUB_300001_SM_10006detail4scan20DeviceScanInitKernelINS0_13ScanTileStateIiLb1EEEEEvT_i)
        .other          _ZN3cub18CUB_300001_SM_10006detail4scan20DeviceScanInitKernelINS0_13ScanTileStateIiLb1EEEEEvT_i,@"STO_CUDA_ENTRY STV_DEFAULT"
_ZN3cub18CUB_300001_SM_10006detail4scan20DeviceScanInitKernelINS0_13ScanTileStateIiLb1EEEEEvT_i:
.text._ZN3cub18CUB_300001_SM_10006detail4scan20DeviceScanInitKernelINS0_13ScanTileStateIiLb1EEEEEvT_i:
[----:B------:R-:W-:Y:S01]  /*0000*/  LDC R1, c[0x0][0x37c] ;  /* 0x0000df00ff017b82 */ /* 0x000fe20000000800 */
[----:B------:R-:W0:Y:S07]  /*0010*/  S2R R0, SR_TID.X ;  /* 0x0000000000007919 */ /* 0x000e2e0000002100 */
[----:B------:R-:W1:Y:S01]  /*0020*/  S2UR UR6, SR_CTAID.X ;  /* 0x00000000000679c3 */ /* 0x000e620000002500 */
[----:B------:R-:W2:Y:S07]  /*0030*/  LDCU UR4, c[0x0][0x388] ;  /* 0x00007100ff0477ac */ /* 0x000eae0008000800 */
[----:B------:R-:W1:Y:S01]  /*0040*/  LDC R5, c[0x0][0x360] ;  /* 0x0000d800ff057b82 */ /* 0x000e620000000800 */
[----:B0-----:R-:W-:Y:S01]  /*0050*/  ISETP.GT.U32.AND P0, PT, R0, 0x1f, PT ;  /* 0x0000001f0000780c */ /* 0x001fe20003f04070 */
[----:B-1----:R-:W-:-:S03]  /*0060*/  IMAD R5, R5, UR6, R0 ;  /* 0x0000000605057c24 */ /* 0x002fc6000f8e0200 */
[----:B------:R-:W-:Y:S02]  /*0070*/  ISETP.NE.OR P0, PT, RZ, UR6, P0 ;  /* 0x00000006ff007c0c */ /* 0x000fe40008705670 */
[----:B--2---:R-:W-:Y:S01]  /*0080*/  ISETP.GE.AND P1, PT, R5, UR4, PT ;  /* 0x0000000405007c0c */ /* 0x004fe2000bf26270 */
[----:B------:R-:W0:-:S12]  /*0090*/  LDCU.64 UR4, c[0x0][0x358] ;  /* 0x00006b00ff0477ac */ /* 0x000e180008000a00 */
[----:B------:R-:W1:Y:S01]  /*00a0*/  @!P1 LDC.64 R2, c[0x0][0x380] ;  /* 0x0000e000ff029b82 */ /* 0x000e620000000a00 */
[----:B------:R-:W-:Y:S01]  /*00b0*/  @!P1 MOV R4, 0x63 ;  /* 0x0000006300049802 */ /* 0x000fe20000000f00 */
[----:B-1----:R-:W-:-:S04]  /*00c0*/  @!P1 IMAD.WIDE R2, R5, 0x8, R2 ;  /* 0x0000000805029825 */ /* 0x002fc800078e0202 */
[----:B------:R-:W-:-:S05]  /*00d0*/  HFMA2 R5, -RZ, RZ, 0, 0 ;  /* 0x00000000ff057431 */ /* 0x000fca00000001ff */
[----:B0-----:R0:W-:Y:S01]  /*00e0*/  @!P1 STG.E.64 desc[UR4][R2.64+0x100], R4 ;  /* 0x0001000402009986 */ /* 0x0011e2000c101b04 */
[----:B------:R-:W-:Y:S05]  /*00f0*/  @P0 EXIT ;  /* 0x000000000000094d */ /* 0x000fea0003800000 */
[----:B0-----:R-:W0:Y:S02]  /*0100*/  LDC.64 R2, c[0x0][0x380] ;  /* 0x0000e000ff027b82 */ /* 0x001e240000000a00 */
[----:B0-----:R-:W-:-:S05]  /*0110*/  IMAD.WIDE.U32 R2, R0, 0x8, R2 ;  /* 0x0000000800027825 */ /* 0x001fca00078e0002 */
[----:B------:R-:W-:Y:S01]  /*0120*/  STG.E.64 desc[UR4][R2.64], RZ ;  /* 0x000000ff02007986 */ /* 0x000fe2000c101b04 */
[----:B------:R-:W-:Y:S05]  /*0130*/  EXIT ;  /* 0x000000000000794d */ /* 0x000fea0003800000 */
.L_x_374:
        /* <DEDUP_REMOVED lines=12> */
.L_x_491:


//--------------------- .text._ZN3cub18CUB_300001_SM_10006detail11EmptyKernelIvEEvv --------------------------
	.section	.text._ZN3cub18CUB_300001_SM_10006detail11EmptyKernelIvEEvv,"ax",@progbits
	.align	128
        .global         _ZN3cub18CUB_300001_SM_10006detail11EmptyKernelIvEEvv
        .type           _ZN3cub18CUB_300001_SM_10006detail11EmptyKernelIvEEvv,@function
        .size           _ZN3cub18CUB_300001_SM_10006detail11EmptyKernelIvEEvv,(.L_x_492 - _ZN3cub18CUB_300001_SM_10006detail11EmptyKernelIvEEvv)
        .other          _ZN3cub18CUB_300001_SM_10006detail11EmptyKernelIvEEvv,@"STO_CUDA_ENTRY STV_DEFAULT"
_ZN3cub18CUB_300001_SM_10006detail11EmptyKernelIvEEvv:
.text._ZN3cub18CUB_300001_SM_10006detail11EmptyKernelIvEEvv:
[----:B------:R-:W-:Y:S01]  /*0000*/  LDC R1, c[0x0][0x37c] ;  /* 0x0000df00ff017b82 */ /* 0x000fe20000000800 */
[----:B------:R-:W-:Y:S05]  /*0010*/  EXIT ;  /* 0x000000000000794d */ /* 0x000fea0003800000 */
.L_x_375:
        /* <DEDUP_REMOVED lines=14> */
.L_x_492:


//--------------------- .text._Z11sortBucketsIiEvPT_PiS2_S2_ --------------------------
	.section	.text._Z11sortBucketsIiEvPT_PiS2_S2_,"ax",@progbits
	.align	128
        .global         _Z11sortBucketsIiEvPT_PiS2_S2_
        .type           _Z11sortBucketsIiEvPT_PiS2_S2_,@function
        .size           _Z11sortBucketsIiEvPT_PiS2_S2_,(.L_x_493 - _Z11sortBucketsIiEvPT_PiS2_S2_)
        .other          _Z11sortBucketsIiEvPT_PiS2_S2_,@"STO_CUDA_ENTRY STV_DEFAULT"
_Z11sortBucketsIiEvPT_PiS2_S2_:
.text._Z11sortBucketsIiEvPT_PiS2_S2_:
[----:B------:R-:W-:Y:S01]  /*0000*/  LDC R1, c[0x0][0x37c] ;  /* 0x0000df00ff017b82 */ /* 0x000fe20000000800 */
[----:B------:R-:W0:Y:S07]  /*0010*/  S2R R11, SR_CTAID.X ;  /* 0x00000000000b7919 */ /* 0x000e2e0000002500 */
[----:B------:R-:W1:Y:S01]  /*0020*/  LDC.64 R2, c[0x0][0x390] ;  /* 0x0000e400ff027b82 */ /* 0x000e620000000a00 */
[----:B------:R-:W2:Y:S01]  /*0030*/  LDCU.64 UR8, c[0x0][0x358] ;  /* 0x00006b00ff0877ac */ /* 0x000ea20008000a00 */
[C---:B0-----:R-:W-:Y:S01]  /*0040*/  ISETP.NE.AND P0, PT, R11.reuse, RZ, PT ;  /* 0x000000ff0b00720c */ /* 0x041fe20003f05270 */
[----:B------:R-:W-:-:S12]  /*0050*/  VIADD R9, R11, 0xffffffff ;  /* 0xffffffff0b097836 */ /* 0x000fd80000000000 */
[----:B------:R-:W0:Y:S01]  /*0060*/  @!P0 LDC.64 R4, c[0x0][0x390] ;  /* 0x0000e400ff048b82 */ /* 0x000e220000000a00 */
[----:B-1----:R-:W-:-:S04]  /*0070*/  @P0 IMAD.WIDE.U32 R6, R11, 0x4, R2 ;  /* 0x000000040b060825 */ /* 0x002fc800078e0002 */
[----:B------:R-:W-:Y:S02]  /*0080*/  IMAD.WIDE.U32 R2, R9, 0x4, R2 ;  /* 0x0000000409027825 */ /* 0x000fe400078e0002 */
[----:B--2---:R-:W2:Y:S04]  /*0090*/  @P0 LDG.E R6, desc[UR8][R6.64] ;  /* 0x0000000806060981 */ /* 0x004ea8000c1e1900 */
[----:B------:R-:W2:Y:S04]  /*00a0*/  @P0 LDG.E R9, desc[UR8][R2.64] ;  /* 0x0000000802090981 */ /* 0x000ea8000c1e1900 */
[----:B0-----:R-:W3:Y:S01]  /*00b0*/  @!P0 LDG.E R0, desc[UR8][R4.64] ;  /* 0x0000000804008981 */ /* 0x001ee2000c1e1900 */
[----:B------:R-:W3:Y:S01]  /*00c0*/  S2R R17, SR_TID.X ;  /* 0x0000000000117919 */ /* 0x000ee20000002100 */
[----:B--2---:R-:W-:-:S05]  /*00d0*/  @P0 IMAD.IADD R0, R6, 0x1, -R9 ;  /* 0x0000000106000824 */ /* 0x004fca00078e0a09 */
[----:B---3--:R-:W-:-:S04]  /*00e0*/  ISETP.GE.U32.AND P0, PT, R17, R0, PT ;  /* 0x000000001100720c */ /* 0x008fc80003f06070 */
[----:B------:R-:W-:-:S13]  /*00f0*/  ISETP.GT.U32.OR P0, PT, R11, 0x1869f, P0 ;  /* 0x0001869f0b00780c */ /* 0x000fda0000704470 */
[----:B------:R-:W-:Y:S05]  /*0100*/  @P0 EXIT ;  /* 0x000000000000094d */ /* 0x000fea0003800000 */
[----:B------:R-:W0:Y:S02]  /*0110*/  LDC.64 R4, c[0x0][0x398] ;  /* 0x0000e600ff047b82 */ /* 0x000e240000000a00 */
[----:B0-----:R-:W-:-:S05]  /*0120*/  IMAD.WIDE.U32 R4, R11, 0x4, R4 ;  /* 0x000000040b047825 */ /* 0x001fca00078e0004 */
[----:B------:R-:W2:Y:S04]  /*0130*/  LDG.E R9, desc[UR8][R4.64+0x4] ;  /* 0x0000040804097981 */ /* 0x000ea8000c1e1900 */
[----:B------:R0:W2:Y:S01]  /*0140*/  LDG.E R18, desc[UR8][R4.64] ;  /* 0x0000000804127981 */ /* 0x0000a2000c1e1900 */
[----:B------:R-:W-:-:S13]  /*0150*/  ISETP.NE.AND P0, PT, R11, RZ, PT ;  /* 0x000000ff0b00720c */ /* 0x000fda0003f05270 */
[----:B------:R1:W3:Y:S01]  /*0160*/  @P0 LDG.E R2, desc[UR8][R2.64] ;  /* 0x0000000802020981 */ /* 0x0002e2000c1e1900 */
[-C--:B------:R-:W-:Y:S01]  /*0170*/  IABS R10, R0.reuse ;  /* 0x00000000000a7213 */ /* 0x080fe20000000000 */
[----:B------:R-:W-:Y:S01]  /*0180*/  BSSY.RECONVERGENT B0, `(.L_x_376) ;  /* 0x00000b2000007945 */ /* 0x000fe20003800200 */
[----:B0-----:R-:W-:Y:S02]  /*0190*/  IABS R4, R0 ;  /* 0x0000000000047213 */ /* 0x001fe40000000000 */
[----:B------:R-:W0:Y:S03]  /*01a0*/  I2F.RP R8, R10 ;  /* 0x0000000a00087306 */ /* 0x000e260000209400 */
[----:B------:R-:W-:-:S05]  /*01b0*/  IMAD.MOV R4, RZ, RZ, -R4 ;  /* 0x000000ffff047224 */ /* 0x000fca00078e0a04 */
[----:B0-----:R-:W0:Y:S02]  /*01c0*/  MUFU.RCP R8, R8 ;  /* 0x0000000800087308 */ /* 0x001e240000001000 */
[----:B0-----:R-:W-:-:S06]  /*01d0*/  VIADD R6, R8, 0xffffffe ;  /* 0x0ffffffe08067836 */ /* 0x001fcc0000000000 */
[----:B------:R0:W4:Y:S02]  /*01e0*/  F2I.FTZ.U32.TRUNC.NTZ R7, R6 ;  /* 0x0000000600077305 */ /* 0x000124000021f000 */
[----:B0-----:R-:W-:Y:S02]  /*01f0*/  IMAD.MOV.U32 R6, RZ, RZ, RZ ;  /* 0x000000ffff067224 */ /* 0x001fe400078e00ff */
[----:B----4-:R-:W-:-:S04]  /*0200*/  IMAD.MOV R11, RZ, RZ, -R7 ;  /* 0x000000ffff0b7224 */ /* 0x010fc800078e0a07 */
[----:B------:R-:W-:-:S04]  /*0210*/  IMAD R5, R11, R10, RZ ;  /* 0x0000000a0b057224 */ /* 0x000fc800078e02ff */
[----:B------:R-:W-:Y:S01]  /*0220*/  IMAD.HI.U32 R7, R7, R5, R6 ;  /* 0x0000000507077227 */ /* 0x000fe200078e0006 */
[----:B--2---:R-:W-:-:S04]  /*0230*/  IADD3 R9, PT, PT, R9, -R18, RZ ;  /* 0x8000001209097210 */ /* 0x004fc80007ffe0ff */
[----:B-1----:R-:W-:-:S05]  /*0240*/  IABS R3, R9 ;  /* 0x0000000900037213 */ /* 0x002fca0000000000 */
[----:B------:R-:W-:-:S04]  /*0250*/  IMAD.HI.U32 R16, R7, R3, RZ ;  /* 0x0000000307107227 */ /* 0x000fc800078e00ff */
[----:B------:R-:W-:Y:S02]  /*0260*/  IMAD R3, R16, R4, R3 ;  /* 0x0000000410037224 */ /* 0x000fe400078e0203 */
[----:B------:R-:W-:-:S03]  /*0270*/  VIADD R4, R0, 0xffffffff ;  /* 0xffffffff00047836 */ /* 0x000fc60000000000 */
[----:B------:R-:W-:-:S13]  /*0280*/  ISETP.GT.U32.AND P3, PT, R10, R3, PT ;  /* 0x000000030a00720c */ /* 0x000fda0003f64070 */
[----:B------:R-:W-:Y:S02]  /*0290*/  @!P3 IMAD.IADD R3, R3, 0x1, -R10 ;  /* 0x000000010303b824 */ /* 0x000fe400078e0a0a */
[----:B------:R-:W-:Y:S01]  /*02a0*/  @!P3 VIADD R16, R16, 0x1 ;  /* 0x000000011010b836 */ /* 0x000fe20000000000 */
[----:B------:R-:W-:Y:S02]  /*02b0*/  ISETP.NE.AND P3, PT, R0, RZ, PT ;  /* 0x000000ff0000720c */ /* 0x000fe40003f65270 */
[----:B------:R-:W-:Y:S01]  /*02c0*/  ISETP.GE.U32.AND P1, PT, R3, R10, PT ;  /* 0x0000000a0300720c */ /* 0x000fe20003f26070 */
[--C-:B------:R-:W-:Y:S01]  /*02d0*/  IMAD.MOV.U32 R10, RZ, RZ, R17.reuse ;  /* 0x000000ffff0a7224 */ /* 0x100fe200078e0011 */
[----:B------:R-:W-:Y:S01]  /*02e0*/  LOP3.LUT R3, R9, R0, RZ, 0x3c, !PT ;  /* 0x0000000009037212 */ /* 0x000fe200078e3cff */
[----:B---3--:R-:W-:-:S03]  /*02f0*/  @P0 IMAD.IADD R10, R2, 0x1, R17 ;  /* 0x00000001020a0824 */ /* 0x008fc600078e0211 */
[----:B------:R-:W-:-:S07]  /*0300*/  ISETP.GE.AND P2, PT, R3, RZ, PT ;  /* 0x000000ff0300720c */ /* 0x000fce0003f46270 */
[----:B------:R-:W-:Y:S02]  /*0310*/  @P1 IADD3 R16, PT, PT, R16, 0x1, RZ ;  /* 0x0000000110101810 */ /* 0x000fe40007ffe0ff */
[----:B------:R-:W-:-:S04]  /*0320*/  ISETP.NE.AND P1, PT, R17, R4, PT ;  /* 0x000000041100720c */ /* 0x000fc80003f25270 */
[----:B------:R-:W-:Y:S01]  /*0330*/  @!P2 IMAD.MOV R16, RZ, RZ, -R16 ;  /* 0x000000ffff10a224 */ /* 0x000fe200078e0a10 */
[----:B------:R-:W-:-:S05]  /*0340*/  @!P3 LOP3.LUT R16, RZ, R0, RZ, 0x33, !PT ;  /* 0x00000000ff10b212 */ /* 0x000fca00078e33ff */
[----:B------:R-:W-:Y:S02]  /*0350*/  IMAD.MOV R13, RZ, RZ, -R16 ;  /* 0x000000ffff0d7224 */ /* 0x000fe400078e0a10 */
[----:B------:R-:W-:Y:S02]  /*0360*/  IMAD R15, R16, R17, RZ ;  /* 0x00000011100f7224 */ /* 0x000fe400078e02ff */
[----:B------:R-:W-:Y:S02]  /*0370*/  IMAD R13, R0, R13, R9 ;  /* 0x0000000d000d7224 */ /* 0x000fe400078e0209 */
[----:B------:R-:W-:Y:S01]  /*0380*/  HFMA2 R0, -RZ, RZ, 0, 5.9604644775390625e-08 ;  /* 0x00000001ff007431 */ /* 0x000fe200000001ff */
[----:B------:R-:W-:Y:S02]  /*0390*/  IADD3 R14, PT, PT, R18, R15, RZ ;  /* 0x0000000f120e7210 */ /* 0x000fe40007ffe0ff */
[----:B------:R-:W-:Y:S01]  /*03a0*/  SEL R13, R13, RZ, !P1 ;  /* 0x000000ff0d0d7207 */ /* 0x000fe20004800000 */
[----:B------:R-:W-:-:S04]  /*03b0*/  @P0 VIADD R0, R2, 0x1 ;  /* 0x0000000102000836 */ /* 0x000fc80000000000 */
[----:B------:R-:W-:-:S04]  /*03c0*/  IMAD.IADD R12, R16, 0x1, R13 ;  /* 0x00000001100c7824 */ /* 0x000fc800078e020d */
[----:B------:R-:W-:-:S05]  /*03d0*/  IMAD.IADD R11, R14, 0x1, R12 ;  /* 0x000000010e0b7824 */ /* 0x000fca00078e020c */
[----:B------:R-:W-:-:S13]  /*03e0*/  ISETP.GE.AND P1, PT, R14, R11, PT ;  /* 0x0000000b0e00720c */ /* 0x000fda0003f26270 */
[----:B------:R-:W-:Y:S05]  /*03f0*/  @P1 BRA `(.L_x_377) ;  /* 0x0000000800281947 */ /* 0x000fea0003800000 */
[C---:B------:R-:W-:Y:S01]  /*0400*/  LOP3.LUT P0, R8, R12.reuse, 0x3, RZ, 0xc0, !PT ;  /* 0x000000030c087812 */ /* 0x040fe2000780c0ff */
[----:B------:R-:W-:Y:S01]  /*0410*/  VIADD R2, R12, 0xffffffff ;  /* 0xffffffff0c027836 */ /* 0x000fe20000000000 */
[----:B------:R-:W-:Y:S01]  /*0420*/  BSSY.RECONVERGENT B1, `(.L_x_378) ;  /* 0x0000015000017945 */ /* 0x000fe20003800200 */
[----:B------:R-:W-:Y:S01]  /*0430*/  MOV R21, R14 ;  /* 0x0000000e00157202 */ /* 0x000fe20000000f00 */
[----:B------:R-:W-:Y:S02]  /*0440*/  IMAD.MOV.U32 R6, RZ, RZ, R15 ;  /* 0x000000ffff067224 */ /* 0x000fe400078e000f */
[----:B------:R-:W-:-:S07]  /*0450*/  ISETP.GE.U32.AND P1, PT, R2, 0x3, PT ;  /* 0x000000030200780c */ /* 0x000fce0003f26070 */
[----:B------:R-:W-:Y:S06]  /*0460*/  @!P0 BRA `(.L_x_379) ;  /* 0x0000000000408947 */ /* 0x000fec0003800000 */
[----:B------:R-:W0:Y:S01]  /*0470*/  S2UR UR5, SR_CgaCtaId ;  /* 0x00000000000579c3 */ /* 0x000e220000008800 */
[----:B------:R-:W-:Y:S01]  /*0480*/  UMOV UR4, 0x400 ;  /* 0x0000040000047882 */ /* 0x000fe20000000000 */
[--C-:B------:R-:W-:Y:S01]  /*0490*/  IMAD.IADD R6, R15, 0x1, R8.reuse ;  /* 0x000000010f067824 */ /* 0x100fe200078e0208 */
[----:B------:R-:W-:Y:S01]  /*04a0*/  MOV R21, R14 ;  /* 0x0000000e00157202 */ /* 0x000fe20000000f00 */
[----:B------:R-:W-:-:S04]  /*04b0*/  IMAD.MOV R8, RZ, RZ, -R8 ;  /* 0x000000ffff087224 */ /* 0x000fc800078e0a08 */
[----:B------:R-:W1:Y:S01]  /*04c0*/  LDC.64 R2, c[0x0][0x380] ;  /* 0x0000e000ff027b82 */ /* 0x000e620000000a00 */
[----:B0-----:R-:W-:-:S06]  /*04d0*/  ULEA UR4, UR5, UR4, 0x18 ;  /* 0x0000000405047291 */ /* 0x001fcc000f8ec0ff */
[----:B------:R-:W-:-:S07]  /*04e0*/  LEA R7, R15, UR4, 0x2 ;  /* 0x000000040f077c11 */ /* 0x000fce000f8e10ff */
.L_x_380:
[----:B-1----:R-:W-:-:S06]  /*04f0*/  IMAD.WIDE R4, R21, 0x4, R2 ;  /* 0x0000000415047825 */ /* 0x002fcc00078e0202 */
[----:B------:R-:W2:Y:S01]  /*0500*/  LDG.E R4, desc[UR8][R4.64] ;  /* 0x0000000804047981 */ /* 0x000ea2000c1e1900 */
[----:B------:R-:W-:Y:S02]  /*0510*/  VIADD R8, R8, 0x1 ;  /* 0x0000000108087836 */ /* 0x000fe40000000000 */
[----:B------:R-:W-:-:S03]  /*0520*/  VIADD R21, R21, 0x1 ;  /* 0x0000000115157836 */ /* 0x000fc60000000000 */
[----:B------:R-:W-:Y:S01]  /*0530*/  ISETP.NE.AND P0, PT, R8, RZ, PT ;  /* 0x000000ff0800720c */ /* 0x000fe20003f05270 */
[----:B--2---:R0:W-:Y:S02]  /*0540*/  STS [R7], R4 ;  /* 0x0000000407007388 */ /* 0x0041e40000000800 */
[----:B0-----:R-:W-:-:S10]  /*0550*/  VIADD R7, R7, 0x4 ;  /* 0x0000000407077836 */ /* 0x001fd40000000000 */
[----:B------:R-:W-:Y:S05]  /*0560*/  @P0 BRA `(.L_x_380) ;  /* 0xfffffffc00e00947 */ /* 0x000fea000383ffff */
.L_x_379:
[----:B------:R-:W-:Y:S05]  /*0570*/  BSYNC.RECONVERGENT B1 ;  /* 0x0000000000017941 */ /* 0x000fea0003800200 */
.L_x_378:
[----:B------:R-:W-:Y:S05]  /*0580*/  @!P1 BRA `(.L_x_377) ;  /* 0x0000000400c49947 */ /* 0x000fea0003800000 */
[----:B------:R-:W0:Y:S01]  /*0590*/  S2UR UR7, SR_CgaCtaId ;  /* 0x00000000000779c3 */ /* 0x000e220000008800 */
[----:B------:R-:W1:Y:S01]  /*05a0*/  LDCU.64 UR4, c[0x0][0x380] ;  /* 0x00007000ff0477ac */ /* 0x000e620008000a00 */
[----:B------:R-:W-:Y:S01]  /*05b0*/  IMAD R2, R16, R17, R16 ;  /* 0x0000001110027224 */ /* 0x000fe200078e0210 */
[----:B------:R-:W-:Y:S01]  /*05c0*/  BSSY.RELIABLE B1, `(.L_x_381) ;  /* 0x000005f000017945 */ /* 0x000fe20003800100 */
[----:B------:R-:W-:-:S03]  /*05d0*/  UMOV UR6, 0x400 ;  /* 0x0000040000067882 */ /* 0x000fc60000000000 */
[----:B------:R-:W-:-:S04]  /*05e0*/  IADD3 R3, PT, PT, -R13, R21, -R2 ;  /* 0x000000150d037210 */ /* 0x000fc80007ffe902 */
[----:B------:R-:W-:-:S04]  /*05f0*/  IADD3 R20, PT, PT, -R18, R3, RZ ;  /* 0x0000000312147210 */ /* 0x000fc80007ffe1ff */
[----:B------:R-:W-:Y:S01]  /*0600*/  ISETP.GE.AND P0, PT, R20, RZ, PT ;  /* 0x000000ff1400720c */ /* 0x000fe20003f06270 */
[----:B-1----:R-:W-:-:S04]  /*0610*/  UIADD3 UR4, UP0, UPT, UR4, 0x8, URZ ;  /* 0x0000000804047890 */ /* 0x002fc8000ff1e0ff */
[----:B------:R-:W-:Y:S02]  /*0620*/  UIADD3.X UR5, UPT, UPT, URZ, UR5, URZ, UP0, !UPT ;  /* 0x00000005ff057290 */ /* 0x000fe400087fe4ff */
[----:B0-----:R-:W-:Y:S01]  /*0630*/  ULEA UR6, UR7, UR6, 0x18 ;  /* 0x0000000607067291 */ /* 0x001fe2000f8ec0ff */
[----:B------:R-:W-:-:S03]  /*0640*/  IMAD.U32 R2, RZ, RZ, UR4 ;  /* 0x00000004ff027e24 */ /* 0x000fc6000f8e00ff */
[----:B------:R-:W-:Y:S02]  /*0650*/  IMAD.U32 R3, RZ, RZ, UR5 ;  /* 0x00000005ff037e24 */ /* 0x000fe4000f8e00ff */
[----:B------:R-:W-:-:S05]  /*0660*/  LEA R19, R6, UR6, 0x2 ;  /* 0x0000000606137c11 */ /* 0x000fca000f8e10ff */
[----:B------:R-:W-:Y:S01]  /*0670*/  VIADD R19, R19, 0x8 ;  /* 0x0000000813137836 */ /* 0x000fe20000000000 */
[----:B------:R-:W-:Y:S06]  /*0680*/  @P0 BRA `(.L_x_382) ;  /* 0x0000000400480947 */ /* 0x000fec0003800000 */
[----:B------:R-:W-:Y:S01]  /*0690*/  IADD3 R4, PT, PT, -R20, RZ, RZ ;  /* 0x000000ff14047210 */ /* 0x000fe20007ffe1ff */
[----:B------:R-:W-:Y:S01]  /*06a0*/  BSSY.RECONVERGENT B2, `(.L_x_383) ;  /* 0x0000031000027945 */ /* 0x000fe20003800200 */
[----:B------:R-:W-:Y:S02]  /*06b0*/  PLOP3.LUT P0, PT, PT, PT, PT, 0x80, 0x8 ;  /* 0x000000000008781c */ /* 0x000fe40003f0f070 */
[----:B------:R-:W-:-:S13]  /*06c0*/  ISETP.GT.AND P1, PT, R4, 0xc, PT ;  /* 0x0000000c0400780c */ /* 0x000fda0003f24270 */
[----:B------:R-:W-:Y:S05]  /*06d0*/  @!P1 BRA `(.L_x_384) ;  /* 0x0000000000b49947 */ /* 0x000fea0003800000 */
[----:B------:R-:W-:-:S13]  /*06e0*/  PLOP3.LUT P0, PT, PT, PT, PT, 0x8, 0x80 ;  /* 0x000000000080781c */ /* 0x000fda0003f0e170 */
.L_x_385:
[C---:B------:R-:W-:Y:S02]  /*06f0*/  VIADD R7, R21.reuse, 0x4 ;  /* 0x0000000415077836 */ /* 0x040fe40000000000 */
[----:B------:R-:W-:-:S04]  /*0700*/  IMAD.WIDE R4, R21, 0x4, R2 ;  /* 0x0000000415047825 */ /* 0x000fc800078e0202 */
[----:B------:R-:W-:Y:S01]  /*0710*/  IMAD.WIDE R6, R7, 0x4, R2 ;  /* 0x0000000407067825 */ /* 0x000fe200078e0202 */
[----:B------:R-:W2:Y:S04]  /*0720*/  LDG.E R27, desc[UR8][R4.64+-0x8] ;  /* 0xfffff808041b7981 */ /* 0x000ea8000c1e1900 */
[----:B------:R-:W3:Y:S04]  /*0730*/  LDG.E R29, desc[UR8][R4.64+-0x4] ;  /* 0xfffffc08041d7981 */ /* 0x000ee8000c1e1900 */
[----:B------:R-:W4:Y:S04]  /*0740*/  LDG.E R26, desc[UR8][R4.64] ;  /* 0x00000008041a7981 */ /* 0x000f28000c1e1900 */
[----:B------:R-:W5:Y:S01]  /*0750*/  LDG.E R24, desc[UR8][R6.64+-0x8] ;  /* 0xfffff80806187981 */ /* 0x000f62000c1e1900 */
[----:B------:R-:W-:-:S03]  /*0760*/  VIADD R9, R21, 0x8 ;  /* 0x0000000815097836 */ /* 0x000fc60000000000 */
[----:B------:R0:W5:Y:S01]  /*0770*/  LDG.E R25, desc[UR8][R4.64+0x4] ;  /* 0x0000040804197981 */ /* 0x000162000c1e1900 */
[----:B------:R-:W-:-:S03]  /*0780*/  IMAD.WIDE R8, R9, 0x4, R2 ;  /* 0x0000000409087825 */ /* 0x000fc600078e0202 */
[----:B------:R-:W5:Y:S04]  /*0790*/  LDG.E R28, desc[UR8][R6.64+-0x4] ;  /* 0xfffffc08061c7981 */ /* 0x000f68000c1e1900 */
[----:B------:R-:W5:Y:S01]  /*07a0*/  LDG.E R22, desc[UR8][R6.64] ;  /* 0x0000000806167981 */ /* 0x000f62000c1e1900 */
[----:B0-----:R-:W-:-:S03]  /*07b0*/  VIADD R5, R21, 0xc ;  /* 0x0000000c15057836 */ /* 0x001fc60000000000 */
[----:B------:R-:W5:Y:S01]  /*07c0*/  LDG.E R23, desc[UR8][R6.64+0x4] ;  /* 0x0000040806177981 */ /* 0x000f62000c1e1900 */
[----:B------:R-:W-:-:S03]  /*07d0*/  IMAD.WIDE R4, R5, 0x4, R2 ;  /* 0x0000000405047825 */ /* 0x000fc600078e0202 */
[----:B------:R-:W5:Y:S04]  /*07e0*/  LDG.E R6, desc[UR8][R8.64+-0x4] ;  /* 0xfffffc0808067981 */ /* 0x000f68000c1e1900 */
[----:B------:R-:W5:Y:S04]  /*07f0*/  LDG.E R7, desc[UR8][R4.64+-0x8] ;  /* 0xfffff80804077981 */ /* 0x000f68000c1e1900 */
[----:B--2---:R0:W-:Y:S04]  /*0800*/  STS [R19+-0x8], R27 ;  /* 0xfffff81b13007388 */ /* 0x0041e80000000800 */
[----:B---3--:R1:W-:Y:S04]  /*0810*/  STS [R19+-0x4], R29 ;  /* 0xfffffc1d13007388 */ /* 0x0083e80000000800 */
[----:B----4-:R2:W-:Y:S04]  /*0820*/  STS [R19], R26 ;  /* 0x0000001a13007388 */ /* 0x0105e80000000800 */
[----:B0-----:R-:W3:Y:S04]  /*0830*/  LDG.E R27, desc[UR8][R8.64+-0x8] ;  /* 0xfffff808081b7981 */ /* 0x001ee8000c1e1900 */
[----:B-1----:R-:W4:Y:S04]  /*0840*/  LDG.E R29, desc[UR8][R8.64] ;  /* 0x00000008081d7981 */ /* 0x002f28000c1e1900 */
[----:B-----5:R0:W-:Y:S04]  /*0850*/  STS [R19+0x8], R24 ;  /* 0x0000081813007388 */ /* 0x0201e80000000800 */
[----:B--2---:R-:W2:Y:S04]  /*0860*/  LDG.E R26, desc[UR8][R4.64] ;  /* 0x00000008041a7981 */ /* 0x004ea8000c1e1900 */
[----:B------:R-:W5:Y:S04]  /*0870*/  LDG.E R8, desc[UR8][R8.64+0x4] ;  /* 0x0000040808087981 */ /* 0x000f68000c1e1900 */
[----:B0-----:R-:W5:Y:S04]  /*0880*/  LDG.E R24, desc[UR8][R4.64+-0x4] ;  /* 0xfffffc0804187981 */ /* 0x001f68000c1e1900 */
[----:B------:R-:W5:Y:S01]  /*0890*/  LDG.E R9, desc[UR8][R4.64+0x4] ;  /* 0x0000040804097981 */ /* 0x000f62000c1e1900 */
[----:B------:R-:W-:-:S04]  /*08a0*/  IADD3 R20, PT, PT, R20, 0x10, RZ ;  /* 0x0000001014147810 */ /* 0x000fc80007ffe0ff */
[----:B------:R-:W-:Y:S01]  /*08b0*/  ISETP.GE.AND P1, PT, R20, -0xc, PT ;  /* 0xfffffff41400780c */ /* 0x000fe20003f26270 */
[----:B------:R-:W-:Y:S01]  /*08c0*/  STS [R19+0x4], R25 ;  /* 0x0000041913007388 */ /* 0x000fe20000000800 */
[----:B------:R-:W-:-:S03]  /*08d0*/  VIADD R21, R21, 0x10 ;  /* 0x0000001015157836 */ /* 0x000fc60000000000 */
[----:B------:R-:W-:Y:S04]  /*08e0*/  STS [R19+0xc], R28 ;  /* 0x00000c1c13007388 */ /* 0x000fe80000000800 */
[----:B------:R-:W-:Y:S04]  /*08f0*/  STS [R19+0x10], R22 ;  /* 0x0000101613007388 */ /* 0x000fe80000000800 */
[----:B------:R-:W-:Y:S04]  /*0900*/  STS [R19+0x14], R23 ;  /* 0x0000141713007388 */ /* 0x000fe80000000800 */
[----:B------:R-:W-:Y:S04]  /*0910*/  STS [R19+0x1c], R6 ;  /* 0x00001c0613007388 */ /* 0x000fe80000000800 */
[----:B------:R-:W-:Y:S04]  /*0920*/  STS [R19+0x28], R7 ;  /* 0x0000280713007388 */ /* 0x000fe80000000800 */
[----:B---3--:R-:W-:Y:S04]  /*0930*/  STS [R19+0x18], R27 ;  /* 0x0000181b13007388 */ /* 0x008fe80000000800 */
[----:B----4-:R-:W-:Y:S04]  /*0940*/  STS [R19+0x20], R29 ;  /* 0x0000201d13007388 */ /* 0x010fe80000000800 */
[----:B--2---:R-:W-:Y:S04]  /*0950*/  STS [R19+0x30], R26 ;  /* 0x0000301a13007388 */ /* 0x004fe80000000800 */
[----:B-----5:R-:W-:Y:S04]  /*0960*/  STS [R19+0x24], R8 ;  /* 0x0000240813007388 */ /* 0x020fe80000000800 */
[----:B------:R-:W-:Y:S04]  /*0970*/  STS [R19+0x2c], R24 ;  /* 0x00002c1813007388 */ /* 0x000fe80000000800 */
[----:B------:R0:W-:Y:S02]  /*0980*/  STS [R19+0x34], R9 ;  /* 0x0000340913007388 */ /* 0x0001e40000000800 */
[----:B0-----:R-:W-:Y:S01]  /*0990*/  VIADD R19, R19, 0x40 ;  /* 0x0000004013137836 */ /* 0x001fe20000000000 */
[----:B------:R-:W-:Y:S06]  /*09a0*/  @!P1 BRA `(.L_x_385) ;  /* 0xfffffffc00509947 */ /* 0x000fec000383ffff */
.L_x_384:
[----:B------:R-:W-:Y:S05]  /*09b0*/  BSYNC.RECONVERGENT B2 ;  /* 0x0000000000027941 */ /* 0x000fea0003800200 */
.L_x_383:
[----:B------:R-:W-:Y:S01]  /*09c0*/  IMAD.MOV R4, RZ, RZ, -R20 ;  /* 0x000000ffff047224 */ /* 0x000fe200078e0a14 */
[----:B------:R-:W-:Y:S04]  /*09d0*/  BSSY.RECONVERGENT B2, `(.L_x_386) ;  /* 0x000001a000027945 */ /* 0x000fe80003800200 */
[----:B------:R-:W-:-:S13]  /*09e0*/  ISETP.GT.AND P1, PT, R4, 0x4, PT ;  /* 0x000000040400780c */ /* 0x000fda0003f24270 */
[----:B------:R-:W-:Y:S05]  /*09f0*/  @!P1 BRA `(.L_x_387) ;  /* 0x00000000005c9947 */ /* 0x000fea0003800000 */
[C---:B------:R-:W-:Y:S01]  /*0a00*/  IADD3 R7, PT, PT, R21.reuse, 0x4, RZ ;  /* 0x0000000415077810 */ /* 0x040fe20007ffe0ff */
[----:B------:R-:W-:-:S04]  /*0a10*/  IMAD.WIDE R4, R21, 0x4, R2 ;  /* 0x0000000415047825 */ /* 0x000fc800078e0202 */
[----:B------:R-:W-:Y:S01]  /*0a20*/  IMAD.WIDE R6, R7, 0x4, R2 ;  /* 0x0000000407067825 */ /* 0x000fe200078e0202 */
[----:B------:R-:W2:Y:S04]  /*0a30*/  LDG.E R8, desc[UR8][R4.64+-0x8] ;  /* 0xfffff80804087981 */ /* 0x000ea8000c1e1900 */
[----:B------:R-:W3:Y:S04]  /*0a40*/  LDG.E R22, desc[UR8][R4.64+-0x4] ;  /* 0xfffffc0804167981 */ /* 0x000ee8000c1e1900 */
[----:B------:R-:W4:Y:S04]  /*0a50*/  LDG.E R24, desc[UR8][R4.64] ;  /* 0x0000000804187981 */ /* 0x000f28000c1e1900 */
[----:B------:R-:W5:Y:S04]  /*0a60*/  LDG.E R26, desc[UR8][R4.64+0x4] ;  /* 0x00000408041a7981 */ /* 0x000f68000c1e1900 */
[----:B------:R-:W5:Y:S04]  /*0a70*/  LDG.E R28, desc[UR8][R6.64+-0x8] ;  /* 0xfffff808061c7981 */ /* 0x000f68000c1e1900 */
[----:B------:R-:W5:Y:S04]  /*0a80*/  LDG.E R9, desc[UR8][R6.64+-0x4] ;  /* 0xfffffc0806097981 */ /* 0x000f68000c1e1900 */
[----:B------:R-:W5:Y:S04]  /*0a90*/  LDG.E R23, desc[UR8][R6.64] ;  /* 0x0000000806177981 */ /* 0x000f68000c1e1900 */
[----:B------:R-:W5:Y:S01]  /*0aa0*/  LDG.E R25, desc[UR8][R6.64+0x4] ;  /* 0x0000040806197981 */ /* 0x000f62000c1e1900 */
[----:B------:R-:W-:Y:S01]  /*0ab0*/  PLOP3.LUT P0, PT, PT, PT, PT, 0x8, 0x80 ;  /* 0x000000000080781c */ /* 0x000fe20003f0e170 */
[----:B------:R-:W-:-:S02]  /*0ac0*/  VIADD R20, R20, 0x8 ;  /* 0x0000000814147836 */ /* 0x000fc40000000000 */
[----:B------:R-:W-:Y:S01]  /*0ad0*/  VIADD R21, R21, 0x8 ;  /* 0x0000000815157836 */ /* 0x000fe20000000000 */
[----:B--2---:R-:W-:Y:S04]  /*0ae0*/  STS [R19+-0x8], R8 ;  /* 0xfffff80813007388 */ /* 0x004fe80000000800 */
[----:B---3--:R-:W-:Y:S04]  /*0af0*/  STS [R19+-0x4], R22 ;  /* 0xfffffc1613007388 */ /* 0x008fe80000000800 */
[----:B----4-:R-:W-:Y:S04]  /*0b00*/  STS [R19], R24 ;  /* 0x0000001813007388 */ /* 0x010fe80000000800 */
[----:B-----5:R-:W-:Y:S04]  /*0b10*/  STS [R19+0x4], R26 ;  /* 0x0000041a13007388 */ /* 0x020fe80000000800 */
[----:B------:R-:W-:Y:S04]  /*0b20*/  STS [R19+0x8], R28 ;  /* 0x0000081c13007388 */ /* 0x000fe80000000800 */
[----:B------:R-:W-:Y:S04]  /*0b30*/  STS [R19+0xc], R9 ;  /* 0x00000c0913007388 */ /* 0x000fe80000000800 */
[----:B------:R-:W-:Y:S04]  /*0b40*/  STS [R19+0x10], R23 ;  /* 0x0000101713007388 */ /* 0x000fe80000000800 */
[----:B------:R0:W-:Y:S02]  /*0b50*/  STS [R19+0x14], R25 ;  /* 0x0000141913007388 */ /* 0x0001e40000000800 */
[----:B0-----:R-:W-:-:S07]  /*0b60*/  VIADD R19, R19, 0x20 ;  /* 0x0000002013137836 */ /* 0x001fce0000000000 */
.L_x_387:
[----:B------:R-:W-:Y:S05]  /*0b70*/  BSYNC.RECONVERGENT B2 ;  /* 0x0000000000027941 */ /* 0x000fea0003800200 */
.L_x_386:
[----:B------:R-:W-:-:S13]  /*0b80*/  ISETP.NE.OR P0, PT, R20, RZ, P0 ;  /* 0x000000ff1400720c */ /* 0x000fda0000705670 */
[----:B------:R-:W-:Y:S05]  /*0b90*/  @!P0 BREAK.RELIABLE B1 ;  /* 0x0000000000018942 */ /* 0x000fea0003800100 */
[----:B------:R-:W-:Y:S05]  /*0ba0*/  @!P0 BRA `(.L_x_377) ;  /* 0x00000000003c8947 */ /* 0x000fea0003800000 */
.L_x_382:
[----:B------:R-:W-:Y:S05]  /*0bb0*/  BSYNC.RELIABLE B1 ;  /* 0x0000000000017941 */ /* 0x000fea0003800100 */
.L_x_381:
[----:B------:R-:W-:-:S05]  /*0bc0*/  IMAD.WIDE R4, R21, 0x4, R2 ;  /* 0x0000000415047825 */ /* 0x000fca00078e0202 */
[----:B------:R-:W2:Y:S04]  /*0bd0*/  LDG.E R6, desc[UR8][R4.64+-0x8] ;  /* 0xfffff80804067981 */ /* 0x000ea8000c1e1900 */
[----:B------:R-:W3:Y:S04]  /*0be0*/  LDG.E R8, desc[UR8][R4.64+-0x4] ;  /* 0xfffffc0804087981 */ /* 0x000ee8000c1e1900 */
[----:B------:R-:W4:Y:S04]  /*0bf0*/  LDG.E R22, desc[UR8][R4.64] ;  /* 0x0000000804167981 */ /* 0x000f28000c1e1900 */
[----:B------:R-:W5:Y:S01]  /*0c00*/  LDG.E R24, desc[UR8][R4.64+0x4] ;  /* 0x0000040804187981 */ /* 0x000f62000c1e1900 */
[----:B------:R-:W-:Y:S01]  /*0c10*/  IADD3 R20, PT, PT, R20, 0x4, RZ ;  /* 0x0000000414147810 */ /* 0x000fe20007ffe0ff */
[----:B------:R-:W-:-:S03]  /*0c20*/  VIADD R21, R21, 0x4 ;  /* 0x0000000415157836 */ /* 0x000fc60000000000 */
[----:B------:R-:W-:Y:S01]  /*0c30*/  ISETP.NE.AND P0, PT, R20, RZ, PT ;  /* 0x000000ff1400720c */ /* 0x000fe20003f05270 */
[----:B--2---:R-:W-:Y:S04]  /*0c40*/  STS [R19+-0x8], R6 ;  /* 0xfffff80613007388 */ /* 0x004fe80000000800 */
[----:B---3--:R-:W-:Y:S04]  /*0c50*/  STS [R19+-0x4], R8 ;  /* 0xfffffc0813007388 */ /* 0x008fe80000000800 */
[----:B----4-:R-:W-:Y:S04]  /*0c60*/  STS [R19], R22 ;  /* 0x0000001613007388 */ /* 0x010fe80000000800 */
[----:B-----5:R0:W-:Y:S02]  /*0c70*/  STS [R19+0x4], R24 ;  /* 0x0000041813007388 */ /* 0x0201e40000000800 */
[----:B0-----:R-:W-:Y:S01]  /*0c80*/  VIADD R19, R19, 0x10 ;  /* 0x0000001013137836 */ /* 0x001fe20000000000 */
[----:B------:R-:W-:Y:S06]  /*0c90*/  @P0 BRA `(.L_x_381) ;  /* 0xfffffffc00c80947 */ /* 0x000fec000383ffff */
.L_x_377:
[----:B------:R-:W-:Y:S05]  /*0ca0*/  BSYNC.RECONVERGENT B0 ;  /* 0x0000000000007941 */ /* 0x000fea0003800200 */
.L_x_376:
[----:B------:R-:W-:Y:S05]  /*0cb0*/  WARPSYNC.ALL ;  /* 0x0000000000007948 */ /* 0x000fea0003800000 */
[----:B------:R-:W-:Y:S01]  /*0cc0*/  BAR.SYNC.DEFER_BLOCKING 0x0 ;  /* 0x0000000000007b1d */ /* 0x000fe20000010000 */
[----:B------:R-:W-:Y:S01]  /*0cd0*/  ISETP.NE.AND P0, PT, R17, RZ, PT ;  /* 0x000000ff1100720c */ /* 0x000fe20003f05270 */
[----:B------:R-:W-:-:S04]  /*0ce0*/  IMAD.MOV.U32 R6, RZ, RZ, RZ ;  /* 0x000000ffff067224 */ /* 0x000fc800078e00ff */
[----:B------:R-:W-:Y:S08]  /*0cf0*/  BSSY.RECONVERGENT B0, `(.L_x_388) ;  /* 0x0000061000007945 */ /* 0x000ff00003800200 */
[----:B------:R-:W-:Y:S05]  /*0d00*/  @!P0 BRA `(.L_x_389) ;  /* 0x00000004007c8947 */ /* 0x000fea0003800000 */
[C---:B------:R-:W-:Y:S01]  /*0d10*/  ISETP.GE.U32.AND P0, PT, R17.reuse, 0x10, PT ;  /* 0x000000101100780c */ /* 0x040fe20003f06070 */
[----:B------:R-:W-:Y:S01]  /*0d20*/  BSSY.RECONVERGENT B1, `(.L_x_390) ;  /* 0x000002a000017945 */ /* 0x000fe20003800200 */
[----:B------:R-:W-:Y:S02]  /*0d30*/  LOP3.LUT R24, R17, 0xf, RZ, 0xc0, !PT ;  /* 0x0000000f11187812 */ /* 0x000fe400078ec0ff */
[----:B------:R-:W-:Y:S02]  /*0d40*/  CS2R R6, SRZ ;  /* 0x0000000000067805 */ /* 0x000fe4000001ff00 */
[----:B------:R-:W-:-:S07]  /*0d50*/  ISETP.NE.AND P1, PT, R24, RZ, PT ;  /* 0x000000ff1800720c */ /* 0x000fce0003f25270 */
[----:B------:R-:W-:Y:S06]  /*0d60*/  @!P0 BRA `(.L_x_391) ;  /* 0x0000000000948947 */ /* 0x000fec0003800000 */
[----:B------:R-:W0:Y:S01]  /*0d70*/  LDC.64 R2, c[0x0][0x388] ;  /* 0x0000e200ff027b82 */ /* 0x000e220000000a00 */
[C---:B------:R-:W-:Y:S01]  /*0d80*/  LOP3.LUT R8, R17.reuse, 0xfffffff0, RZ, 0xc0, !PT ;  /* 0xfffffff011087812 */ /* 0x040fe200078ec0ff */
[----:B------:R-:W-:Y:S01]  /*0d90*/  IMAD.MOV.U32 R6, RZ, RZ, RZ ;  /* 0x000000ffff067224 */ /* 0x000fe200078e00ff */
[----:B------:R-:W-:Y:S01]  /*0da0*/  LOP3.LUT R7, R17, 0x3f0, RZ, 0xc0, !PT ;  /* 0x000003f011077812 */ /* 0x000fe200078ec0ff */
[----:B------:R-:W-:Y:S02]  /*0db0*/  IMAD.MOV.U32 R9, RZ, RZ, R0 ;  /* 0x000000ffff097224 */ /* 0x000fe400078e0000 */
[----:B------:R-:W-:Y:S01]  /*0dc0*/  IMAD.MOV R8, RZ, RZ, -R8 ;  /* 0x000000ffff087224 */ /* 0x000fe200078e0a08 */
[----:B0-----:R-:W-:-:S04]  /*0dd0*/  IADD3 R2, P0, PT, R2, 0x20, RZ ;  /* 0x0000002002027810 */ /* 0x001fc80007f1e0ff */
[----:B------:R-:W-:-:S09]  /*0de0*/  IADD3.X R3, PT, PT, RZ, R3, RZ, P0, !PT ;  /* 0x00000003ff037210 */ /* 0x000fd200007fe4ff */
.L_x_392:
[----:B------:R-:W-:-:S05]  /*0df0*/  IMAD.WIDE R4, R9, 0x4, R2 ;  /* 0x0000000409047825 */ /* 0x000fca00078e0202 */
[----:B------:R-:W2:Y:S04]  /*0e00*/  LDG.E R21, desc[UR8][R4.64+-0x20] ;  /* 0xffffe00804157981 */ /* 0x000ea8000c1e1900 */
[----:B------:R-:W2:Y:S04]  /*0e10*/  LDG.E R22, desc[UR8][R4.64+-0x1c] ;  /* 0xffffe40804167981 */ /* 0x000ea8000c1e1900 */
[----:B------:R-:W3:Y:S04]  /*0e20*/  LDG.E R23, desc[UR8][R4.64+-0x18] ;  /* 0xffffe80804177981 */ /* 0x000ee8000c1e1900 */
[----:B------:R-:W3:Y:S04]  /*0e30*/  LDG.E R25, desc[UR8][R4.64+-0x14] ;  /* 0xffffec0804197981 */ /* 0x000ee8000c1e1900 */
[----:B------:R-:W4:Y:S04]  /*0e40*/  LDG.E R19, desc[UR8][R4.64+-0x10] ;  /* 0xfffff00804137981 */ /* 0x000f28000c1e1900 */
[----:B------:R-:W4:Y:S04]  /*0e50*/  LDG.E R20, desc[UR8][R4.64+-0xc] ;  /* 0xfffff40804147981 */ /* 0x000f28000c1e1900 */
[----:B------:R-:W5:Y:S04]  /*0e60*/  LDG.E R26, desc[UR8][R4.64+0x10] ;  /* 0x00001008041a7981 */ /* 0x000f68000c1e1900 */
[----:B------:R-:W5:Y:S01]  /*0e70*/  LDG.E R27, desc[UR8][R4.64+0x1c] ;  /* 0x00001c08041b7981 */ /* 0x000f62000c1e1900 */
[----:B--2---:R-:W-:-:S03]  /*0e80*/  IADD3 R22, PT, PT, R22, R21, R6 ;  /* 0x0000001516167210 */ /* 0x004fc60007ffe006 */
[----:B------:R-:W2:Y:S04]  /*0e90*/  LDG.E R6, desc[UR8][R4.64+-0x8] ;  /* 0xfffff80804067981 */ /* 0x000ea8000c1e1900 */
[----:B------:R-:W2:Y:S01]  /*0ea0*/  LDG.E R21, desc[UR8][R4.64+-0x4] ;  /* 0xfffffc0804157981 */ /* 0x000ea2000c1e1900 */
[----:B---3--:R-:W-:-:S03]  /*0eb0*/  IADD3 R25, PT, PT, R25, R23, R22 ;  /* 0x0000001719197210 */ /* 0x008fc60007ffe016 */
[----:B------:R-:W3:Y:S04]  /*0ec0*/  LDG.E R22, desc[UR8][R4.64] ;  /* 0x0000000804167981 */ /* 0x000ee8000c1e1900 */
[----:B------:R-:W3:Y:S01]  /*0ed0*/  LDG.E R23, desc[UR8][R4.64+0x4] ;  /* 0x0000040804177981 */ /* 0x000ee2000c1e1900 */
[----:B----4-:R-:W-:-:S03]  /*0ee0*/  IADD3 R25, PT, PT, R20, R19, R25 ;  /* 0x0000001314197210 */ /* 0x010fc60007ffe019 */
[----:B------:R-:W4:Y:S04]  /*0ef0*/  LDG.E R20, desc[UR8][R4.64+0x8] ;  /* 0x0000080804147981 */ /* 0x000f28000c1e1900 */
[----:B------:R-:W4:Y:S01]  /*0f00*/  LDG.E R19, desc[UR8][R4.64+0xc] ;  /* 0x00000c0804137981 */ /* 0x000f22000c1e1900 */
[----:B--2---:R-:W-:-:S03]  /*0f10*/  IADD3 R21, PT, PT, R21, R6, R25 ;  /* 0x0000000615157210 */ /* 0x004fc60007ffe019 */
[----:B------:R-:W5:Y:S04]  /*0f20*/  LDG.E R25, desc[UR8][R4.64+0x14] ;  /* 0x0000140804197981 */ /* 0x000f68000c1e1900 */
[----:B------:R-:W2:Y:S01]  /*0f30*/  LDG.E R6, desc[UR8][R4.64+0x18] ;  /* 0x0000180804067981 */ /* 0x000ea2000c1e1900 */
[----:B------:R-:W-:-:S04]  /*0f40*/  IADD3 R8, PT, PT, R8, 0x10, RZ ;  /* 0x0000001008087810 */ /* 0x000fc80007ffe0ff */
[----:B------:R-:W-:Y:S02]  /*0f50*/  ISETP.NE.AND P0, PT, R8, RZ, PT ;  /* 0x000000ff0800720c */ /* 0x000fe40003f05270 */
[----:B---3--:R-:W-:-:S04]  /*0f60*/  IADD3 R21, PT, PT, R23, R22, R21 ;  /* 0x0000001617157210 */ /* 0x008fc80007ffe015 */
[----:B----4-:R-:W-:Y:S01]  /*0f70*/  IADD3 R19, PT, PT, R19, R20, R21 ;  /* 0x0000001413137210 */ /* 0x010fe20007ffe015 */
[----:B------:R-:W-:-:S03]  /*0f80*/  VIADD R9, R9, 0x10 ;  /* 0x0000001009097836 */ /* 0x000fc60000000000 */
[----:B-----5:R-:W-:-:S04]  /*0f90*/  IADD3 R19, PT, PT, R25, R26, R19 ;  /* 0x0000001a19137210 */ /* 0x020fc80007ffe013 */
[----:B--2---:R-:W-:Y:S01]  /*0fa0*/  IADD3 R6, PT, PT, R27, R6, R19 ;  /* 0x000000061b067210 */ /* 0x004fe20007ffe013 */
[----:B------:R-:W-:Y:S06]  /*0fb0*/  @P0 BRA `(.L_x_392) ;  /* 0xfffffffc008c0947 */ /* 0x000fec000383ffff */
.L_x_391:
[----:B------:R-:W-:Y:S05]  /*0fc0*/  BSYNC.RECONVERGENT B1 ;  /* 0x0000000000017941 */ /* 0x000fea0003800200 */
.L_x_390:
[----:B------:R-:W-:Y:S05]  /*0fd0*/  @!P1 BRA `(.L_x_389) ;  /* 0x0000000000c89947 */ /* 0x000fea0003800000 */
[----:B------:R-:W-:Y:S01]  /*0fe0*/  ISETP.GE.U32.AND P0, PT, R24, 0x8, PT ;  /* 0x000000081800780c */ /* 0x000fe20003f06070 */
[----:B------:R-:W-:Y:S01]  /*0ff0*/  BSSY.RECONVERGENT B1, `(.L_x_393) ;  /* 0x0000014000017945 */ /* 0x000fe20003800200 */
[----:B------:R-:W-:-:S04]  /*1000*/  LOP3.LUT R22, R17, 0x7, RZ, 0xc0, !PT ;  /* 0x0000000711167812 */ /* 0x000fc800078ec0ff */
[----:B------:R-:W-:-:S07]  /*1010*/  ISETP.NE.AND P1, PT, R22, RZ, PT ;  /* 0x000000ff1600720c */ /* 0x000fce0003f25270 */
[----:B------:R-:W-:Y:S06]  /*1020*/  @!P0 BRA `(.L_x_394) ;  /* 0x0000000000408947 */ /* 0x000fec0003800000 */
[----:B------:R-:W0:Y:S01]  /*1030*/  LDC.64 R2, c[0x0][0x388] ;  /* 0x0000e200ff027b82 */ /* 0x000e220000000a00 */
[----:B------:R-:W-:-:S04]  /*1040*/  IMAD.IADD R5, R7, 0x1, R0 ;  /* 0x0000000107057824 */ /* 0x000fc800078e0200 */
[----:B0-----:R-:W-:-:S05]  /*1050*/  IMAD.WIDE R2, R5, 0x4, R2 ;  /* 0x0000000405027825 */ /* 0x001fca00078e0202 */
        /* <DEDUP_REMOVED lines=8> */
[----:B------:R-:W-:Y:S01]  /*10e0*/  VIADD R7, R7, 0x8 ;  /* 0x0000000807077836 */ /* 0x000fe20000000000 */
[----:B--2---:R-:W-:-:S04]  /*10f0*/  IADD3 R4, PT, PT, R4, R5, R6 ;  /* 0x0000000504047210 */ /* 0x004fc80007ffe006 */
[----:B---3--:R-:W-:-:S04]  /*1100*/  IADD3 R4, PT, PT, R8, R9, R4 ;  /* 0x0000000908047210 */ /* 0x008fc80007ffe004 */
[----:B----4-:R-:W-:-:S04]  /*1110*/  IADD3 R4, PT, PT, R20, R19, R4 ;  /* 0x0000001314047210 */ /* 0x010fc80007ffe004 */
[----:B-----5:R-:W-:-:S07]  /*1120*/  IADD3 R6, PT, PT, R23, R21, R4 ;  /* 0x0000001517067210 */ /* 0x020fce0007ffe004 */
.L_x_394:
[----:B------:R-:W-:Y:S05]  /*1130*/  BSYNC.RECONVERGENT B1 ;  /* 0x0000000000017941 */ /* 0x000fea0003800200 */
.L_x_393:
[----:B------:R-:W-:Y:S05]  /*1140*/  @!P1 BRA `(.L_x_389) ;  /* 0x00000000006c9947 */ /* 0x000fea0003800000 */
[----:B------:R-:W-:Y:S01]  /*1150*/  ISETP.GE.U32.AND P0, PT, R22, 0x4, PT ;  /* 0x000000041600780c */ /* 0x000fe20003f06070 */
[----:B------:R-:W-:Y:S01]  /*1160*/  BSSY.RECONVERGENT B1, `(.L_x_395) ;  /* 0x000000e000017945 */ /* 0x000fe20003800200 */
[----:B------:R-:W-:-:S04]  /*1170*/  LOP3.LUT R4, R17, 0x3, RZ, 0xc0, !PT ;  /* 0x0000000311047812 */ /* 0x000fc800078ec0ff */
[----:B------:R-:W-:-:S07]  /*1180*/  ISETP.NE.AND P1, PT, R4, RZ, PT ;  /* 0x000000ff0400720c */ /* 0x000fce0003f25270 */
[----:B------:R-:W-:Y:S06]  /*1190*/  @!P0 BRA `(.L_x_396) ;  /* 0x0000000000288947 */ /* 0x000fec0003800000 */
[----:B------:R-:W0:Y:S01]  /*11a0*/  LDC.64 R2, c[0x0][0x388] ;  /* 0x0000e200ff027b82 */ /* 0x000e220000000a00 */
[----:B------:R-:W-:-:S05]  /*11b0*/  IADD3 R5, PT, PT, R7, R0, RZ ;  /* 0x0000000007057210 */ /* 0x000fca0007ffe0ff */
[----:B0-----:R-:W-:-:S05]  /*11c0*/  IMAD.WIDE R2, R5, 0x4, R2 ;  /* 0x0000000405027825 */ /* 0x001fca00078e0202 */
[----:B------:R-:W2:Y:S04]  /*11d0*/  LDG.E R5, desc[UR8][R2.64] ;  /* 0x0000000802057981 */ /* 0x000ea8000c1e1900 */
[----:B------:R-:W2:Y:S04]  /*11e0*/  LDG.E R8, desc[UR8][R2.64+0x4] ;  /* 0x0000040802087981 */ /* 0x000ea8000c1e1900 */
[----:B------:R-:W3:Y:S04]  /*11f0*/  LDG.E R20, desc[UR8][R2.64+0x8] ;  /* 0x0000080802147981 */ /* 0x000ee8000c1e1900 */
[----:B------:R-:W3:Y:S01]  /*1200*/  LDG.E R9, desc[UR8][R2.64+0xc] ;  /* 0x00000c0802097981 */ /* 0x000ee2000c1e1900 */
[----:B------:R-:W-:Y:S01]  /*1210*/  VIADD R7, R7, 0x4 ;  /* 0x0000000407077836 */ /* 0x000fe20000000000 */
[----:B--2---:R-:W-:-:S04]  /*1220*/  IADD3 R5, PT, PT, R8, R5, R6 ;  /* 0x0000000508057210 */ /* 0x004fc80007ffe006 */
[----:B---3--:R-:W-:-:S07]  /*1230*/  IADD3 R6, PT, PT, R9, R20, R5 ;  /* 0x0000001409067210 */ /* 0x008fce0007ffe005 */
.L_x_396:
[----:B------:R-:W-:Y:S05]  /*1240*/  BSYNC.RECONVERGENT B1 ;  /* 0x0000000000017941 */ /* 0x000fea0003800200 */
.L_x_395:
[----:B------:R-:W-:Y:S05]  /*1250*/  @!P1 BRA `(.L_x_389) ;  /* 0x0000000000289947 */ /* 0x000fea0003800000 */
[----:B------:R-:W0:Y:S01]  /*1260*/  LDC.64 R2, c[0x0][0x388] ;  /* 0x0000e200ff027b82 */ /* 0x000e220000000a00 */
[----:B------:R-:W-:Y:S02]  /*1270*/  IMAD.IADD R7, R7, 0x1, R0 ;  /* 0x0000000107077824 */ /* 0x000fe400078e0200 */
[----:B------:R-:W-:-:S07]  /*1280*/  IMAD.MOV R0, RZ, RZ, -R4 ;  /* 0x000000ffff007224 */ /* 0x000fce00078e0a04 */
.L_x_397:
[----:B0-----:R-:W-:-:S06]  /*1290*/  IMAD.WIDE R4, R7, 0x4, R2 ;  /* 0x0000000407047825 */ /* 0x001fcc00078e0202 */
[----:B------:R-:W2:Y:S01]  /*12a0*/  LDG.E R5, desc[UR8][R4.64] ;  /* 0x0000000804057981 */ /* 0x000ea2000c1e1900 */
[----:B------:R-:W-:Y:S01]  /*12b0*/  IADD3 R0, PT, PT, R0, 0x1, RZ ;  /* 0x0000000100007810 */ /* 0x000fe20007ffe0ff */
[----:B------:R-:W-:-:S03]  /*12c0*/  VIADD R7, R7, 0x1 ;  /* 0x0000000107077836 */ /* 0x000fc60000000000 */
[----:B------:R-:W-:Y:S01]  /*12d0*/  ISETP.NE.AND P0, PT, R0, RZ, PT ;  /* 0x000000ff0000720c */ /* 0x000fe20003f05270 */
[----:B--2---:R-:W-:-:S12]  /*12e0*/  IMAD.IADD R6, R5, 0x1, R6 ;  /* 0x0000000105067824 */ /* 0x004fd800078e0206 */
[----:B------:R-:W-:Y:S05]  /*12f0*/  @P0 BRA `(.L_x_397) ;  /* 0xfffffffc00e40947 */ /* 0x000fea000383ffff */
.L_x_389:
[----:B------:R-:W-:Y:S05]  /*1300*/  BSYNC.RECONVERGENT B0 ;  /* 0x0000000000007941 */ /* 0x000fea0003800200 */
.L_x_388:
[----:B------:R-:W0:Y:S02]  /*1310*/  LDC.64 R2, c[0x0][0x388] ;  /* 0x0000e200ff027b82 */ /* 0x000e240000000a00 */
[----:B0-----:R-:W-:-:S06]  /*1320*/  IMAD.WIDE R2, R10, 0x4, R2 ;  /* 0x000000040a027825 */ /* 0x001fcc00078e0202 */
[----:B------:R-:W2:Y:S01]  /*1330*/  LDG.E R3, desc[UR8][R2.64+0x4] ;  /* 0x0000040802037981 */ /* 0x000ea2000c1e1900 */
[----:B------:R-:W-:Y:S01]  /*1340*/  BSSY.RECONVERGENT B0, `(.L_x_398) ;  /* 0x000001b000007945 */ /* 0x000fe20003800200 */
[----:B--2---:R-:W-:-:S13]  /*1350*/  ISETP.GE.AND P0, PT, R3, 0x2, PT ;  /* 0x000000020300780c */ /* 0x004fda0003f06270 */
[----:B------:R-:W-:Y:S05]  /*1360*/  @!P0 BRA `(.L_x_399) ;  /* 0x0000000000608947 */ /* 0x000fea0003800000 */
[----:B------:R-:W0:Y:S01]  /*1370*/  S2R R5, SR_CgaCtaId ;  /* 0x0000000000057919 */ /* 0x000e220000008800 */
[----:B------:R-:W-:Y:S01]  /*1380*/  MOV R0, 0x400 ;  /* 0x0000040000007802 */ /* 0x000fe20000000f00 */
[----:B------:R-:W-:Y:S01]  /*1390*/  IMAD.IADD R2, R3, 0x1, R6 ;  /* 0x0000000103027824 */ /* 0x000fe200078e0206 */
[----:B------:R-:W-:Y:S02]  /*13a0*/  IADD3 R3, PT, PT, R6, 0x1, RZ ;  /* 0x0000000106037810 */ /* 0x000fe40007ffe0ff */
[----:B0-----:R-:W-:-:S07]  /*13b0*/  LEA R8, R5, R0, 0x18 ;  /* 0x0000000005087211 */ /* 0x001fce00078ec0ff */
.L_x_403:
[----:B------:R-:W-:Y:S01]  /*13c0*/  ISETP.GT.AND P0, PT, R3, R6, PT ;  /* 0x000000060300720c */ /* 0x000fe20003f04270 */
[----:B------:R-:W-:-:S12]  /*13d0*/  BSSY.RECONVERGENT B1, `(.L_x_400) ;  /* 0x000000e000017945 */ /* 0x000fd80003800200 */
[----:B------:R-:W-:Y:S05]  /*13e0*/  @!P0 BRA `(.L_x_401) ;  /* 0x0000000000308947 */ /* 0x000fea0003800000 */
[----:B------:R-:W-:Y:S02]  /*13f0*/  IMAD R0, R3, 0x4, R8 ;  /* 0x0000000403007824 */ /* 0x000fe400078e0208 */
[----:B------:R-:W-:-:S04]  /*1400*/  IMAD.MOV.U32 R5, RZ, RZ, R3 ;  /* 0x000000ffff057224 */ /* 0x000fc800078e0003 */
[----:B------:R-:W0:Y:S03]  /*1410*/  LDS R0, [R0] ;  /* 0x0000000000007984 */ /* 0x000e260000000800 */
.L_x_402:
[----:B------:R-:W-:-:S05]  /*1420*/  IMAD R7, R5, 0x4, R8 ;  /* 0x0000000405077824 */ /* 0x000fca00078e0208 */
[----:B------:R-:W0:Y:S02]  /*1430*/  LDS R4, [R7+-0x4] ;  /* 0xfffffc0007047984 */ /* 0x000e240000000800 */
[----:B0-----:R-:W-:-:S13]  /*1440*/  ISETP.GT.AND P0, PT, R4, R0, PT ;  /* 0x000000000400720c */ /* 0x001fda0003f04270 */
[----:B------:R-:W-:Y:S05]  /*1450*/  @!P0 BRA `(.L_x_401) ;  /* 0x0000000000148947 */ /* 0x000fea0003800000 */
[----:B------:R1:W-:Y:S01]  /*1460*/  STS [R7], R4 ;  /* 0x0000000407007388 */ /* 0x0003e20000000800 */
[----:B------:R-:W-:-:S03]  /*1470*/  IADD3 R5, PT, PT, R5, -0x1, RZ ;  /* 0xffffffff05057810 */ /* 0x000fc60007ffe0ff */
[----:B------:R1:W-:Y:S01]  /*1480*/  STS [R7+-0x4], R0 ;  /* 0xfffffc0007007388 */ /* 0x0003e20000000800 */
[----:B------:R-:W-:-:S13]  /*1490*/  ISETP.GT.AND P0, PT, R5, R6, PT ;  /* 0x000000060500720c */ /* 0x000fda0003f04270 */
[----:B-1----:R-:W-:Y:S05]  /*14a0*/  @P0 BRA `(.L_x_402) ;  /* 0xfffffffc00dc0947 */ /* 0x002fea000383ffff */
.L_x_401:
[----:B------:R-:W-:Y:S05]  /*14b0*/  BSYNC.RECONVERGENT B1 ;  /* 0x0000000000017941 */ /* 0x000fea0003800200 */
.L_x_400:
[----:B------:R-:W-:-:S05]  /*14c0*/  VIADD R3, R3, 0x1 ;  /* 0x0000000103037836 */ /* 0x000fca0000000000 */
[----:B------:R-:W-:-:S13]  /*14d0*/  ISETP.GE.AND P0, PT, R3, R2, PT ;  /* 0x000000020300720c */ /* 0x000fda0003f06270 */
[----:B------:R-:W-:Y:S05]  /*14e0*/  @!P0 BRA `(.L_x_403) ;  /* 0xfffffffc00b48947 */ /* 0x000fea000383ffff */
.L_x_399:
[----:B------:R-:W-:Y:S05]  /*14f0*/  BSYNC.RECONVERGENT B0 ;  /* 0x0000000000007941 */ /* 0x000fea0003800200 */
.L_x_398:
[----:B------:R-:W-:Y:S01]  /*1500*/  BAR.SYNC.DEFER_BLOCKING 0x0 ;  /* 0x0000000000007b1d */ /* 0x000fe20000010000 */
[----:B------:R-:W-:-:S05]  /*1510*/  ISETP.GE.AND P0, PT, R14, R11, PT ;  /* 0x0000000b0e00720c */ /* 0x000fca0003f06270 */
[----:B------:R-:W-:Y:S08]  /*1520*/  BSSY.RECONVERGENT B0, `(.L_x_404) ;  /* 0x0000089000007945 */ /* 0x000ff00003800200 */
[----:B------:R-:W-:Y:S05]  /*1530*/  @P0 BRA `(.L_x_405) ;  /* 0x00000008001c0947 */ /* 0x000fea0003800000 */
[C---:B------:R-:W-:Y:S01]  /*1540*/  VIADD R0, R12.reuse, 0xffffffff ;  /* 0xffffffff0c007836 */ /* 0x040fe20000000000 */
[----:B------:R-:W-:Y:S01]  /*1550*/  LOP3.LUT P0, R12, R12, 0x3, RZ, 0xc0, !PT ;  /* 0x000000030c0c7812 */ /* 0x000fe2000780c0ff */
[----:B------:R-:W-:Y:S03]  /*1560*/  BSSY.RECONVERGENT B1, `(.L_x_406) ;  /* 0x0000012000017945 */ /* 0x000fe60003800200 */
[----:B------:R-:W-:-:S09]  /*1570*/  ISETP.GE.U32.AND P1, PT, R0, 0x3, PT ;  /* 0x000000030000780c */ /* 0x000fd20003f26070 */
[----:B------:R-:W-:Y:S05]  /*1580*/  @!P0 BRA `(.L_x_407) ;  /* 0x00000000003c8947 */ /* 0x000fea0003800000 */
[----:B------:R-:W0:Y:S01]  /*1590*/  S2UR UR5, SR_CgaCtaId ;  /* 0x00000000000579c3 */ /* 0x000e220000008800 */
[----:B------:R-:W-:Y:S01]  /*15a0*/  UMOV UR4, 0x400 ;  /* 0x0000040000047882 */ /* 0x000fe20000000000 */
[----:B------:R-:W-:-:S06]  /*15b0*/  IMAD.MOV R6, RZ, RZ, -R12 ;  /* 0x000000ffff067224 */ /* 0x000fcc00078e0a0c */
[----:B------:R-:W1:Y:S01]  /*15c0*/  LDC.64 R4, c[0x0][0x380] ;  /* 0x0000e000ff047b82 */ /* 0x000e620000000a00 */
[----:B0-----:R-:W-:-:S06]  /*15d0*/  ULEA UR4, UR5, UR4, 0x18 ;  /* 0x0000000405047291 */ /* 0x001fcc000f8ec0ff */
[C---:B------:R-:W-:Y:S02]  /*15e0*/  LEA R0, R15.reuse, UR4, 0x2 ;  /* 0x000000040f007c11 */ /* 0x040fe4000f8e10ff */
[----:B------:R-:W-:-:S07]  /*15f0*/  IADD3 R15, PT, PT, R15, R12, RZ ;  /* 0x0000000c0f0f7210 */ /* 0x000fce0007ffe0ff */
.L_x_408:
[----:B0-----:R0:W2:Y:S01]  /*1600*/  LDS R7, [R0] ;  /* 0x0000000000077984 */ /* 0x0010a20000000800 */
[----:B-1----:R-:W-:-:S04]  /*1610*/  IMAD.WIDE R2, R14, 0x4, R4 ;  /* 0x000000040e027825 */ /* 0x002fc800078e0204 */
[----:B------:R-:W-:Y:S02]  /*1620*/  VIADD R6, R6, 0x1 ;  /* 0x0000000106067836 */ /* 0x000fe40000000000 */
[----:B------:R-:W-:Y:S02]  /*1630*/  VIADD R14, R14, 0x1 ;  /* 0x000000010e0e7836 */ /* 0x000fe40000000000 */
[----:B0-----:R-:W-:Y:S01]  /*1640*/  VIADD R0, R0, 0x4 ;  /* 0x0000000400007836 */ /* 0x001fe20000000000 */
[----:B------:R-:W-:Y:S01]  /*1650*/  ISETP.NE.AND P0, PT, R6, RZ, PT ;  /* 0x000000ff0600720c */ /* 0x000fe20003f05270 */
[----:B--2---:R0:W-:-:S12]  /*1660*/  STG.E desc[UR8][R2.64], R7 ;  /* 0x0000000702007986 */ /* 0x0041d8000c101908 */
[----:B------:R-:W-:Y:S05]  /*1670*/  @P0 BRA `(.L_x_408) ;  /* 0xfffffffc00e00947 */ /* 0x000fea000383ffff */
.L_x_407:
[----:B------:R-:W-:Y:S05]  /*1680*/  BSYNC.RECONVERGENT B1 ;  /* 0x0000000000017941 */ /* 0x000fea0003800200 */
.L_x_406:
[----:B------:R-:W-:Y:S05]  /*1690*/  @!P1 BRA `(.L_x_405) ;  /* 0x0000000400c49947 */ /* 0x000fea0003800000 */
[----:B------:R-:W1:Y:S01]  /*16a0*/  S2UR UR5, SR_CgaCtaId ;  /* 0x00000000000579c3 */ /* 0x000e620000008800 */
[----:B------:R-:W2:Y:S01]  /*16b0*/  LDCU.64 UR6, c[0x0][0x380] ;  /* 0x00007000ff0677ac */ /* 0x000ea20008000a00 */
[----:B------:R-:W-:Y:S01]  /*16c0*/  IMAD R16, R16, R17, R16 ;  /* 0x0000001110107224 */ /* 0x000fe200078e0210 */
[----:B------:R-:W-:Y:S01]  /*16d0*/  BSSY.RELIABLE B1, `(.L_x_409) ;  /* 0x000005f000017945 */ /* 0x000fe20003800100 */
[----:B------:R-:W-:-:S03]  /*16e0*/  UMOV UR4, 0x400 ;  /* 0x0000040000047882 */ /* 0x000fc60000000000 */
[----:B------:R-:W-:-:S04]  /*16f0*/  IADD3 R13, PT, PT, -R13, R14, -R16 ;  /* 0x0000000e0d0d7210 */ /* 0x000fc80007ffe910 */
[----:B------:R-:W-:-:S04]  /*1700*/  IADD3 R18, PT, PT, -R18, R13, RZ ;  /* 0x0000000d12127210 */ /* 0x000fc80007ffe1ff */
[----:B------:R-:W-:Y:S01]  /*1710*/  ISETP.GE.AND P0, PT, R18, RZ, PT ;  /* 0x000000ff1200720c */ /* 0x000fe20003f06270 */
[----:B--2---:R-:W-:-:S04]  /*1720*/  UIADD3 UR6, UP0, UPT, UR6, 0x8, URZ ;  /* 0x0000000806067890 */ /* 0x004fc8000ff1e0ff */
[----:B------:R-:W-:Y:S02]  /*1730*/  UIADD3.X UR7, UPT, UPT, URZ, UR7, URZ, UP0, !UPT ;  /* 0x00000007ff077290 */ /* 0x000fe400087fe4ff */
[----:B-1----:R-:W-:Y:S01]  /*1740*/  ULEA UR4, UR5, UR4, 0x18 ;  /* 0x0000000405047291 */ /* 0x002fe2000f8ec0ff */
[----:B0-----:R-:W-:-:S03]  /*1750*/  IMAD.U32 R2, RZ, RZ, UR6 ;  /* 0x00000006ff027e24 */ /* 0x001fc6000f8e00ff */
        /* <DEDUP_REMOVED lines=10> */
.L_x_413:
[----:B-1----:R-:W0:Y:S01]  /*1800*/  LDS R27, [R0+-0x8] ;  /* 0xfffff800001b7984 */ /* 0x002e220000000800 */
[--C-:B------:R-:W-:Y:S01]  /*1810*/  IMAD.WIDE R6, R14, 0x4, R2.reuse ;  /* 0x000000040e067825 */ /* 0x100fe200078e0202 */
[----:B------:R-:W-:Y:S02]  /*1820*/  IADD3 R18, PT, PT, R18, 0x10, RZ ;  /* 0x0000001012127810 */ /* 0x000fe40007ffe0ff */
[----:B------:R-:W1:Y:S01]  /*1830*/  LDS R29, [R0+-0x4] ;  /* 0xfffffc00001d7984 */ /* 0x000e620000000800 */
[----:B------:R-:W-:Y:S01]  /*1840*/  VIADD R5, R14, 0x4 ;  /* 0x000000040e057836 */ /* 0x000fe20000000000 */
[----:B------:R-:W-:Y:S01]  /*1850*/  ISETP.GE.AND P1, PT, R18, -0xc, PT ;  /* 0xfffffff41200780c */ /* 0x000fe20003f26270 */
[C---:B------:R-:W-:Y:S01]  /*1860*/  VIADD R9, R14.reuse, 0x8 ;  /* 0x000000080e097836 */ /* 0x040fe20000000000 */
[----:B------:R-:W2:Y:S01]  /*1870*/  LDS R20, [R0] ;  /* 0x0000000000147984 */ /* 0x000ea20000000800 */
[C---:B------:R-:W-:Y:S02]  /*1880*/  VIADD R26, R14.reuse, 0xc ;  /* 0x0000000c0e1a7836 */ /* 0x040fe40000000000 */
[--C-:B------:R-:W-:Y:S01]  /*1890*/  IMAD.WIDE R4, R5, 0x4, R2.reuse ;  /* 0x0000000405047825 */ /* 0x100fe200078e0202 */
[----:B------:R-:W3:Y:S03]  /*18a0*/  LDS R22, [R0+0x4] ;  /* 0x0000040000167984 */ /* 0x000ee60000000800 */
[----:B------:R-:W-:Y:S01]  /*18b0*/  IMAD.WIDE R8, R9, 0x4, R2 ;  /* 0x0000000409087825 */ /* 0x000fe200078e0202 */
[----:B------:R-:W4:Y:S03]  /*18c0*/  LDS R24, [R0+0x8] ;  /* 0x0000080000187984 */ /* 0x000f260000000800 */
[----:B------:R-:W-:Y:S01]  /*18d0*/  VIADD R14, R14, 0x10 ;  /* 0x000000100e0e7836 */ /* 0x000fe20000000000 */
        /* <DEDUP_REMOVED lines=10> */
[----:B------:R2:W5:Y:S04]  /*1980*/  LDS R19, [R0+0x34] ;  /* 0x0000340000137984 */ /* 0x0005680000000800 */
[----:B0-----:R0:W-:Y:S04]  /*1990*/  STG.E desc[UR8][R6.64+-0x8], R27 ;  /* 0xfffff81b06007986 */ /* 0x0011e8000c101908 */
[----:B-1----:R1:W-:Y:S01]  /*19a0*/  STG.E desc[UR8][R6.64+-0x4], R29 ;  /* 0xfffffc1d06007986 */ /* 0x0023e2000c101908 */
[----:B--2---:R-:W-:-:S03]  /*19b0*/  VIADD R0, R0, 0x40 ;  /* 0x0000004000007836 */ /* 0x004fc60000000000 */
[----:B------:R1:W-:Y:S01]  /*19c0*/  STG.E desc[UR8][R6.64], R20 ;  /* 0x0000001406007986 */ /* 0x0003e2000c101908 */
[----:B0-----:R-:W-:-:S03]  /*19d0*/  IMAD.WIDE R26, R26, 0x4, R2 ;  /* 0x000000041a1a7825 */ /* 0x001fc600078e0202 */
[----:B---3--:R1:W-:Y:S04]  /*19e0*/  STG.E desc[UR8][R6.64+0x4], R22 ;  /* 0x0000041606007986 */ /* 0x0083e8000c101908 */
[----:B----4-:R1:W-:Y:S04]  /*19f0*/  STG.E desc[UR8][R4.64+-0x8], R24 ;  /* 0xfffff81804007986 */ /* 0x0103e8000c101908 */
[----:B-----5:R1:W-:Y:S04]  /*1a00*/  STG.E desc[UR8][R4.64+-0x4], R21 ;  /* 0xfffffc1504007986 */ /* 0x0203e8000c101908 */
[----:B------:R1:W-:Y:S04]  /*1a10*/  STG.E desc[UR8][R4.64], R25 ;  /* 0x0000001904007986 */ /* 0x0003e8000c101908 */
        /* <DEDUP_REMOVED lines=8> */
[----:B------:R1:W-:Y:S01]  /*1aa0*/  STG.E desc[UR8][R26.64+0x4], R19 ;  /* 0x000004131a007986 */ /* 0x0003e2000c101908 */
[----:B------:R-:W-:Y:S05]  /*1ab0*/  @!P1 BRA `(.L_x_413) ;  /* 0xfffffffc00509947 */ /* 0x000fea000383ffff */
.L_x_412:
[----:B------:R-:W-:Y:S05]  /*1ac0*/  BSYNC.RECONVERGENT B2 ;  /* 0x0000000000027941 */ /* 0x000fea0003800200 */
.L_x_411:
[----:B-1----:R-:W-:Y:S01]  /*1ad0*/  IMAD.MOV R4, RZ, RZ, -R18 ;  /* 0x000000ffff047224 */ /* 0x002fe200078e0a12 */
[----:B------:R-:W-:Y:S04]  /*1ae0*/  BSSY.RECONVERGENT B2, `(.L_x_414) ;  /* 0x000001a000027945 */ /* 0x000fe80003800200 */
[----:B------:R-:W-:-:S13]  /*1af0*/  ISETP.GT.AND P1, PT, R4, 0x4, PT ;  /* 0x000000040400780c */ /* 0x000fda0003f24270 */
[----:B------:R-:W-:Y:S05]  /*1b00*/  @!P1 BRA `(.L_x_415) ;  /* 0x00000000005c9947 */ /* 0x000fea0003800000 */
[----:B------:R-:W0:Y:S01]  /*1b10*/  LDS R9, [R0+-0x8] ;  /* 0xfffff80000097984 */ /* 0x000e220000000800 */
[C---:B------:R-:W-:Y:S01]  /*1b20*/  IADD3 R7, PT, PT, R14.reuse, 0x4, RZ ;  /* 0x000000040e077810 */ /* 0x040fe20007ffe0ff */
[--C-:B------:R-:W-:Y:S01]  /*1b30*/  IMAD.WIDE R4, R14, 0x4, R2.reuse ;  /* 0x000000040e047825 */ /* 0x100fe200078e0202 */
[----:B------:R-:W-:Y:S01]  /*1b40*/  PLOP3.LUT P0, PT, PT, PT, PT, 0x8, 0x80 ;  /* 0x000000000080781c */ /* 0x000fe20003f0e170 */
[----:B------:R-:W1:Y:S02]  /*1b50*/  LDS R11, [R0+-0x4] ;  /* 0xfffffc00000b7984 */ /* 0x000e640000000800 */
[----:B------:R-:W-:Y:S02]  /*1b60*/  IMAD.WIDE R6, R7, 0x4, R2 ;  /* 0x0000000407067825 */ /* 0x000fe400078e0202 */
[----:B------:R-:W2:Y:S02]  /*1b70*/  LDS R13, [R0] ;  /* 0x00000000000d7984 */ /* 0x000ea40000000800 */
[----:B------:R-:W-:-:S02]  /*1b80*/  VIADD R18, R18, 0x8 ;  /* 0x0000000812127836 */ /* 0x000fc40000000000 */
[----:B------:R-:W3:Y:S01]  /*1b90*/  LDS R15, [R0+0x4] ;  /* 0x00000400000f7984 */ /* 0x000ee20000000800 */
[----:B------:R-:W-:-:S03]  /*1ba0*/  VIADD R14, R14, 0x8 ;  /* 0x000000080e0e7836 */ /* 0x000fc60000000000 */
[----:B------:R-:W4:Y:S04]  /*1bb0*/  LDS R17, [R0+0x8] ;  /* 0x0000080000117984 */ /* 0x000f280000000800 */
[----:B------:R-:W5:Y:S04]  /*1bc0*/  LDS R19, [R0+0xc] ;  /* 0x00000c0000137984 */ /* 0x000f680000000800 */
[----:B------:R-:W5:Y:S04]  /*1bd0*/  LDS R21, [R0+0x10] ;  /* 0x0000100000157984 */ /* 0x000f680000000800 */
[----:B------:R0:W5:Y:S02]  /*1be0*/  LDS R23, [R0+0x14] ;  /* 0x0000140000177984 */ /* 0x0001640000000800 */
[----:B0-----:R-:W-:-:S02]  /*1bf0*/  VIADD R0, R0, 0x20 ;  /* 0x0000002000007836 */ /* 0x001fc40000000000 */
[----:B------:R0:W-:Y:S04]  /*1c00*/  STG.E desc[UR8][R4.64+-0x8], R9 ;  /* 0xfffff80904007986 */ /* 0x0001e8000c101908 */
[----:B-1----:R0:W-:Y:S04]  /*1c10*/  STG.E desc[UR8][R4.64+-0x4], R11 ;  /* 0xfffffc0b04007986 */ /* 0x0021e8000c101908 */
[----:B--2---:R0:W-:Y:S04]  /*1c20*/  STG.E desc[UR8][R4.64], R13 ;  /* 0x0000000d04007986 */ /* 0x0041e8000c101908 */
[----:B---3--:R0:W-:Y:S04]  /*1c30*/  STG.E desc[UR8][R4.64+0x4], R15 ;  /* 0x0000040f04007986 */ /* 0x0081e8000c101908 */
[----:B----4-:R0:W-:Y:S04]  /*1c40*/  STG.E desc[UR8][R6.64+-0x8], R17 ;  /* 0xfffff81106007986 */ /* 0x0101e8000c101908 */
[----:B-----5:R0:W-:Y:S04]  /*1c50*/  STG.E desc[UR8][R6.64+-0x4], R19 ;  /* 0xfffffc1306007986 */ /* 0x0201e8000c101908 */
[----:B------:R0:W-:Y:S04]  /*1c60*/  STG.E desc[UR8][R6.64], R21 ;  /* 0x0000001506007986 */ /* 0x0001e8000c101908 */
[----:B------:R0:W-:Y:S02]  /*1c70*/  STG.E desc[UR8][R6.64+0x4], R23 ;  /* 0x0000041706007986 */ /* 0x0001e4000c101908 */
.L_x_415:
[----:B------:R-:W-:Y:S05]  /*1c80*/  BSYNC.RECONVERGENT B2 ;  /* 0x0000000000027941 */ /* 0x000fea0003800200 */
.L_x_414:
[----:B------:R-:W-:-:S13]  /*1c90*/  ISETP.NE.OR P0, PT, R18, RZ, P0 ;  /* 0x000000ff1200720c */ /* 0x000fda0000705670 */
[----:B------:R-:W-:Y:S05]  /*1ca0*/  @!P0 BREAK.RELIABLE B1 ;  /* 0x0000000000018942 */ /* 0x000fea0003800100 */
[----:B------:R-:W-:Y:S05]  /*1cb0*/  @!P0 BRA `(.L_x_405) ;  /* 0x00000000003c8947 */ /* 0x000fea0003800000 */
.L_x_410:
[----:B------:R-:W-:Y:S05]  /*1cc0*/  BSYNC.RELIABLE B1 ;  /* 0x0000000000017941 */ /* 0x000fea0003800100 */
.L_x_409:
[----:B0--3--:R-:W0:Y:S01]  /*1cd0*/  LDS R7, [R0+-0x8] ;  /* 0xfffff80000077984 */ /* 0x009e220000000800 */
[----:B------:R-:W-:Y:S01]  /*1ce0*/  IMAD.WIDE R4, R14, 0x4, R2 ;  /* 0x000000040e047825 */ /* 0x000fe200078e0202 */
[----:B------:R-:W-:Y:S02]  /*1cf0*/  IADD3 R18, PT, PT, R18, 0x4, RZ ;  /* 0x0000000412127810 */ /* 0x000fe40007ffe0ff */
[----:B------:R-:W1:Y:S01]  /*1d00*/  LDS R9, [R0+-0x4] ;  /* 0xfffffc0000097984 */ /* 0x000e620000000800 */
[----:B------:R-:W-:Y:S01]  /*1d10*/  VIADD R14, R14, 0x4 ;  /* 0x000000040e0e7836 */ /* 0x000fe20000000000 */
[----:B------:R-:W-:Y:S02]  /*1d20*/  ISETP.NE.AND P0, PT, R18, RZ, PT ;  /* 0x000000ff1200720c */ /* 0x000fe40003f05270 */
[----:B------:R-:W2:Y:S04]  /*1d30*/  LDS R11, [R0] ;  /* 0x00000000000b7984 */ /* 0x000ea80000000800 */
[----:B------:R3:W4:Y:S02]  /*1d40*/  LDS R13, [R0+0x4] ;  /* 0x00000400000d7984 */ /* 0x0007240000000800 */
[----:B---3--:R-:W-:-:S02]  /*1d50*/  VIADD R0, R0, 0x10 ;  /* 0x0000001000007836 */ /* 0x008fc40000000000 */
[----:B0-----:R3:W-:Y:S04]  /*1d60*/  STG.E desc[UR8][R4.64+-0x8], R7 ;  /* 0xfffff80704007986 */ /* 0x0017e8000c101908 */
[----:B-1----:R3:W-:Y:S04]  /*1d70*/  STG.E desc[UR8][R4.64+-0x4], R9 ;  /* 0xfffffc0904007986 */ /* 0x0027e8000c101908 */
[----:B--2---:R3:W-:Y:S04]  /*1d80*/  STG.E desc[UR8][R4.64], R11 ;  /* 0x0000000b04007986 */ /* 0x0047e8000c101908 */
[----:B----4-:R3:W-:Y:S01]  /*1d90*/  STG.E desc[UR8][R4.64+0x4], R13 ;  /* 0x0000040d04007986 */ /* 0x0107e2000c101908 */
[----:B------:R-:W-:Y:S05]  /*1da0*/  @P0 BRA `(.L_x_409) ;  /* 0xfffffffc00c80947 */ /* 0x000fea000383ffff */
.L_x_405:
[----:B------:R-:W-:Y:S05]  /*1db0*/  BSYNC.RECONVERGENT B0 ;  /* 0x0000000000007941 */ /* 0x000fea0003800200 */
.L_x_404:
[----:B------:R-:W-:Y:S05]  /*1dc0*/  WARPSYNC.ALL ;  /* 0x0000000000007948 */ /* 0x000fea0003800000 */
[----:B------:R-:W-:Y:S06]  /*1dd0*/  BAR.SYNC.DEFER_BLOCKING 0x0 ;  /* 0x0000000000007b1d */ /* 0x000fec0000010000 */
[----:B------:R-:W-:Y:S05]  /*1de0*/  EXIT ;  /* 0x000000000000794d */ /* 0x000fea0003800000 */
.L_x_416:
        /* <DEDUP_REMOVED lines=9> */
.L_x_493:


//--------------------- .text._Z12bucketKernelIiEvPT_S1_PiS2_S2_ --------------------------
	.section	.text._Z12bucketKernelIiEvPT_S1_PiS2_S2_,"ax",@progbits
	.align	128
        .global         _Z12bucketKernelIiEvPT_S1_PiS2_S2_
        .type           _Z12bucketKernelIiEvPT_S1_PiS2_S2_,@function
        .size           _Z12bucketKernelIiEvPT_S1_PiS2_S2_,(.L_x_494 - _Z12bucketKernelIiEvPT_S1_PiS2_S2_)
        .other          _Z12bucketKernelIiEvPT_S1_PiS2_S2_,@"STO_CUDA_ENTRY STV_DEFAULT"
_Z12bucketKernelIiEvPT_S1_PiS2_S2_:
.text._Z12bucketKernelIiEvPT_S1_PiS2_S2_:
[----:B------:R-:W0:Y:S01]  /*0000*/  LDC R1, c[0x0][0x37c] ;  /* 0x0000df00ff017b82 */ /* 0x000e220000000800 */
[----:B------:R-:W1:Y:S07]  /*0010*/  S2R R11, SR_CTAID.X ;  /* 0x00000000000b7919 */ /* 0x000e6e0000002500 */
[----:B------:R-:W2:Y:S01]  /*0020*/  LDC.64 R6, c[0x0][0x398] ;  /* 0x0000e600ff067b82 */ /* 0x000ea20000000a00 */
[----:B------:R-:W3:Y:S01]  /*0030*/  LDCU.64 UR8, c[0x0][0x358] ;  /* 0x00006b00ff0877ac */ /* 0x000ee20008000a00 */
[----:B0-----:R-:W-:Y:S01]  /*0040*/  VIADD R1, R1, 0xffffe0b0 ;  /* 0xffffe0b001017836 */ /* 0x001fe20000000000 */
[C---:B-1----:R-:W-:Y:S01]  /*0050*/  ISETP.NE.AND P1, PT, R11.reuse, RZ, PT ;  /* 0x000000ff0b00720c */ /* 0x042fe20003f25270 */
[----:B------:R-:W-:-:S02]  /*0060*/  VIADD R5, R11, 0xffffffff ;  /* 0xffffffff0b057836 */ /* 0x000fc40000000000 */
[----:B--2---:R-:W-:-:S04]  /*0070*/  IMAD.WIDE.U32 R8, R11, 0x4, R6 ;  /* 0x000000040b087825 */ /* 0x004fc800078e0006 */
[----:B------:R-:W-:-:S06]  /*0080*/  IMAD.WIDE.U32 R6, R5, 0x4, R6 ;  /* 0x0000000405067825 */ /* 0x000fcc00078e0006 */
[----:B------:R-:W0:Y:S01]  /*0090*/  @!P1 LDC.64 R2, c[0x0][0x398] ;  /* 0x0000e600ff029b82 */ /* 0x000e220000000a00 */
[----:B---3--:R-:W2:Y:S04]  /*00a0*/  @P1 LDG.E R4, desc[UR8][R8.64] ;  /* 0x0000000808041981 */ /* 0x008ea8000c1e1900 */
[----:B------:R-:W2:Y:S04]  /*00b0*/  @P1 LDG.E R5, desc[UR8][R6.64] ;  /* 0x0000000806051981 */ /* 0x000ea8000c1e1900 */
[----:B0-----:R-:W3:Y:S01]  /*00c0*/  @!P1 LDG.E R19, desc[UR8][R2.64] ;  /* 0x0000000802139981 */ /* 0x001ee2000c1e1900 */
[----:B------:R-:W3:Y:S01]  /*00d0*/  S2R R0, SR_TID.X ;  /* 0x0000000000007919 */ /* 0x000ee20000002100 */
[----:B--2---:R-:W-:-:S05]  /*00e0*/  @P1 IMAD.IADD R19, R4, 0x1, -R5 ;  /* 0x0000000104131824 */ /* 0x004fca00078e0a05 */
[----:B---3--:R-:W-:-:S04]  /*00f0*/  ISETP.GE.U32.AND P0, PT, R0, R19, PT ;  /* 0x000000130000720c */ /* 0x008fc80003f06070 */
[----:B------:R-:W-:-:S13]  /*0100*/  ISETP.GT.U32.OR P0, PT, R11, 0x1869f, P0 ;  /* 0x0001869f0b00780c */ /* 0x000fda0000704470 */
[----:B------:R-:W-:Y:S05]  /*0110*/  @P0 EXIT ;  /* 0x000000000000094d */ /* 0x000fea0003800000 */
[----:B------:R-:W0:Y:S08]  /*0120*/  LDC.64 R14, c[0x0][0x390] ;  /* 0x0000e400ff0e7b82 */ /* 0x000e300000000a00 */
[----:B------:R-:W1:Y:S01]  /*0130*/  LDC.64 R4, c[0x0][0x3a0] ;  /* 0x0000e800ff047b82 */ /* 0x000e620000000a00 */
[C---:B0-----:R-:W-:Y:S01]  /*0140*/  IMAD.WIDE.U32 R14, R11.reuse, 0x4, R14 ;  /* 0x000000040b0e7825 */ /* 0x041fe200078e000e */
[----:B-1----:R0:W-:Y:S04]  /*0150*/  STG.E desc[UR8][R4.64], RZ ;  /* 0x000000ff04007986 */ /* 0x0021e8000c101908 */
[----:B------:R-:W2:Y:S04]  /*0160*/  LDG.E R2, desc[UR8][R14.64+0x4] ;  /* 0x000004080e027981 */ /* 0x000ea8000c1e1900 */
[----:B------:R1:W2:Y:S01]  /*0170*/  LDG.E R3, desc[UR8][R14.64] ;  /* 0x000000080e037981 */ /* 0x0002a2000c1e1900 */
[----:B------:R-:W-:-:S13]  /*0180*/  ISETP.NE.AND P2, PT, R11, RZ, PT ;  /* 0x000000ff0b00720c */ /* 0x000fda0003f45270 */
[----:B------:R-:W3:Y:S01]  /*0190*/  @P2 LDG.E R10, desc[UR8][R6.64] ;  /* 0x00000008060a2981 */ /* 0x000ee2000c1e1900 */
[-C--:B------:R-:W-:Y:S01]  /*01a0*/  IABS R16, R19.reuse ;  /* 0x0000001300107213 */ /* 0x080fe20000000000 */
[----:B------:R-:W-:Y:S01]  /*01b0*/  BSSY.RECONVERGENT B0, `(.L_x_417) ;  /* 0x00000af000007945 */ /* 0x000fe20003800200 */
[----:B-1----:R-:W-:Y:S02]  /*01c0*/  IABS R15, R19 ;  /* 0x00000013000f7213 */ /* 0x002fe40000000000 */
[----:B------:R-:W1:Y:S08]  /*01d0*/  I2F.RP R11, R16 ;  /* 0x00000010000b7306 */ /* 0x000e700000209400 */
[----:B-1----:R-:W1:Y:S02]  /*01e0*/  MUFU.RCP R11, R11 ;  /* 0x0000000b000b7308 */ /* 0x002e640000001000 */
[----:B-1----:R-:W-:-:S06]  /*01f0*/  VIADD R12, R11, 0xffffffe ;  /* 0x0ffffffe0b0c7836 */ /* 0x002fcc0000000000 */
[----:B------:R1:W0:Y:S02]  /*0200*/  F2I.FTZ.U32.TRUNC.NTZ R13, R12 ;  /* 0x0000000c000d7305 */ /* 0x000224000021f000 */
[----:B-1----:R-:W-:Y:S01]  /*0210*/  IMAD.MOV.U32 R12, RZ, RZ, RZ ;  /* 0x000000ffff0c7224 */ /* 0x002fe200078e00ff */
[----:B0-----:R-:W-:-:S05]  /*0220*/  IADD3 R5, PT, PT, RZ, -R13, RZ ;  /* 0x8000000dff057210 */ /* 0x001fca0007ffe0ff */
[----:B------:R-:W-:-:S04]  /*0230*/  IMAD R5, R5, R16, RZ ;  /* 0x0000001005057224 */ /* 0x000fc800078e02ff */
[----:B------:R-:W-:-:S04]  /*0240*/  IMAD.HI.U32 R13, R13, R5, R12 ;  /* 0x000000050d0d7227 */ /* 0x000fc800078e000c */
[----:B------:R-:W-:Y:S02]  /*0250*/  IMAD.MOV R5, RZ, RZ, -R15 ;  /* 0x000000ffff057224 */ /* 0x000fe400078e0a0f */
[----:B--2---:R-:W-:-:S05]  /*0260*/  IMAD.IADD R4, R2, 0x1, -R3 ;  /* 0x0000000102047824 */ /* 0x004fca00078e0a03 */
[----:B------:R-:W-:-:S05]  /*0270*/  IABS R14, R4 ;  /* 0x00000004000e7213 */ /* 0x000fca0000000000 */
[----:B------:R-:W-:-:S04]  /*0280*/  IMAD.HI.U32 R15, R13, R14, RZ ;  /* 0x0000000e0d0f7227 */ /* 0x000fc800078e00ff */
[----:B------:R-:W-:-:S05]  /*0290*/  IMAD R5, R15, R5, R14 ;  /* 0x000000050f057224 */ /* 0x000fca00078e020e */
[----:B------:R-:W-:-:S13]  /*02a0*/  ISETP.GT.U32.AND P4, PT, R16, R5, PT ;  /* 0x000000051000720c */ /* 0x000fda0003f84070 */
[----:B------:R-:W-:Y:S01]  /*02b0*/  @!P4 IMAD.IADD R5, R5, 0x1, -R16 ;  /* 0x000000010505c824 */ /* 0x000fe200078e0a10 */
[----:B------:R-:W-:Y:S02]  /*02c0*/  @!P4 IADD3 R15, PT, PT, R15, 0x1, RZ ;  /* 0x000000010f0fc810 */ /* 0x000fe40007ffe0ff */
[----:B------:R-:W-:Y:S02]  /*02d0*/  ISETP.NE.AND P4, PT, R19, RZ, PT ;  /* 0x000000ff1300720c */ /* 0x000fe40003f85270 */
[----:B------:R-:W-:Y:S02]  /*02e0*/  ISETP.GE.U32.AND P0, PT, R5, R16, PT ;  /* 0x000000100500720c */ /* 0x000fe40003f06070 */
[----:B------:R-:W-:-:S04]  /*02f0*/  LOP3.LUT R5, R4, R19, RZ, 0x3c, !PT ;  /* 0x0000001304057212 */ /* 0x000fc800078e3cff */
[----:B------:R-:W-:Y:S01]  /*0300*/  ISETP.GE.AND P3, PT, R5, RZ, PT ;  /* 0x000000ff0500720c */ /* 0x000fe20003f66270 */
[----:B------:R-:W-:-:S06]  /*0310*/  VIADD R5, R19, 0xffffffff ;  /* 0xffffffff13057836 */ /* 0x000fcc0000000000 */
[----:B------:R-:W-:Y:S01]  /*0320*/  @P0 VIADD R15, R15, 0x1 ;  /* 0x000000010f0f0836 */ /* 0x000fe20000000000 */
[----:B------:R-:W-:Y:S01]  /*0330*/  ISETP.NE.AND P0, PT, R0, R5, PT ;  /* 0x000000050000720c */ /* 0x000fe20003f05270 */
[----:B------:R-:W-:Y:S02]  /*0340*/  IMAD.MOV.U32 R5, RZ, RZ, RZ ;  /* 0x000000ffff057224 */ /* 0x000fe400078e00ff */
[----:B---3--:R-:W-:Y:S02]  /*0350*/  @P2 VIADD R5, R10, 0x1 ;  /* 0x000000010a052836 */ /* 0x008fe40000000000 */
[----:B------:R-:W-:Y:S01]  /*0360*/  @!P3 IMAD.MOV R15, RZ, RZ, -R15 ;  /* 0x000000ffff0fb224 */ /* 0x000fe200078e0a0f */
[----:B------:R-:W-:-:S05]  /*0370*/  @!P4 LOP3.LUT R15, RZ, R19, RZ, 0x33, !PT ;  /* 0x00000013ff0fc212 */ /* 0x000fca00078e33ff */
[----:B------:R-:W-:Y:S02]  /*0380*/  IMAD.MOV R14, RZ, RZ, -R15 ;  /* 0x000000ffff0e7224 */ /* 0x000fe400078e0a0f */
[----:B------:R-:W-:Y:S02]  /*0390*/  IMAD R12, R15, R0, RZ ;  /* 0x000000000f0c7224 */ /* 0x000fe400078e02ff */
[----:B------:R-:W-:-:S03]  /*03a0*/  IMAD R14, R19, R14, R4 ;  /* 0x0000000e130e7224 */ /* 0x000fc600078e0204 */
[----:B------:R-:W-:Y:S02]  /*03b0*/  IADD3 R17, PT, PT, R3, R12, RZ ;  /* 0x0000000c03117210 */ /* 0x000fe40007ffe0ff */
[----:B------:R-:W-:-:S05]  /*03c0*/  SEL R14, R14, RZ, !P0 ;  /* 0x000000ff0e0e7207 */ /* 0x000fca0004000000 */
[----:B------:R-:W-:-:S04]  /*03d0*/  IMAD.IADD R20, R15, 0x1, R14 ;  /* 0x000000010f147824 */ /* 0x000fc800078e020e */
[----:B------:R-:W-:-:S05]  /*03e0*/  IMAD.IADD R16, R17, 0x1, R20 ;  /* 0x0000000111107824 */ /* 0x000fca00078e0214 */
[----:B------:R-:W-:-:S13]  /*03f0*/  ISETP.GE.AND P0, PT, R17, R16, PT ;  /* 0x000000101100720c */ /* 0x000fda0003f06270 */
[----:B------:R-:W-:Y:S05]  /*0400*/  @P0 BRA `(.L_x_418) ;  /* 0x0000000800240947 */ /* 0x000fea0003800000 */
[----:B------:R-:W-:Y:S01]  /*0410*/  LOP3.LUT P0, R18, R20, 0x3, RZ, 0xc0, !PT ;  /* 0x0000000314127812 */ /* 0x000fe2000780c0ff */
[----:B------:R-:W-:-:S12]  /*0420*/  BSSY.RECONVERGENT B1, `(.L_x_419) ;  /* 0x0000015000017945 */ /* 0x000fd80003800200 */
[----:B------:R-:W-:Y:S05]  /*0430*/  @!P0 BRA `(.L_x_420) ;  /* 0x00000000004c8947 */ /* 0x000fea0003800000 */
[----:B------:R-:W0:Y:S01]  /*0440*/  S2UR UR5, SR_CgaCtaId ;  /* 0x00000000000579c3 */ /* 0x000e220000008800 */
[----:B------:R-:W-:Y:S01]  /*0450*/  UMOV UR4, 0x400 ;  /* 0x0000040000047882 */ /* 0x000fe20000000000 */
[----:B------:R-:W-:Y:S01]  /*0460*/  LOP3.LUT R13, R20, 0x3, RZ, 0xc0, !PT ;  /* 0x00000003140d7812 */ /* 0x000fe200078ec0ff */
[----:B------:R-:W-:Y:S01]  /*0470*/  BSSY.RECONVERGENT B2, `(.L_x_421) ;  /* 0x000000e000027945 */ /* 0x000fe20003800200 */
[----:B------:R-:W-:-:S03]  /*0480*/  IADD3 R18, PT, PT, -R18, RZ, RZ ;  /* 0x000000ff12127210 */ /* 0x000fc60007ffe1ff */
[----:B------:R-:W-:Y:S01]  /*0490*/  IMAD R21, R15, R0, R13 ;  /* 0x000000000f157224 */ /* 0x000fe200078e020d */
[----:B------:R-:W1:Y:S01]  /*04a0*/  LDC.64 R10, c[0x0][0x380] ;  /* 0x0000e000ff0a7b82 */ /* 0x000e620000000a00 */
[----:B0-----:R-:W-:-:S06]  /*04b0*/  ULEA UR4, UR5, UR4, 0x18 ;  /* 0x0000000405047291 */ /* 0x001fcc000f8ec0ff */
[----:B------:R-:W-:-:S07]  /*04c0*/  LEA R16, R12, UR4, 0x2 ;  /* 0x000000040c107c11 */ /* 0x000fce000f8e10ff */
.L_x_422:
        /* <DEDUP_REMOVED lines=8> */
[----:B------:R-:W-:Y:S05]  /*0550*/  BSYNC.RECONVERGENT B2 ;  /* 0x0000000000027941 */ /* 0x000fea0003800200 */
.L_x_421:
[----:B------:R-:W-:-:S07]  /*0560*/  IMAD.MOV.U32 R12, RZ, RZ, R21 ;  /* 0x000000ffff0c7224 */ /* 0x000fce00078e0015 */
.L_x_420:
[----:B------:R-:W-:Y:S05]  /*0570*/  BSYNC.RECONVERGENT B1 ;  /* 0x0000000000017941 */ /* 0x000fea0003800200 */
.L_x_419:
[----:B------:R-:W-:-:S04]  /*0580*/  IADD3 R10, PT, PT, R20, -0x1, RZ ;  /* 0xffffffff140a7810 */ /* 0x000fc80007ffe0ff */
[----:B------:R-:W-:-:S13]  /*0590*/  ISETP.GE.U32.AND P0, PT, R10, 0x3, PT ;  /* 0x000000030a00780c */ /* 0x000fda0003f06070 */
[----:B------:R-:W-:Y:S05]  /*05a0*/  @!P0 BRA `(.L_x_418) ;  /* 0x0000000400bc8947 */ /* 0x000fea0003800000 */
[----:B------:R-:W0:Y:S01]  /*05b0*/  S2UR UR5, SR_CgaCtaId ;  /* 0x00000000000579c3 */ /* 0x000e220000008800 */
[----:B------:R-:W-:Y:S01]  /*05c0*/  IMAD R15, R15, R0, R15 ;  /* 0x000000000f0f7224 */ /* 0x000fe200078e020f */
[----:B------:R-:W-:Y:S01]  /*05d0*/  UMOV UR4, 0x400 ;  /* 0x0000040000047882 */ /* 0x000fe20000000000 */
[----:B------:R-:W-:Y:S03]  /*05e0*/  BSSY.RELIABLE B1, `(.L_x_423) ;  /* 0x000005c000017945 */ /* 0x000fe60003800100 */
[----:B------:R-:W-:-:S05]  /*05f0*/  IADD3 R14, PT, PT, -R14, R17, -R15 ;  /* 0x000000110e0e7210 */ /* 0x000fca0007ffe90f */
[----:B------:R-:W-:-:S05]  /*0600*/  IMAD.IADD R18, R14, 0x1, -R3 ;  /* 0x000000010e127824 */ /* 0x000fca00078e0a03 */
[----:B------:R-:W-:Y:S01]  /*0610*/  ISETP.GE.AND P0, PT, R18, RZ, PT ;  /* 0x000000ff1200720c */ /* 0x000fe20003f06270 */
[----:B0-----:R-:W-:-:S06]  /*0620*/  ULEA UR4, UR5, UR4, 0x18 ;  /* 0x0000000405047291 */ /* 0x001fcc000f8ec0ff */
[----:B------:R-:W-:-:S05]  /*0630*/  LEA R12, R12, UR4, 0x2 ;  /* 0x000000040c0c7c11 */ /* 0x000fca000f8e10ff */
[----:B------:R-:W-:Y:S01]  /*0640*/  VIADD R16, R12, 0x8 ;  /* 0x000000080c107836 */ /* 0x000fe20000000000 */
[----:B------:R-:W-:Y:S06]  /*0650*/  @P0 BRA `(.L_x_424) ;  /* 0x0000000400500947 */ /* 0x000fec0003800000 */
[----:B------:R-:W-:Y:S01]  /*0660*/  IMAD.MOV R10, RZ, RZ, -R18 ;  /* 0x000000ffff0a7224 */ /* 0x000fe200078e0a12 */
[----:B------:R-:W-:Y:S01]  /*0670*/  BSSY.RECONVERGENT B2, `(.L_x_425) ;  /* 0x0000032000027945 */ /* 0x000fe20003800200 */
[----:B------:R-:W-:-:S03]  /*0680*/  PLOP3.LUT P0, PT, PT, PT, PT, 0x80, 0x8 ;  /* 0x000000000008781c */ /* 0x000fc60003f0f070 */
[----:B------:R-:W-:-:S13]  /*0690*/  ISETP.GT.AND P3, PT, R10, 0xc, PT ;  /* 0x0000000c0a00780c */ /* 0x000fda0003f64270 */
[----:B------:R-:W-:Y:S05]  /*06a0*/  @!P3 BRA `(.L_x_426) ;  /* 0x0000000000b8b947 */ /* 0x000fea0003800000 */
[----:B------:R-:W-:-:S13]  /*06b0*/  PLOP3.LUT P0, PT, PT, PT, PT, 0x8, 0x80 ;  /* 0x000000000080781c */ /* 0x000fda0003f0e170 */
.L_x_427:
[----:B------:R-:W0:Y:S02]  /*06c0*/  LDC.64 R10, c[0x0][0x380] ;  /* 0x0000e000ff0a7b82 */ /* 0x000e240000000a00 */
[----:B0-----:R-:W-:-:S05]  /*06d0*/  IMAD.WIDE R20, R17, 0x4, R10 ;  /* 0x0000000411147825 */ /* 0x001fca00078e020a */
[----:B------:R-:W2:Y:S04]  /*06e0*/  LDG.E R28, desc[UR8][R20.64] ;  /* 0x00000008141c7981 */ /* 0x000ea8000c1e1900 */
[----:B------:R-:W3:Y:S04]  /*06f0*/  LDG.E R26, desc[UR8][R20.64+0x4] ;  /* 0x00000408141a7981 */ /* 0x000ee8000c1e1900 */
[----:B------:R-:W4:Y:S04]  /*0700*/  LDG.E R23, desc[UR8][R20.64+0x8] ;  /* 0x0000080814177981 */ /* 0x000f28000c1e1900 */
[----:B------:R-:W5:Y:S01]  /*0710*/  LDG.E R22, desc[UR8][R20.64+0xc] ;  /* 0x00000c0814167981 */ /* 0x000f62000c1e1900 */
[C---:B------:R-:W-:Y:S01]  /*0720*/  VIADD R13, R17.reuse, 0x4 ;  /* 0x00000004110d7836 */ /* 0x040fe20000000000 */
[----:B------:R-:W-:-:S03]  /*0730*/  IADD3 R15, PT, PT, R17, 0x8, RZ ;  /* 0x00000008110f7810 */ /* 0x000fc60007ffe0ff */
[----:B------:R-:W-:-:S05]  /*0740*/  IMAD.WIDE R12, R13, 0x4, R10 ;  /* 0x000000040d0c7825 */ /* 0x000fca00078e020a */
[----:B------:R-:W5:Y:S04]  /*0750*/  LDG.E R25, desc[UR8][R12.64] ;  /* 0x000000080c197981 */ /* 0x000f68000c1e1900 */
[----:B------:R-:W5:Y:S04]  /*0760*/  LDG.E R27, desc[UR8][R12.64+0x4] ;  /* 0x000004080c1b7981 */ /* 0x000f68000c1e1900 */
[----:B------:R-:W5:Y:S04]  /*0770*/  LDG.E R29, desc[UR8][R12.64+0x8] ;  /* 0x000008080c1d7981 */ /* 0x000f68000c1e1900 */
[----:B------:R0:W5:Y:S01]  /*0780*/  LDG.E R24, desc[UR8][R12.64+0xc] ;  /* 0x00000c080c187981 */ /* 0x000162000c1e1900 */
[----:B------:R-:W-:-:S05]  /*0790*/  IMAD.WIDE R14, R15, 0x4, R10 ;  /* 0x000000040f0e7825 */ /* 0x000fca00078e020a */
[----:B------:R-:W5:Y:S01]  /*07a0*/  LDG.E R20, desc[UR8][R14.64+0x4] ;  /* 0x000004080e147981 */ /* 0x000f62000c1e1900 */
[----:B0-----:R-:W-:-:S03]  /*07b0*/  VIADD R13, R17, 0xc ;  /* 0x0000000c110d7836 */ /* 0x001fc60000000000 */
[----:B------:R-:W5:Y:S01]  /*07c0*/  LDG.E R21, desc[UR8][R14.64+0x8] ;  /* 0x000008080e157981 */ /* 0x000f62000c1e1900 */
[----:B------:R-:W-:-:S05]  /*07d0*/  IMAD.WIDE R10, R13, 0x4, R10 ;  /* 0x000000040d0a7825 */ /* 0x000fca00078e020a */
[----:B------:R-:W5:Y:S04]  /*07e0*/  LDG.E R13, desc[UR8][R10.64] ;  /* 0x000000080a0d7981 */ /* 0x000f68000c1e1900 */
[----:B------:R-:W5:Y:S04]  /*07f0*/  LDG.E R12, desc[UR8][R10.64+0x4] ;  /* 0x000004080a0c7981 */ /* 0x000f68000c1e1900 */
[----:B--2---:R-:W-:Y:S04]  /*0800*/  STS [R16+-0x8], R28 ;  /* 0xfffff81c10007388 */ /* 0x004fe80000000800 */
[----:B---3--:R0:W-:Y:S04]  /*0810*/  STS [R16+-0x4], R26 ;  /* 0xfffffc1a10007388 */ /* 0x0081e80000000800 */
[----:B----4-:R1:W-:Y:S04]  /*0820*/  STS [R16], R23 ;  /* 0x0000001710007388 */ /* 0x0103e80000000800 */
[----:B-----5:R2:W-:Y:S04]  /*0830*/  STS [R16+0x4], R22 ;  /* 0x0000041610007388 */ /* 0x0205e80000000800 */
[----:B0-----:R-:W3:Y:S04]  /*0840*/  LDG.E R26, desc[UR8][R14.64] ;  /* 0x000000080e1a7981 */ /* 0x001ee8000c1e1900 */
[----:B------:R-:W4:Y:S04]  /*0850*/  LDG.E R28, desc[UR8][R14.64+0xc] ;  /* 0x00000c080e1c7981 */ /* 0x000f28000c1e1900 */
[----:B-1----:R-:W5:Y:S04]  /*0860*/  LDG.E R23, desc[UR8][R10.64+0x8] ;  /* 0x000008080a177981 */ /* 0x002f68000c1e1900 */
[----:B--2---:R-:W2:Y:S01]  /*0870*/  LDG.E R22, desc[UR8][R10.64+0xc] ;  /* 0x00000c080a167981 */ /* 0x004ea2000c1e1900 */
[----:B------:R-:W-:-:S05]  /*0880*/  VIADD R18, R18, 0x10 ;  /* 0x0000001012127836 */ /* 0x000fca0000000000 */
        /* <DEDUP_REMOVED lines=8> */
[----:B------:R-:W-:Y:S04]  /*0910*/  STS [R16+0x28], R13 ;  /* 0x0000280d10007388 */ /* 0x000fe80000000800 */
[----:B------:R-:W-:Y:S04]  /*0920*/  STS [R16+0x2c], R12 ;  /* 0x00002c0c10007388 */ /* 0x000fe80000000800 */
[----:B---3--:R-:W-:Y:S04]  /*0930*/  STS [R16+0x18], R26 ;  /* 0x0000181a10007388 */ /* 0x008fe80000000800 */
[----:B----4-:R-:W-:Y:S04]  /*0940*/  STS [R16+0x24], R28 ;  /* 0x0000241c10007388 */ /* 0x010fe80000000800 */
[----:B-----5:R-:W-:Y:S04]  /*0950*/  STS [R16+0x30], R23 ;  /* 0x0000301710007388 */ /* 0x020fe80000000800 */
[----:B--2---:R0:W-:Y:S02]  /*0960*/  STS [R16+0x34], R22 ;  /* 0x0000341610007388 */ /* 0x0041e40000000800 */
[----:B0-----:R-:W-:Y:S01]  /*0970*/  VIADD R16, R16, 0x40 ;  /* 0x0000004010107836 */ /* 0x001fe20000000000 */
[----:B------:R-:W-:Y:S06]  /*0980*/  @!P3 BRA `(.L_x_427) ;  /* 0xfffffffc004cb947 */ /* 0x000fec000383ffff */
.L_x_426:
[----:B------:R-:W-:Y:S05]  /*0990*/  BSYNC.RECONVERGENT B2 ;  /* 0x0000000000027941 */ /* 0x000fea0003800200 */
.L_x_425:
[----:B------:R-:W-:Y:S01]  /*09a0*/  IADD3 R10, PT, PT, -R18, RZ, RZ ;  /* 0x000000ff120a7210 */ /* 0x000fe20007ffe1ff */
[----:B------:R-:W-:Y:S03]  /*09b0*/  BSSY.RECONVERGENT B2, `(.L_x_428) ;  /* 0x000001b000027945 */ /* 0x000fe60003800200 */
[----:B------:R-:W-:-:S13]  /*09c0*/  ISETP.GT.AND P3, PT, R10, 0x4, PT ;  /* 0x000000040a00780c */ /* 0x000fda0003f64270 */
[----:B------:R-:W-:Y:S05]  /*09d0*/  @!P3 BRA `(.L_x_429) ;  /* 0x000000000060b947 */ /* 0x000fea0003800000 */
[----:B------:R-:W0:Y:S01]  /*09e0*/  LDC.64 R12, c[0x0][0x380] ;  /* 0x0000e000ff0c7b82 */ /* 0x000e220000000a00 */
[C---:B------:R-:W-:Y:S02]  /*09f0*/  VIADD R15, R17.reuse, 0x4 ;  /* 0x00000004110f7836 */ /* 0x040fe40000000000 */
[----:B0-----:R-:W-:-:S04]  /*0a00*/  IMAD.WIDE R10, R17, 0x4, R12 ;  /* 0x00000004110a7825 */ /* 0x001fc800078e020c */
        /* <DEDUP_REMOVED lines=21> */
.L_x_429:
[----:B------:R-:W-:Y:S05]  /*0b60*/  BSYNC.RECONVERGENT B2 ;  /* 0x0000000000027941 */ /* 0x000fea0003800200 */
.L_x_428:
[----:B------:R-:W-:-:S13]  /*0b70*/  ISETP.NE.OR P0, PT, R18, RZ, P0 ;  /* 0x000000ff1200720c */ /* 0x000fda0000705670 */
[----:B------:R-:W-:Y:S05]  /*0b80*/  @!P0 BREAK.RELIABLE B1 ;  /* 0x0000000000018942 */ /* 0x000fea0003800100 */
[----:B------:R-:W-:Y:S05]  /*0b90*/  @!P0 BRA `(.L_x_418) ;  /* 0x0000000000408947 */ /* 0x000fea0003800000 */
.L_x_424:
[----:B------:R-:W-:Y:S05]  /*0ba0*/  BSYNC.RELIABLE B1 ;  /* 0x0000000000017941 */ /* 0x000fea0003800100 */
.L_x_423:
[----:B------:R-:W0:Y:S02]  /*0bb0*/  LDC.64 R10, c[0x0][0x380] ;  /* 0x0000e000ff0a7b82 */ /* 0x000e240000000a00 */
[----:B0-----:R-:W-:-:S05]  /*0bc0*/  IMAD.WIDE R10, R17, 0x4, R10 ;  /* 0x00000004110a7825 */ /* 0x001fca00078e020a */
        /* <DEDUP_REMOVED lines=13> */
.L_x_418:
[----:B------:R-:W-:Y:S05]  /*0ca0*/  BSYNC.RECONVERGENT B0 ;  /* 0x0000000000007941 */ /* 0x000fea0003800200 */
.L_x_417:
[----:B------:R-:W-:Y:S05]  /*0cb0*/  WARPSYNC.ALL ;  /* 0x0000000000007948 */ /* 0x000fea0003800000 */
[----:B------:R-:W-:Y:S01]  /*0cc0*/  BAR.SYNC.DEFER_BLOCKING 0x0 ;  /* 0x0000000000007b1d */ /* 0x000fe20000010000 */
[----:B------:R-:W-:-:S13]  /*0cd0*/  ISETP.GE.AND P0, PT, R19, RZ, PT ;  /* 0x000000ff1300720c */ /* 0x000fda0003f06270 */
[----:B------:R-:W-:Y:S05]  /*0ce0*/  @!P0 BRA `(.L_x_430) ;  /* 0x0000000400c48947 */ /* 0x000fea0003800000 */
[----:B------:R-:W-:Y:S01]  /*0cf0*/  VIADDMNMX R10, R5, R19, R5, !PT ;  /* 0x00000013050a7246 */ /* 0x000fe20007800105 */
[----:B------:R-:W-:-:S04]  /*0d00*/  HFMA2 R24, -RZ, RZ, 0, 0 ;  /* 0x00000000ff187431 */ /* 0x000fc800000001ff */
[----:B------:R-:W-:-:S05]  /*0d10*/  IMAD.IADD R10, R10, 0x1, -R5 ;  /* 0x000000010a0a7824 */ /* 0x000fca00078e0a05 */
[C---:B------:R-:W-:Y:S01]  /*0d20*/  ISETP.GE.U32.AND P0, PT, R10.reuse, 0x3, PT ;  /* 0x000000030a00780c */ /* 0x040fe20003f06070 */
[----:B------:R-:W-:-:S05]  /*0d30*/  VIADD R10, R10, 0x1 ;  /* 0x000000010a0a7836 */ /* 0x000fca0000000000 */
[----:B------:R-:W-:-:S07]  /*0d40*/  LOP3.LUT R25, R10, 0x3, RZ, 0xc0, !PT ;  /* 0x000000030a197812 */ /* 0x000fce00078ec0ff */
[----:B------:R-:W-:Y:S05]  /*0d50*/  @!P0 BRA `(.L_x_431) ;  /* 0x0000000400648947 */ /* 0x000fea0003800000 */
[----:B------:R-:W0:Y:S01]  /*0d60*/  S2UR UR5, SR_CgaCtaId ;  /* 0x00000000000579c3 */ /* 0x000e220000008800 */
[----:B------:R-:W-:Y:S01]  /*0d70*/  LOP3.LUT R24, R10, 0xfffffffc, RZ, 0xc0, !PT ;  /* 0xfffffffc0a187812 */ /* 0x000fe200078ec0ff */
[----:B------:R-:W-:Y:S02]  /*0d80*/  UMOV UR4, 0x400 ;  /* 0x0000040000047882 */ /* 0x000fe40000000000 */
[----:B------:R-:W-:Y:S02]  /*0d90*/  UIADD3 UR4, UPT, UPT, UR4, 0x1f40, URZ ;  /* 0x00001f4004047890 */ /* 0x000fe4000fffe0ff */
[----:B------:R-:W-:-:S05]  /*0da0*/  IMAD.MOV R28, RZ, RZ, -R24 ;  /* 0x000000ffff1c7224 */ /* 0x000fca00078e0a18 */
[----:B------:R-:W-:Y:S01]  /*0db0*/  ISETP.GE.AND P0, PT, R28, RZ, PT ;  /* 0x000000ff1c00720c */ /* 0x000fe20003f06270 */
[----:B0-----:R-:W-:-:S04]  /*0dc0*/  ULEA UR4, UR5, UR4, 0x18 ;  /* 0x0000000405047291 */ /* 0x001fc8000f8ec0ff */
[----:B------:R-:W-:-:S08]  /*0dd0*/  UIADD3 UR4, UPT, UPT, UR4, 0x8, URZ ;  /* 0x0000000804047890 */ /* 0x000fd0000fffe0ff */
[----:B------:R-:W-:Y:S05]  /*0de0*/  @P0 BRA `(.L_x_432) ;  /* 0x00000004000c0947 */ /* 0x000fea0003800000 */
[----:B------:R-:W-:Y:S01]  /*0df0*/  IMAD.MOV R10, RZ, RZ, -R28 ;  /* 0x000000ffff0a7224 */ /* 0x000fe200078e0a1c */
[----:B------:R-:W-:-:S04]  /*0e00*/  PLOP3.LUT P0, PT, PT, PT, PT, 0x80, 0x8 ;  /* 0x000000000008781c */ /* 0x000fc80003f0f070 */
[----:B------:R-:W-:-:S13]  /*0e10*/  ISETP.GT.AND P3, PT, R10, 0xc, PT ;  /* 0x0000000c0a00780c */ /* 0x000fda0003f64270 */
[----:B------:R-:W-:Y:S05]  /*0e20*/  @!P3 BRA `(.L_x_433) ;  /* 0x000000000098b947 */ /* 0x000fea0003800000 */
[----:B------:R-:W-:-:S13]  /*0e30*/  PLOP3.LUT P0, PT, PT, PT, PT, 0x8, 0x80 ;  /* 0x000000000080781c */ /* 0x000fda0003f0e170 */
.L_x_434:
[----:B0-----:R-:W0:Y:S02]  /*0e40*/  LDC.64 R10, c[0x0][0x388] ;  /* 0x0000e200ff0a7b82 */ /* 0x001e240000000a00 */
[----:B0-----:R-:W-:-:S05]  /*0e50*/  IMAD.WIDE R14, R5, 0x4, R10 ;  /* 0x00000004050e7825 */ /* 0x001fca00078e020a */
[----:B------:R-:W2:Y:S04]  /*0e60*/  LDG.E R20, desc[UR8][R14.64] ;  /* 0x000000080e147981 */ /* 0x000ea8000c1e1900 */
[----:B------:R-:W2:Y:S04]  /*0e70*/  LDG.E R21, desc[UR8][R14.64+0x4] ;  /* 0x000004080e157981 */ /* 0x000ea8000c1e1900 */
[----:B------:R-:W3:Y:S04]  /*0e80*/  LDG.E R22, desc[UR8][R14.64+0x8] ;  /* 0x000008080e167981 */ /* 0x000ee8000c1e1900 */
[----:B------:R-:W3:Y:S01]  /*0e90*/  LDG.E R23, desc[UR8][R14.64+0xc] ;  /* 0x00000c080e177981 */ /* 0x000ee2000c1e1900 */
[C---:B------:R-:W-:Y:S01]  /*0ea0*/  VIADD R17, R5.reuse, 0x4 ;  /* 0x0000000405117836 */ /* 0x040fe20000000000 */
[C---:B------:R-:W-:Y:S01]  /*0eb0*/  IADD3 R13, PT, PT, R5.reuse, 0xc, RZ ;  /* 0x0000000c050d7810 */ /* 0x040fe20007ffe0ff */
[----:B------:R-:W-:-:S02]  /*0ec0*/  VIADD R27, R5, 0x8 ;  /* 0x00000008051b7836 */ /* 0x000fc40000000000 */
[----:B------:R-:W-:-:S04]  /*0ed0*/  IMAD.WIDE R16, R17, 0x4, R10 ;  /* 0x0000000411107825 */ /* 0x000fc800078e020a */
[--C-:B------:R-:W-:Y:S01]  /*0ee0*/  IMAD.WIDE R26, R27, 0x4, R10.reuse ;  /* 0x000000041b1a7825 */ /* 0x100fe200078e020a */
[----:B------:R-:W4:Y:S03]  /*0ef0*/  LDG.E R12, desc[UR8][R16.64] ;  /* 0x00000008100c7981 */ /* 0x000f26000c1e1900 */
[----:B------:R-:W-:Y:S01]  /*0f00*/  IMAD.WIDE R10, R13, 0x4, R10 ;  /* 0x000000040d0a7825 */ /* 0x000fe200078e020a */
[----:B------:R-:W5:Y:S04]  /*0f10*/  LDG.E R14, desc[UR8][R16.64+0x8] ;  /* 0x00000808100e7981 */ /* 0x000f68000c1e1900 */
[----:B------:R-:W4:Y:S04]  /*0f20*/  LDG.E R13, desc[UR8][R16.64+0x4] ;  /* 0x00000408100d7981 */ /* 0x000f28000c1e1900 */
[----:B------:R-:W5:Y:S04]  /*0f30*/  LDG.E R15, desc[UR8][R16.64+0xc] ;  /* 0x00000c08100f7981 */ /* 0x000f68000c1e1900 */
[----:B------:R-:W5:Y:S04]  /*0f40*/  LDG.E R18, desc[UR8][R26.64+0x8] ;  /* 0x000008081a127981 */ /* 0x000f68000c1e1900 */
[----:B------:R-:W5:Y:S04]  /*0f50*/  LDG.E R19, desc[UR8][R26.64+0xc] ;  /* 0x00000c081a137981 */ /* 0x000f68000c1e1900 */
[----:B------:R-:W5:Y:S04]  /*0f60*/  LDG.E R16, desc[UR8][R26.64] ;  /* 0x000000081a107981 */ /* 0x000f68000c1e1900 */
[----:B------:R-:W5:Y:S04]  /*0f70*/  LDG.E R17, desc[UR8][R26.64+0x4] ;  /* 0x000004081a117981 */ /* 0x000f68000c1e1900 */
[----:B--2---:R0:W-:Y:S04]  /*0f80*/  STS.64 [UR4+-0x8], R20 ;  /* 0xfffff814ff007988 */ /* 0x0041e80008000a04 */
[----:B---3--:R1:W-:Y:S04]  /*0f90*/  STS.64 [UR4], R22 ;  /* 0x00000016ff007988 */ /* 0x0083e80008000a04 */
[----:B0-----:R-:W2:Y:S04]  /*0fa0*/  LDG.E R20, desc[UR8][R10.64] ;  /* 0x000000080a147981 */ /* 0x001ea8000c1e1900 */
[----:B------:R-:W2:Y:S04]  /*0fb0*/  LDG.E R21, desc[UR8][R10.64+0x4] ;  /* 0x000004080a157981 */ /* 0x000ea8000c1e1900 */
[----:B-1----:R-:W3:Y:S04]  /*0fc0*/  LDG.E R22, desc[UR8][R10.64+0x8] ;  /* 0x000008080a167981 */ /* 0x002ee8000c1e1900 */
[----:B------:R-:W3:Y:S01]  /*0fd0*/  LDG.E R23, desc[UR8][R10.64+0xc] ;  /* 0x00000c080a177981 */ /* 0x000ee2000c1e1900 */
[----:B------:R-:W-:-:S05]  /*0fe0*/  VIADD R28, R28, 0x10 ;  /* 0x000000101c1c7836 */ /* 0x000fca0000000000 */
[----:B------:R-:W-:Y:S01]  /*0ff0*/  ISETP.GE.AND P3, PT, R28, -0xc, PT ;  /* 0xfffffff41c00780c */ /* 0x000fe20003f66270 */
[----:B----4-:R0:W-:Y:S04]  /*1000*/  STS.64 [UR4+0x8], R12 ;  /* 0x0000080cff007988 */ /* 0x0101e80008000a04 */
[----:B-----5:R0:W-:Y:S04]  /*1010*/  STS.64 [UR4+0x10], R14 ;  /* 0x0000100eff007988 */ /* 0x0201e80008000a04 */
[----:B------:R0:W-:Y:S01]  /*1020*/  STS.64 [UR4+0x20], R18 ;  /* 0x00002012ff007988 */ /* 0x0001e20008000a04 */
[----:B------:R-:W-:-:S03]  /*1030*/  VIADD R5, R5, 0x10 ;  /* 0x0000001005057836 */ /* 0x000fc60000000000 */
[----:B------:R0:W-:Y:S04]  /*1040*/  STS.64 [UR4+0x18], R16 ;  /* 0x00001810ff007988 */ /* 0x0001e80008000a04 */
[----:B--2---:R0:W-:Y:S04]  /*1050*/  STS.64 [UR4+0x28], R20 ;  /* 0x00002814ff007988 */ /* 0x0041e80008000a04 */
[----:B---3--:R0:W-:Y:S01]  /*1060*/  STS.64 [UR4+0x30], R22 ;  /* 0x00003016ff007988 */ /* 0x0081e20008000a04 */
[----:B------:R-:W-:Y:S01]  /*1070*/  UIADD3 UR4, UPT, UPT, UR4, 0x40, URZ ;  /* 0x0000004004047890 */ /* 0x000fe2000fffe0ff */
[----:B------:R-:W-:Y:S11]  /*1080*/  @!P3 BRA `(.L_x_434) ;  /* 0xfffffffc006cb947 */ /* 0x000ff6000383ffff */
.L_x_433:
[----:B------:R-:W-:-:S05]  /*1090*/  IMAD.MOV R10, RZ, RZ, -R28 ;  /* 0x000000ffff0a7224 */ /* 0x000fca00078e0a1c */
[----:B------:R-:W-:-:S13]  /*10a0*/  ISETP.GT.AND P3, PT, R10, 0x4, PT ;  /* 0x000000040a00780c */ /* 0x000fda0003f64270 */
[----:B------:R-:W-:Y:S05]  /*10b0*/  @!P3 BRA `(.L_x_435) ;  /* 0x000000000050b947 */ /* 0x000fea0003800000 */
[----:B0-----:R-:W0:Y:S01]  /*10c0*/  LDC.64 R18, c[0x0][0x388] ;  /* 0x0000e200ff127b82 */ /* 0x001e220000000a00 */
[C---:B------:R-:W-:Y:S02]  /*10d0*/  VIADD R11, R5.reuse, 0x4 ;  /* 0x00000004050b7836 */ /* 0x040fe40000000000 */
[----:B0-----:R-:W-:-:S04]  /*10e0*/  IMAD.WIDE R20, R5, 0x4, R18 ;  /* 0x0000000405147825 */ /* 0x001fc800078e0212 */
[----:B------:R-:W-:Y:S01]  /*10f0*/  IMAD.WIDE R18, R11, 0x4, R18 ;  /* 0x000000040b127825 */ /* 0x000fe200078e0212 */
        /* <DEDUP_REMOVED lines=8> */
[----:B------:R-:W-:Y:S01]  /*1180*/  PLOP3.LUT P0, PT, PT, PT, PT, 0x8, 0x80 ;  /* 0x000000000080781c */ /* 0x000fe20003f0e170 */
[----:B------:R-:W-:Y:S01]  /*1190*/  VIADD R5, R5, 0x8 ;  /* 0x0000000805057836 */ /* 0x000fe20000000000 */
[----:B------:R-:W-:Y:S01]  /*11a0*/  IADD3 R28, PT, PT, R28, 0x8, RZ ;  /* 0x000000081c1c7810 */ /* 0x000fe20007ffe0ff */
[----:B--2---:R1:W-:Y:S04]  /*11b0*/  STS.64 [UR4+-0x8], R10 ;  /* 0xfffff80aff007988 */ /* 0x0043e80008000a04 */
[----:B---3--:R1:W-:Y:S04]  /*11c0*/  STS.64 [UR4], R12 ;  /* 0x0000000cff007988 */ /* 0x0083e80008000a04 */
[----:B----4-:R1:W-:Y:S04]  /*11d0*/  STS.64 [UR4+0x8], R14 ;  /* 0x0000080eff007988 */ /* 0x0103e80008000a04 */
[----:B-----5:R1:W-:Y:S01]  /*11e0*/  STS.64 [UR4+0x10], R16 ;  /* 0x00001010ff007988 */ /* 0x0203e20008000a04 */
[----:B------:R-:W-:-:S12]  /*11f0*/  UIADD3 UR4, UPT, UPT, UR4, 0x20, URZ ;  /* 0x0000002004047890 */ /* 0x000fd8000fffe0ff */
.L_x_435:
[----:B------:R-:W-:-:S13]  /*1200*/  ISETP.NE.OR P0, PT, R28, RZ, P0 ;  /* 0x000000ff1c00720c */ /* 0x000fda0000705670 */
[----:B------:R-:W-:Y:S05]  /*1210*/  @!P0 BRA `(.L_x_431) ;  /* 0x0000000000348947 */ /* 0x000fea0003800000 */
.L_x_432:
[----:B-1----:R-:W1:Y:S02]  /*1220*/  LDC.64 R10, c[0x0][0x388] ;  /* 0x0000e200ff0a7b82 */ /* 0x002e640000000a00 */
[----:B-1----:R-:W-:-:S05]  /*1230*/  IMAD.WIDE R10, R5, 0x4, R10 ;  /* 0x00000004050a7825 */ /* 0x002fca00078e020a */
[----:B0-2---:R-:W2:Y:S04]  /*1240*/  LDG.E R12, desc[UR8][R10.64] ;  /* 0x000000080a0c7981 */ /* 0x005ea8000c1e1900 */
[----:B------:R-:W2:Y:S04]  /*1250*/  LDG.E R13, desc[UR8][R10.64+0x4] ;  /* 0x000004080a0d7981 */ /* 0x000ea8000c1e1900 */
[----:B------:R-:W3:Y:S04]  /*1260*/  LDG.E R14, desc[UR8][R10.64+0x8] ;  /* 0x000008080a0e7981 */ /* 0x000ee8000c1e1900 */
[----:B------:R-:W3:Y:S01]  /*1270*/  LDG.E R15, desc[UR8][R10.64+0xc] ;  /* 0x00000c080a0f7981 */ /* 0x000ee2000c1e1900 */
[----:B------:R-:W-:-:S02]  /*1280*/  VIADD R28, R28, 0x4 ;  /* 0x000000041c1c7836 */ /* 0x000fc40000000000 */
[----:B------:R-:W-:-:S03]  /*1290*/  VIADD R5, R5, 0x4 ;  /* 0x0000000405057836 */ /* 0x000fc60000000000 */
[----:B------:R-:W-:Y:S01]  /*12a0*/  ISETP.NE.AND P0, PT, R28, RZ, PT ;  /* 0x000000ff1c00720c */ /* 0x000fe20003f05270 */
[----:B--2---:R2:W-:Y:S04]  /*12b0*/  STS.64 [UR4+-0x8], R12 ;  /* 0xfffff80cff007988 */ /* 0x0045e80008000a04 */
[----:B---3--:R2:W-:Y:S01]  /*12c0*/  STS.64 [UR4], R14 ;  /* 0x0000000eff007988 */ /* 0x0085e20008000a04 */
[----:B------:R-:W-:-:S07]  /*12d0*/  UIADD3 UR4, UPT, UPT, UR4, 0x10, URZ ;  /* 0x0000001004047890 */ /* 0x000fce000fffe0ff */
[----:B------:R-:W-:Y:S05]  /*12e0*/  @P0 BRA `(.L_x_432) ;  /* 0xfffffffc00cc0947 */ /* 0x000fea000383ffff */
.L_x_431:
[----:B------:R-:W-:-:S13]  /*12f0*/  ISETP.NE.AND P0, PT, R25, RZ, PT ;  /* 0x000000ff1900720c */ /* 0x000fda0003f05270 */
[----:B------:R-:W-:Y:S05]  /*1300*/  @!P0 BRA `(.L_x_430) ;  /* 0x00000000003c8947 */ /* 0x000fea0003800000 */
[----:B012---:R-:W0:Y:S01]  /*1310*/  S2R R13, SR_CgaCtaId ;  /* 0x00000000000d7919 */ /* 0x007e220000008800 */
[----:B------:R-:W1:Y:S01]  /*1320*/  LDC.64 R10, c[0x0][0x388] ;  /* 0x0000e200ff0a7b82 */ /* 0x000e620000000a00 */
[----:B------:R-:W-:Y:S02]  /*1330*/  MOV R12, 0x400 ;  /* 0x00000400000c7802 */ /* 0x000fe40000000f00 */
[----:B------:R-:W-:-:S03]  /*1340*/  IADD3 R25, PT, PT, -R25, RZ, RZ ;  /* 0x000000ff19197210 */ /* 0x000fc60007ffe1ff */
[----:B------:R-:W-:-:S05]  /*1350*/  VIADD R12, R12, 0x1f40 ;  /* 0x00001f400c0c7836 */ /* 0x000fca0000000000 */
[----:B0-----:R-:W-:-:S05]  /*1360*/  LEA R13, R13, R12, 0x18 ;  /* 0x0000000c0d0d7211 */ /* 0x001fca00078ec0ff */
[----:B------:R-:W-:-:S07]  /*1370*/  IMAD R24, R24, 0x4, R13 ;  /* 0x0000000418187824 */ /* 0x000fce00078e020d */
.L_x_436:
        /* <DEDUP_REMOVED lines=8> */
.L_x_430:
[----:B-1----:R-:W1:Y:S01]  /*1400*/  @!P1 LDC.64 R10, c[0x0][0x398] ;  /* 0x0000e600ff0a9b82 */ /* 0x002e620000000a00 */
[----:B------:R-:W3:Y:S04]  /*1410*/  @P1 LDG.E R8, desc[UR8][R8.64] ;  /* 0x0000000808081981 */ /* 0x000ee8000c1e1900 */
[----:B0-2---:R-:W3:Y:S04]  /*1420*/  @P1 LDG.E R13, desc[UR8][R6.64] ;  /* 0x00000008060d1981 */ /* 0x005ee8000c1e1900 */
[----:B-1----:R-:W2:Y:S01]  /*1430*/  @!P1 LDG.E R5, desc[UR8][R10.64] ;  /* 0x000000080a059981 */ /* 0x002ea2000c1e1900 */
[----:B---3--:R-:W-:-:S04]  /*1440*/  @P1 IADD3 R5, PT, PT, R8, -R13, RZ ;  /* 0x8000000d08051210 */ /* 0x008fc80007ffe0ff */
[----:B--2---:R-:W-:Y:S01]  /*1450*/  ISETP.GE.U32.AND P0, PT, R0, R5, PT ;  /* 0x000000050000720c */ /* 0x004fe20003f06070 */
[----:B------:R0:W-:-:S12]  /*1460*/  STL [R1], R5 ;  /* 0x0000000501007387 */ /* 0x0001d80000100800 */
[----:B0-----:R-:W-:Y:S05]  /*1470*/  @P0 EXIT ;  /* 0x000000000000094d */ /* 0x001fea0003800000 */
[----:B------:R-:W2:Y:S01]  /*1480*/  @P2 LDG.E R7, desc[UR8][R6.64] ;  /* 0x0000000806072981 */ /* 0x000ea2000c1e1900 */
[----:B------:R-:W0:Y:S01]  /*1490*/  LDC.64 R8, c[0x0][0x3a0] ;  /* 0x0000e800ff087b82 */ /* 0x000e220000000a00 */
[--C-:B------:R-:W-:Y:S01]  /*14a0*/  IMAD.MOV.U32 R5, RZ, RZ, R0.reuse ;  /* 0x000000ffff057224 */ /* 0x100fe200078e0000 */
[----:B------:R-:W-:Y:S01]  /*14b0*/  ISETP.GE.AND P0, PT, R4, 0x1, PT ;  /* 0x000000010400780c */ /* 0x000fe20003f06270 */
[----:B------:R-:W-:Y:S01]  /*14c0*/  IMAD.MOV.U32 R10, RZ, RZ, 0x1 ;  /* 0x00000001ff0a7424 */ /* 0x000fe200078e00ff */
[----:B------:R-:W-:Y:S01]  /*14d0*/  IADD3 R11, PT, PT, R1, 0x10, RZ ;  /* 0x00000010010b7810 */ /* 0x000fe20007ffe0ff */
[C---:B--2---:R-:W-:Y:S02]  /*14e0*/  @P2 IMAD.IADD R5, R7.reuse, 0x1, R0 ;  /* 0x0000000107052824 */ /* 0x044fe400078e0200 */
[----:B------:R-:W-:Y:S02]  /*14f0*/  @P2 VIADD R10, R7, 0x1 ;  /* 0x00000001070a2836 */ /* 0x000fe40000000000 */
[----:B0-----:R-:W-:-:S05]  /*1500*/  IMAD.WIDE R8, R5, 0x4, R8 ;  /* 0x0000000405087825 */ /* 0x001fca00078e0208 */
[----:B------:R0:W-:Y:S01]  /*1510*/  STG.E desc[UR8][R8.64+0x4], RZ ;  /* 0x000004ff08007986 */ /* 0x0001e2000c101908 */
[----:B------:R-:W-:Y:S05]  /*1520*/  @!P0 BRA `(.L_x_437) ;  /* 0x0000000400548947 */ /* 0x000fea0003800000 */
[----:B------:R-:W1:Y:S01]  /*1530*/  S2UR UR6, SR_CgaCtaId ;  /* 0x00000000000679c3 */ /* 0x000e620000008800 */
[----:B------:R-:W-:Y:S01]  /*1540*/  UMOV UR4, 0x400 ;  /* 0x0000040000047882 */ /* 0x000fe20000000000 */
[----:B------:R-:W-:Y:S01]  /*1550*/  IMAD.IADD R2, R3, 0x1, -R2 ;  /* 0x0000000103027824 */ /* 0x000fe200078e0a02 */
[----:B------:R-:W-:Y:S01]  /*1560*/  UIADD3 UR5, UPT, UPT, UR4, 0x1f40, URZ ;  /* 0x00001f4004057890 */ /* 0x000fe2000fffe0ff */
[----:B------:R-:W-:Y:S01]  /*1570*/  LOP3.LUT R14, R4, 0x3, RZ, 0xc0, !PT ;  /* 0x00000003040e7812 */ /* 0x000fe200078ec0ff */
[----:B------:R-:W-:Y:S02]  /*1580*/  IMAD.MOV.U32 R15, RZ, RZ, RZ ;  /* 0x000000ffff0f7224 */ /* 0x000fe400078e00ff */
[----:B------:R-:W-:Y:S01]  /*1590*/  ISETP.GT.U32.AND P0, PT, R2, -0x4, PT ;  /* 0xfffffffc0200780c */ /* 0x000fe20003f04070 */
[----:B------:R-:W-:Y:S01]  /*15a0*/  IMAD.MOV.U32 R2, RZ, RZ, RZ ;  /* 0x000000ffff027224 */ /* 0x000fe200078e00ff */
[----:B-1----:R-:W-:-:S06]  /*15b0*/  ULEA UR5, UR6, UR5, 0x18 ;  /* 0x0000000506057291 */ /* 0x002fcc000f8ec0ff */
[----:B------:R-:W-:-:S05]  /*15c0*/  LEA R12, R0, UR5, 0x2 ;  /* 0x00000005000c7c11 */ /* 0x000fca000f8e10ff */
[----:B------:R1:W2:Y:S01]  /*15d0*/  LDS R13, [R12] ;  /* 0x000000000c0d7984 */ /* 0x0002a20000000800 */
[----:B------:R-:W-:Y:S05]  /*15e0*/  @P0 BRA `(.L_x_438) ;  /* 0x0000000000cc0947 */ /* 0x000fea0003800000 */
[----:B------:R-:W-:Y:S01]  /*15f0*/  LOP3.LUT R15, R4, 0x7ffffffc, RZ, 0xc0, !PT ;  /* 0x7ffffffc040f7812 */ /* 0x000fe200078ec0ff */
[----:B------:R-:W-:Y:S01]  /*1600*/  ULEA UR4, UR6, UR4, 0x18 ;  /* 0x0000000406047291 */ /* 0x000fe2000f8ec0ff */
[----:B------:R-:W-:Y:S02]  /*1610*/  IMAD.MOV.U32 R2, RZ, RZ, RZ ;  /* 0x000000ffff027224 */ /* 0x000fe400078e00ff */
[----:B------:R-:W-:Y:S01]  /*1620*/  IADD3 R16, PT, PT, -R15, RZ, RZ ;  /* 0x000000ff0f107210 */ /* 0x000fe20007ffe1ff */
[----:B------:R-:W-:-:S12]  /*1630*/  UIADD3 UR4, UPT, UPT, UR4, 0x8, URZ ;  /* 0x0000000804047890 */ /* 0x000fd8000fffe0ff */
.L_x_447:
[----:B--234-:R-:W2:Y:S01]  /*1640*/  LDS.64 R6, [UR4+-0x8] ;  /* 0xfffff804ff067984 */ /* 0x01cea20008000a00 */
[----:B------:R-:W-:Y:S01]  /*1650*/  VIADD R16, R16, 0x4 ;  /* 0x0000000410107836 */ /* 0x000fe20000000000 */
[----:B------:R-:W-:Y:S02]  /*1660*/  BSSY.RECONVERGENT B0, `(.L_x_439) ;  /* 0x000000e000007945 */ /* 0x000fe40003800200 */
[----:B------:R-:W3:Y:S02]  /*1670*/  LDS.64 R4, [UR4] ;  /* 0x00000004ff047984 */ /* 0x000ee40008000a00 */
[----:B------:R-:W-:Y:S02]  /*1680*/  ISETP.NE.AND P0, PT, R16, RZ, PT ;  /* 0x000000ff1000720c */ /* 0x000fe40003f05270 */
[-C--:B--2---:R-:W-:Y:S02]  /*1690*/  ISETP.GT.AND P4, PT, R6, R13.reuse, PT ;  /* 0x0000000d0600720c */ /* 0x084fe40003f84270 */
[----:B------:R-:W-:-:S02]  /*16a0*/  ISETP.GT.AND P1, PT, R7, R13, PT ;  /* 0x0000000d0700720c */ /* 0x000fc40003f24270 */
[-C--:B---3--:R-:W-:Y:S02]  /*16b0*/  ISETP.GT.AND P2, PT, R4, R13.reuse, PT ;  /* 0x0000000d0400720c */ /* 0x088fe40003f44270 */
[----:B------:R-:W-:-:S07]  /*16c0*/  ISETP.GT.AND P3, PT, R5, R13, PT ;  /* 0x0000000d0500720c */ /* 0x000fce0003f64270 */
[----:B------:R-:W-:Y:S06]  /*16d0*/  @!P4 BRA `(.L_x_440) ;  /* 0x000000000018c947 */ /* 0x000fec0003800000 */
[----:B------:R-:W2:Y:S02]  /*16e0*/  LDS R17, [R12+0x4] ;  /* 0x000004000c117984 */ /* 0x000ea40000000800 */
[----:B--2---:R-:W-:-:S13]  /*16f0*/  ISETP.GT.AND P4, PT, R6, R17, PT ;  /* 0x000000110600720c */ /* 0x004fda0003f84270 */
[C---:B------:R-:W-:Y:S02]  /*1700*/  @!P4 IMAD R17, R2.reuse, 0x4, R11 ;  /* 0x000000040211c824 */ /* 0x040fe400078e020b */
[----:B------:R-:W-:-:S03]  /*1710*/  @!P4 VIADD R2, R2, 0x1 ;  /* 0x000000010202c836 */ /* 0x000fc60000000000 */
[----:B------:R2:W-:Y:S04]  /*1720*/  @!P4 STL [R17], R6 ;  /* 0x000000061100c387 */ /* 0x0005e80000100800 */
[----:B------:R2:W-:Y:S02]  /*1730*/  @!P4 STG.E desc[UR8][R8.64+0x4], R2 ;  /* 0x000004020800c986 */ /* 0x0005e4000c101908 */
.L_x_440:
[----:B------:R-:W-:Y:S05]  /*1740*/  BSYNC.RECONVERGENT B0 ;  /* 0x0000000000007941 */ /* 0x000fea0003800200 */
.L_x_439:
[----:B------:R-:W-:Y:S04]  /*1750*/  BSSY.RECONVERGENT B0, `(.L_x_441) ;  /* 0x0000008000007945 */ /* 0x000fe80003800200 */
[----:B------:R-:W-:Y:S05]  /*1760*/  @!P1 BRA `(.L_x_442) ;  /* 0x0000000000189947 */ /* 0x000fea0003800000 */
[----:B--2---:R-:W2:Y:S02]  /*1770*/  LDS R6, [R12+0x4] ;  /* 0x000004000c067984 */ /* 0x004ea40000000800 */
[----:B--2---:R-:W-:-:S13]  /*1780*/  ISETP.GT.AND P1, PT, R7, R6, PT ;  /* 0x000000060700720c */ /* 0x004fda0003f24270 */
[C---:B------:R-:W-:Y:S01]  /*1790*/  @!P1 IMAD R6, R2.reuse, 0x4, R11 ;  /* 0x0000000402069824 */ /* 0x040fe200078e020b */
[----:B------:R-:W-:-:S04]  /*17a0*/  @!P1 IADD3 R2, PT, PT, R2, 0x1, RZ ;  /* 0x0000000102029810 */ /* 0x000fc80007ffe0ff */
[----:B------:R3:W-:Y:S04]  /*17b0*/  @!P1 STL [R6], R7 ;  /* 0x0000000706009387 */ /* 0x0007e80000100800 */
[----:B------:R3:W-:Y:S02]  /*17c0*/  @!P1 STG.E desc[UR8][R8.64+0x4], R2 ;  /* 0x0000040208009986 */ /* 0x0007e4000c101908 */
.L_x_442:
[----:B------:R-:W-:Y:S05]  /*17d0*/  BSYNC.RECONVERGENT B0 ;  /* 0x0000000000007941 */ /* 0x000fea0003800200 */
.L_x_441:
[----:B------:R-:W-:Y:S04]  /*17e0*/  BSSY.RECONVERGENT B0, `(.L_x_443) ;  /* 0x0000008000007945 */ /* 0x000fe80003800200 */
[----:B------:R-:W-:Y:S05]  /*17f0*/  @!P2 BRA `(.L_x_444) ;  /* 0x000000000018a947 */ /* 0x000fea0003800000 */
[----:B---3--:R-:W3:Y:S02]  /*1800*/  LDS R7, [R12+0x4] ;  /* 0x000004000c077984 */ /* 0x008ee40000000800 */
[----:B---3--:R-:W-:-:S13]  /*1810*/  ISETP.GT.AND P1, PT, R4, R7, PT ;  /* 0x000000070400720c */ /* 0x008fda0003f24270 */
[C---:B------:R-:W-:Y:S02]  /*1820*/  @!P1 IMAD R7, R2.reuse, 0x4, R11 ;  /* 0x0000000402079824 */ /* 0x040fe400078e020b */
[----:B--2---:R-:W-:-:S03]  /*1830*/  @!P1 VIADD R2, R2, 0x1 ;  /* 0x0000000102029836 */ /* 0x004fc60000000000 */
[----:B------:R4:W-:Y:S04]  /*1840*/  @!P1 STL [R7], R4 ;  /* 0x0000000407009387 */ /* 0x0009e80000100800 */
[----:B------:R4:W-:Y:S02]  /*1850*/  @!P1 STG.E desc[UR8][R8.64+0x4], R2 ;  /* 0x0000040208009986 */ /* 0x0009e4000c101908 */
.L_x_444:
[----:B------:R-:W-:Y:S05]  /*1860*/  BSYNC.RECONVERGENT B0 ;  /* 0x0000000000007941 */ /* 0x000fea0003800200 */
.L_x_443:
[----:B------:R-:W-:Y:S04]  /*1870*/  BSSY.RECONVERGENT B0, `(.L_x_445) ;  /* 0x0000008000007945 */ /* 0x000fe80003800200 */
[----:B------:R-:W-:Y:S05]  /*1880*/  @!P3 BRA `(.L_x_446) ;  /* 0x000000000018b947 */ /* 0x000fea0003800000 */
[----:B----4-:R-:W4:Y:S02]  /*1890*/  LDS R4, [R12+0x4] ;  /* 0x000004000c047984 */ /* 0x010f240000000800 */
[----:B----4-:R-:W-:-:S13]  /*18a0*/  ISETP.GT.AND P1, PT, R5, R4, PT ;  /* 0x000000040500720c */ /* 0x010fda0003f24270 */
[C---:B------:R-:W-:Y:S02]  /*18b0*/  @!P1 IMAD R4, R2.reuse, 0x4, R11 ;  /* 0x0000000402049824 */ /* 0x040fe400078e020b */
[----:B--23--:R-:W-:-:S03]  /*18c0*/  @!P1 VIADD R2, R2, 0x1 ;  /* 0x0000000102029836 */ /* 0x00cfc60000000000 */
[----:B------:R2:W-:Y:S04]  /*18d0*/  @!P1 STL [R4], R5 ;  /* 0x0000000504009387 */ /* 0x0005e80000100800 */
[----:B------:R2:W-:Y:S02]  /*18e0*/  @!P1 STG.E desc[UR8][R8.64+0x4], R2 ;  /* 0x0000040208009986 */ /* 0x0005e4000c101908 */
.L_x_446:
[----:B------:R-:W-:Y:S05]  /*18f0*/  BSYNC.RECONVERGENT B0 ;  /* 0x0000000000007941 */ /* 0x000fea0003800200 */
.L_x_445:
[----:B------:R-:W-:Y:S01]  /*1900*/  UIADD3 UR4, UPT, UPT, UR4, 0x10, URZ ;  /* 0x0000001004047890 */ /* 0x000fe2000fffe0ff */
[----:B------:R-:W-:Y:S11]  /*1910*/  @P0 BRA `(.L_x_447) ;  /* 0xfffffffc00480947 */ /* 0x000ff6000383ffff */
.L_x_438:
[----:B------:R-:W-:-:S13]  /*1920*/  ISETP.NE.AND P0, PT, R14, RZ, PT ;  /* 0x000000ff0e00720c */ /* 0x000fda0003f05270 */
[----:B------:R-:W-:Y:S05]  /*1930*/  @!P0 BRA `(.L_x_437) ;  /* 0x0000000000508947 */ /* 0x000fea0003800000 */
[----:B--2---:R-:W2:Y:S01]  /*1940*/  S2R R5, SR_CgaCtaId ;  /* 0x0000000000057919 */ /* 0x004ea20000008800 */
[----:B----4-:R-:W-:Y:S02]  /*1950*/  MOV R4, 0x400 ;  /* 0x0000040000047802 */ /* 0x010fe40000000f00 */
[----:B------:R-:W-:Y:S02]  /*1960*/  IADD3 R14, PT, PT, -R14, RZ, RZ ;  /* 0x000000ff0e0e7210 */ /* 0x000fe40007ffe1ff */
[----:B--2---:R-:W-:-:S05]  /*1970*/  LEA R4, R5, R4, 0x18 ;  /* 0x0000000405047211 */ /* 0x004fca00078ec0ff */
[----:B------:R-:W-:-:S07]  /*1980*/  IMAD R15, R15, 0x4, R4 ;  /* 0x000000040f0f7824 */ /* 0x000fce00078e0204 */
.L_x_450:
[----:B--2---:R-:W2:Y:S01]  /*1990*/  LDS R5, [R15] ;  /* 0x000000000f057984 */ /* 0x004ea20000000800 */
[----:B------:R-:W-:Y:S01]  /*19a0*/  VIADD R14, R14, 0x1 ;  /* 0x000000010e0e7836 */ /* 0x000fe20000000000 */
[----:B------:R-:W-:Y:S04]  /*19b0*/  BSSY.RECONVERGENT B0, `(.L_x_448) ;  /* 0x000000a000007945 */ /* 0x000fe80003800200 */
[----:B------:R-:W-:Y:S02]  /*19c0*/  ISETP.NE.AND P1, PT, R14, RZ, PT ;  /* 0x000000ff0e00720c */ /* 0x000fe40003f25270 */
[----:B--2---:R-:W-:-:S13]  /*19d0*/  ISETP.GT.AND P0, PT, R5, R13, PT ;  /* 0x0000000d0500720c */ /* 0x004fda0003f04270 */
[----:B------:R-:W-:Y:S05]  /*19e0*/  @!P0 BRA `(.L_x_449) ;  /* 0x0000000000188947 */ /* 0x000fea0003800000 */
[----:B------:R-:W2:Y:S02]  /*19f0*/  LDS R4, [R12+0x4] ;  /* 0x000004000c047984 */ /* 0x000ea40000000800 */
[----:B--2---:R-:W-:-:S13]  /*1a00*/  ISETP.GT.AND P0, PT, R5, R4, PT ;  /* 0x000000040500720c */ /* 0x004fda0003f04270 */
[C---:B------:R-:W-:Y:S02]  /*1a10*/  @!P0 IMAD R4, R2.reuse, 0x4, R11 ;  /* 0x0000000402048824 */ /* 0x040fe400078e020b */
[----:B---3--:R-:W-:-:S03]  /*1a20*/  @!P0 VIADD R2, R2, 0x1 ;  /* 0x0000000102028836 */ /* 0x008fc60000000000 */
[----:B------:R2:W-:Y:S04]  /*1a30*/  @!P0 STL [R4], R5 ;  /* 0x0000000504008387 */ /* 0x0005e80000100800 */
[----:B------:R2:W-:Y:S02]  /*1a40*/  @!P0 STG.E desc[UR8][R8.64+0x4], R2 ;  /* 0x0000040208008986 */ /* 0x0005e4000c101908 */
.L_x_449:
[----:B------:R-:W-:Y:S05]  /*1a50*/  BSYNC.RECONVERGENT B0 ;  /* 0x0000000000007941 */ /* 0x000fea0003800200 */
.L_x_448:
[----:B------:R-:W-:Y:S01]  /*1a60*/  IADD3 R15, PT, PT, R15, 0x4, RZ ;  /* 0x000000040f0f7810 */ /* 0x000fe20007ffe0ff */
[----:B------:R-:W-:Y:S06]  /*1a70*/  @P1 BRA `(.L_x_450) ;  /* 0xfffffffc00c41947 */ /* 0x000fec000383ffff */
.L_x_437:
[----:B------:R-:W-:Y:S01]  /*1a80*/  BAR.SYNC.DEFER_BLOCKING 0x0 ;  /* 0x0000000000007b1d */ /* 0x000fe20000010000 */
[----:B------:R-:W-:Y:S01]  /*1a90*/  ISETP.NE.AND P0, PT, R0, RZ, PT ;  /* 0x000000ff0000720c */ /* 0x000fe20003f05270 */
[----:B--234-:R-:W-:-:S04]  /*1aa0*/  IMAD.MOV.U32 R2, RZ, RZ, RZ ;  /* 0x000000ffff027224 */ /* 0x01cfc800078e00ff */
[----:B------:R-:W-:Y:S08]  /*1ab0*/  BSSY.RECONVERGENT B0, `(.L_x_451) ;  /* 0x0000062000007945 */ /* 0x000ff00003800200 */
[----:B------:R-:W-:Y:S05]  /*1ac0*/  @!P0 BRA `(.L_x_452) ;  /* 0x0000000400808947 */ /* 0x000fea0003800000 */
[C---:B------:R-:W-:Y:S01]  /*1ad0*/  ISETP.GE.U32.AND P0, PT, R0.reuse, 0x10, PT ;  /* 0x000000100000780c */ /* 0x040fe20003f06070 */
[----:B------:R-:W-:Y:S01]  /*1ae0*/  BSSY.RECONVERGENT B1, `(.L_x_453) ;  /* 0x000002b000017945 */ /* 0x000fe20003800200 */
[----:B------:R-:W-:Y:S01]  /*1af0*/  LOP3.LUT R24, R0, 0xf, RZ, 0xc0, !PT ;  /* 0x0000000f00187812 */ /* 0x000fe200078ec0ff */
[----:B------:R-:W-:Y:S02]  /*1b00*/  IMAD.MOV.U32 R13, RZ, RZ, RZ ;  /* 0x000000ffff0d7224 */ /* 0x000fe400078e00ff */
[----:B------:R-:W-:Y:S01]  /*1b10*/  IMAD.MOV.U32 R2, RZ, RZ, RZ ;  /* 0x000000ffff027224 */ /* 0x000fe200078e00ff */
[----:B------:R-:W-:-:S07]  /*1b20*/  ISETP.NE.AND P1, PT, R24, RZ, PT ;  /* 0x000000ff1800720c */ /* 0x000fce0003f25270 */
[----:B------:R-:W-:Y:S06]  /*1b30*/  @!P0 BRA `(.L_x_454) ;  /* 0x0000000000948947 */ /* 0x000fec0003800000 */
[----:B------:R-:W2:Y:S01]  /*1b40*/  LDC.64 R4, c[0x0][0x3a0] ;  /* 0x0000e800ff047b82 */ /* 0x000ea20000000a00 */
[C---:B-1----:R-:W-:Y:S01]  /*1b50*/  LOP3.LUT R12, R0.reuse, 0xfffffff0, RZ, 0xc0, !PT ;  /* 0xfffffff0000c7812 */ /* 0x042fe200078ec0ff */
[----:B------:R-:W-:Y:S01]  /*1b60*/  HFMA2 R2, -RZ, RZ, 0, 0 ;  /* 0x00000000ff027431 */ /* 0x000fe200000001ff */
[----:B------:R-:W-:Y:S01]  /*1b70*/  LOP3.LUT R13, R0, 0x3f0, RZ, 0xc0, !PT ;  /* 0x000003f0000d7812 */ /* 0x000fe200078ec0ff */
[----:B------:R-:W-:Y:S02]  /*1b80*/  IMAD.MOV.U32 R15, RZ, RZ, R10 ;  /* 0x000000ffff0f7224 */ /* 0x000fe400078e000a */
[----:B------:R-:W-:Y:S01]  /*1b90*/  IMAD.MOV R12, RZ, RZ, -R12 ;  /* 0x000000ffff0c7224 */ /* 0x000fe200078e0a0c */
[----:B--2---:R-:W-:-:S05]  /*1ba0*/  IADD3 R4, P0, PT, R4, 0x20, RZ ;  /* 0x0000002004047810 */ /* 0x004fca0007f1e0ff */
[----:B------:R-:W-:-:S08]  /*1bb0*/  IMAD.X R5, RZ, RZ, R5, P0 ;  /* 0x000000ffff057224 */ /* 0x000fd000000e0605 */
.L_x_455:
        /* <DEDUP_REMOVED lines=8> */
[----:B------:R-:W5:Y:S04]  /*1c40*/  LDG.E R21, desc[UR8][R6.64+-0x4] ;  /* 0xfffffc0806157981 */ /* 0x000f68000c1e1900 */
[----:B------:R-:W5:Y:S04]  /*1c50*/  LDG.E R19, desc[UR8][R6.64] ;  /* 0x0000000806137981 */ /* 0x000f68000c1e1900 */
[----:B------:R-:W5:Y:S04]  /*1c60*/  LDG.E R18, desc[UR8][R6.64+0x4] ;  /* 0x0000040806127981 */ /* 0x000f68000c1e1900 */
[----:B------:R-:W5:Y:S01]  /*1c70*/  LDG.E R27, desc[UR8][R6.64+0x1c] ;  /* 0x00001c08061b7981 */ /* 0x000f62000c1e1900 */
[----:B--2---:R-:W-:-:S03]  /*1c80*/  IADD3 R20, PT, PT, R20, R23, R2 ;  /* 0x0000001714147210 */ /* 0x004fc60007ffe002 */
[----:B------:R-:W2:Y:S04]  /*1c90*/  LDG.E R23, desc[UR8][R6.64+0x8] ;  /* 0x0000080806177981 */ /* 0x000ea8000c1e1900 */
[----:B------:R-:W2:Y:S01]  /*1ca0*/  LDG.E R2, desc[UR8][R6.64+0xc] ;  /* 0x00000c0806027981 */ /* 0x000ea2000c1e1900 */
[----:B---3--:R-:W-:-:S03]  /*1cb0*/  IADD3 R26, PT, PT, R22, R25, R20 ;  /* 0x00000019161a7210 */ /* 0x008fc60007ffe014 */
[----:B------:R-:W3:Y:S04]  /*1cc0*/  LDG.E R25, desc[UR8][R6.64+0x10] ;  /* 0x0000100806197981 */ /* 0x000ee8000c1e1900 */
[----:B------:R-:W3:Y:S04]  /*1cd0*/  LDG.E R22, desc[UR8][R6.64+0x14] ;  /* 0x0000140806167981 */ /* 0x000ee8000c1e1900 */
[----:B------:R-:W3:Y:S01]  /*1ce0*/  LDG.E R20, desc[UR8][R6.64+0x18] ;  /* 0x0000180806147981 */ /* 0x000ee2000c1e1900 */
[----:B----4-:R-:W-:Y:S01]  /*1cf0*/  IADD3 R16, PT, PT, R17, R16, R26 ;  /* 0x0000001011107210 */ /* 0x010fe20007ffe01a */
[----:B------:R-:W-:-:S03]  /*1d00*/  VIADD R12, R12, 0x10 ;  /* 0x000000100c0c7836 */ /* 0x000fc60000000000 */
[----:B-----5:R-:W-:Y:S02]  /*1d10*/  IADD3 R14, PT, PT, R21, R14, R16 ;  /* 0x0000000e150e7210 */ /* 0x020fe40007ffe010 */
[----:B------:R-:W-:Y:S02]  /*1d20*/  ISETP.NE.AND P0, PT, R12, RZ, PT ;  /* 0x000000ff0c00720c */ /* 0x000fe40003f05270 */
[----:B------:R-:W-:Y:S02]  /*1d30*/  IADD3 R14, PT, PT, R18, R19, R14 ;  /* 0x00000013120e7210 */ /* 0x000fe40007ffe00e */
[----:B------:R-:W-:Y:S02]  /*1d40*/  IADD3 R15, PT, PT, R15, 0x10, RZ ;  /* 0x000000100f0f7810 */ /* 0x000fe40007ffe0ff */
[----:B--2---:R-:W-:-:S04]  /*1d50*/  IADD3 R2, PT, PT, R2, R23, R14 ;  /* 0x0000001702027210 */ /* 0x004fc80007ffe00e */
[----:B---3--:R-:W-:-:S04]  /*1d60*/  IADD3 R2, PT, PT, R22, R25, R2 ;  /* 0x0000001916027210 */ /* 0x008fc80007ffe002 */
[----:B------:R-:W-:Y:S01]  /*1d70*/  IADD3 R2, PT, PT, R27, R20, R2 ;  /* 0x000000141b027210 */ /* 0x000fe20007ffe002 */
[----:B------:R-:W-:Y:S06]  /*1d80*/  @P0 BRA `(.L_x_455) ;  /* 0xfffffffc008c0947 */ /* 0x000fec000383ffff */
.L_x_454:
[----:B------:R-:W-:Y:S05]  /*1d90*/  BSYNC.RECONVERGENT B1 ;  /* 0x0000000000017941 */ /* 0x000fea0003800200 */
.L_x_453:
[----:B------:R-:W-:Y:S05]  /*1da0*/  @!P1 BRA `(.L_x_452) ;  /* 0x0000000000c89947 */ /* 0x000fea0003800000 */
[----:B------:R-:W-:Y:S01]  /*1db0*/  ISETP.GE.U32.AND P0, PT, R24, 0x8, PT ;  /* 0x000000081800780c */ /* 0x000fe20003f06070 */
[----:B------:R-:W-:Y:S01]  /*1dc0*/  BSSY.RECONVERGENT B1, `(.L_x_456) ;  /* 0x0000014000017945 */ /* 0x000fe20003800200 */
[----:B------:R-:W-:-:S04]  /*1dd0*/  LOP3.LUT R18, R0, 0x7, RZ, 0xc0, !PT ;  /* 0x0000000700127812 */ /* 0x000fc800078ec0ff */
[----:B------:R-:W-:-:S07]  /*1de0*/  ISETP.NE.AND P1, PT, R18, RZ, PT ;  /* 0x000000ff1200720c */ /* 0x000fce0003f25270 */
[----:B------:R-:W-:Y:S06]  /*1df0*/  @!P0 BRA `(.L_x_457) ;  /* 0x0000000000408947 */ /* 0x000fec0003800000 */
[----:B------:R-:W2:Y:S01]  /*1e00*/  LDC.64 R4, c[0x0][0x3a0] ;  /* 0x0000e800ff047b82 */ /* 0x000ea20000000a00 */
[----:B------:R-:W-:-:S04]  /*1e10*/  IMAD.IADD R7, R13, 0x1, R10 ;  /* 0x000000010d077824 */ /* 0x000fc800078e020a */
[----:B--2---:R-:W-:-:S05]  /*1e20*/  IMAD.WIDE R4, R7, 0x4, R4 ;  /* 0x0000000407047825 */ /* 0x004fca00078e0204 */
[----:B------:R-:W2:Y:S04]  /*1e30*/  LDG.E R7, desc[UR8][R4.64] ;  /* 0x0000000804077981 */ /* 0x000ea8000c1e1900 */
[----:B------:R-:W2:Y:S04]  /*1e40*/  LDG.E R6, desc[UR8][R4.64+0x4] ;  /* 0x0000040804067981 */ /* 0x000ea8000c1e1900 */
[----:B------:R-:W3:Y:S04]  /*1e50*/  LDG.E R15, desc[UR8][R4.64+0x8] ;  /* 0x00000808040f7981 */ /* 0x000ee8000c1e1900 */
[----:B-1----:R-:W3:Y:S04]  /*1e60*/  LDG.E R12, desc[UR8][R4.64+0xc] ;  /* 0x00000c08040c7981 */ /* 0x002ee8000c1e1900 */
        /* <DEDUP_REMOVED lines=9> */
.L_x_457:
[----:B------:R-:W-:Y:S05]  /*1f00*/  BSYNC.RECONVERGENT B1 ;  /* 0x0000000000017941 */ /* 0x000fea0003800200 */
.L_x_456:
        /* <DEDUP_REMOVED lines=12> */
[----:B-1----:R-:W3:Y:S01]  /*1fd0*/  LDG.E R12, desc[UR8][R4.64+0xc] ;  /* 0x00000c08040c7981 */ /* 0x002ee2000c1e1900 */
[----:B------:R-:W-:-:S02]  /*1fe0*/  IADD3 R13, PT, PT, R13, 0x4, RZ ;  /* 0x000000040d0d7810 */ /* 0x000fc40007ffe0ff */
[----:B--2---:R-:W-:-:S04]  /*1ff0*/  IADD3 R2, PT, PT, R6, R7, R2 ;  /* 0x0000000706027210 */ /* 0x004fc80007ffe002 */
[----:B---3--:R-:W-:-:S07]  /*2000*/  IADD3 R2, PT, PT, R12, R15, R2 ;  /* 0x0000000f0c027210 */ /* 0x008fce0007ffe002 */
.L_x_459:
[----:B------:R-:W-:Y:S05]  /*2010*/  BSYNC.RECONVERGENT B1 ;  /* 0x0000000000017941 */ /* 0x000fea0003800200 */
.L_x_458:
[----:B------:R-:W-:Y:S05]  /*2020*/  @!P1 BRA `(.L_x_452) ;  /* 0x0000000000289947 */ /* 0x000fea0003800000 */
[----:B------:R-:W2:Y:S01]  /*2030*/  LDC.64 R6, c[0x0][0x3a0] ;  /* 0x0000e800ff067b82 */ /* 0x000ea20000000a00 */
[----:B------:R-:W-:Y:S02]  /*2040*/  IMAD.IADD R13, R13, 0x1, R10 ;  /* 0x000000010d0d7824 */ /* 0x000fe400078e020a */
[----:B------:R-:W-:-:S07]  /*2050*/  IMAD.MOV R0, RZ, RZ, -R0 ;  /* 0x000000ffff007224 */ /* 0x000fce00078e0a00 */
.L_x_460:
[----:B--2---:R-:W-:-:S06]  /*2060*/  IMAD.WIDE R4, R13, 0x4, R6 ;  /* 0x000000040d047825 */ /* 0x004fcc00078e0206 */
[----:B------:R-:W2:Y:S01]  /*2070*/  LDG.E R5, desc[UR8][R4.64] ;  /* 0x0000000804057981 */ /* 0x000ea2000c1e1900 */
[----:B------:R-:W-:Y:S01]  /*2080*/  VIADD R0, R0, 0x1 ;  /* 0x0000000100007836 */ /* 0x000fe20000000000 */
[----:B------:R-:W-:-:S04]  /*2090*/  IADD3 R13, PT, PT, R13, 0x1, RZ ;  /* 0x000000010d0d7810 */ /* 0x000fc80007ffe0ff */
[----:B------:R-:W-:Y:S01]  /*20a0*/  ISETP.NE.AND P0, PT, R0, RZ, PT ;  /* 0x000000ff0000720c */ /* 0x000fe20003f05270 */
[----:B--2---:R-:W-:-:S12]  /*20b0*/  IMAD.IADD R2, R5, 0x1, R2 ;  /* 0x0000000105027824 */ /* 0x004fd800078e0202 */
[----:B------:R-:W-:Y:S05]  /*20c0*/  @P0 BRA `(.L_x_460) ;  /* 0xfffffffc00e40947 */ /* 0x000fea000383ffff */
.L_x_452:
[----:B------:R-:W-:Y:S05]  /*20d0*/  BSYNC.RECONVERGENT B0 ;  /* 0x0000000000007941 */ /* 0x000fea0003800200 */
.L_x_451:
[----:B------:R-:W2:Y:S02]  /*20e0*/  LDG.E R0, desc[UR8][R8.64+0x4] ;  /* 0x0000040808007981 */ /* 0x000ea4000c1e1900 */
[----:B--2---:R-:W-:-:S13]  /*20f0*/  ISETP.GE.AND P0, PT, R0, 0x1, PT ;  /* 0x000000010000780c */ /* 0x004fda0003f06270 */
[----:B------:R-:W-:Y:S05]  /*2100*/  @!P0 EXIT ;  /* 0x000000000000894d */ /* 0x000fea0003800000 */
[----:B------:R-:W2:Y:S01]  /*2110*/  LDC.64 R4, c[0x0][0x380] ;  /* 0x0000e000ff047b82 */ /* 0x000ea20000000a00 */
[----:B------:R-:W-:Y:S02]  /*2120*/  IMAD.IADD R15, R3, 0x1, R2 ;  /* 0x00000001030f7824 */ /* 0x000fe400078e0202 */
[----:B------:R-:W-:-:S07]  /*2130*/  IMAD.MOV.U32 R0, RZ, RZ, RZ ;  /* 0x000000ffff007224 */ /* 0x000fce00078e00ff */
.L_x_461:
[----:B------:R-:W-:-:S05]  /*2140*/  LEA R6, R0, R11, 0x2 ;  /* 0x0000000b00067211 */ /* 0x000fca00078e10ff */
[----:B------:R-:W3:Y:S01]  /*2150*/  LDL R7, [R6] ;  /* 0x0000000006077983 */ /* 0x000ee20000100800 */
[----:B------:R-:W-:-:S04]  /*2160*/  IMAD.IADD R3, R15, 0x1, R0 ;  /* 0x000000010f037824 */ /* 0x000fc800078e0200 */
[----:B--2---:R-:W-:-:S05]  /*2170*/  IMAD.WIDE R2, R3, 0x4, R4 ;  /* 0x0000000403027825 */ /* 0x004fca00078e0204 */
[----:B---3--:R3:W-:Y:S04]  /*2180*/  STG.E desc[UR8][R2.64], R7 ;  /* 0x0000000702007986 */ /* 0x0087e8000c101908 */
[----:B------:R-:W2:Y:S01]  /*2190*/  LDG.E R13, desc[UR8][R8.64+0x4] ;  /* 0x00000408080d7981 */ /* 0x000ea2000c1e1900 */
[----:B------:R-:W-:-:S05]  /*21a0*/  VIADD R0, R0, 0x1 ;  /* 0x0000000100007836 */ /* 0x000fca0000000000 */
[----:B--2---:R-:W-:-:S13]  /*21b0*/  ISETP.GE.AND P0, PT, R0, R13, PT ;  /* 0x0000000d0000720c */ /* 0x004fda0003f06270 */
[----:B---3--:R-:W-:Y:S05]  /*21c0*/  @!P0 BRA `(.L_x_461) ;  /* 0xfffffffc00dc8947 */ /* 0x008fea000383ffff */
[----:B------:R-:W-:Y:S05]  /*21d0*/  EXIT ;  /* 0x000000000000794d */ /* 0x000fea0003800000 */
.L_x_462:
        /* <DEDUP_REMOVED lines=10> */
.L_x_494:


//--------------------- .text._Z11splitterKerIiEvPT_S1_PiS2_ --------------------------
	.section	.text._Z11splitterKerIiEvPT_S1_PiS2_,"ax",@progbits
	.align	128
        .global         _Z11splitterKerIiEvPT_S1_PiS2_
        .type           _Z11splitterKerIiEvPT_S1_PiS2_,@function
        .size           _Z11splitterKerIiEvPT_S1_PiS2_,(.L_x_495 - _Z11splitterKerIiEvPT_S1_PiS2_)
        .other          _Z11splitterKerIiEvPT_S1_PiS2_,@"STO_CUDA_ENTRY STV_DEFAULT"
_Z11splitterKerIiEvPT_S1_PiS2_:
.text._Z11splitterKerIiEvPT_S1_PiS2_:
[----:B------:R-:W-:Y:S01]  /*0000*/  LDC R1, c[0x0][0x37c] ;  /* 0x0000df00ff017b82 */ /* 0x000fe20000000800 */
[----:B------:R-:W0:Y:S02]  /*0010*/  S2R R0, SR_CTAID.X ;  /* 0x0000000000007919 */ /* 0x000e240000002500 */
[----:B0-----:R-:W-:-:S13]  /*0020*/  ISETP.GT.U32.AND P0, PT, R0, 0x1869f, PT ;  /* 0x0001869f0000780c */ /* 0x001fda0003f04070 */
[----:B------:R-:W-:Y:S05]  /*0030*/  @P0 EXIT ;  /* 0x000000000000094d */ /* 0x000fea0003800000 */
[----:B------:R-:W0:Y:S01]  /*0040*/  LDC.64 R4, c[0x0][0x390] ;  /* 0x0000e400ff047b82 */ /* 0x000e220000000a00 */
[----:B------:R-:W1:Y:S01]  /*0050*/  LDCU.64 UR8, c[0x0][0x358] ;  /* 0x00006b00ff0877ac */ /* 0x000e620008000a00 */
[----:B0-----:R-:W-:-:S05]  /*0060*/  IMAD.WIDE.U32 R4, R0, 0x4, R4 ;  /* 0x0000000400047825 */ /* 0x001fca00078e0004 */
[----:B-1----:R-:W2:Y:S04]  /*0070*/  LDG.E R3, desc[UR8][R4.64+0x4] ;  /* 0x0000040804037981 */ /* 0x002ea8000c1e1900 */
[----:B------:R-:W2:Y:S02]  /*0080*/  LDG.E R2, desc[UR8][R4.64] ;  /* 0x0000000804027981 */ /* 0x000ea4000c1e1900 */
[----:B--2---:R-:W-:-:S05]  /*0090*/  IMAD.IADD R8, R3, 0x1, -R2 ;  /* 0x0000000103087824 */ /* 0x004fca00078e0a02 */
[-C--:B------:R-:W-:Y:S02]  /*00a0*/  I2FP.F32.S32 R3, R8.reuse ;  /* 0x0000000800037245 */ /* 0x080fe40000201400 */
[----:B------:R-:W-:-:S03]  /*00b0*/  IABS R10, R8 ;  /* 0x00000008000a7213 */ /* 0x000fc60000000000 */
[----:B------:R-:W-:-:S06]  /*00c0*/  FMUL R3, R3, 0.10000000149011611938 ;  /* 0x3dcccccd03037820 */ /* 0x000fcc0000400000 */
[----:B------:R-:W0:Y:S02]  /*00d0*/  F2I.TRUNC.NTZ R3, R3 ;  /* 0x0000000300037305 */ /* 0x000e24000020f100 */
[-C--:B0-----:R-:W-:Y:S02]  /*00e0*/  IABS R11, R3.reuse ;  /* 0x00000003000b7213 */ /* 0x081fe40000000000 */
[----:B------:R-:W-:-:S04]  /*00f0*/  IABS R12, R3 ;  /* 0x00000003000c7213 */ /* 0x000fc80000000000 */
[----:B------:R-:W0:Y:S01]  /*0100*/  I2F.RP R9, R11 ;  /* 0x0000000b00097306 */ /* 0x000e220000209400 */
[----:B------:R-:W-:-:S04]  /*0110*/  LOP3.LUT R8, R8, R3, RZ, 0x3c, !PT ;  /* 0x0000000308087212 */ /* 0x000fc800078e3cff */
[----:B------:R-:W-:-:S03]  /*0120*/  ISETP.GE.AND P0, PT, R8, RZ, PT ;  /* 0x000000ff0800720c */ /* 0x000fc60003f06270 */
[----:B0-----:R-:W0:Y:S02]  /*0130*/  MUFU.RCP R9, R9 ;  /* 0x0000000900097308 */ /* 0x001e240000001000 */
[----:B0-----:R-:W-:-:S06]  /*0140*/  VIADD R6, R9, 0xffffffe ;  /* 0x0ffffffe09067836 */ /* 0x001fcc0000000000 */
[----:B------:R0:W1:Y:S02]  /*0150*/  F2I.FTZ.U32.TRUNC.NTZ R7, R6 ;  /* 0x0000000600077305 */ /* 0x000064000021f000 */
[----:B0-----:R-:W-:Y:S01]  /*0160*/  IMAD.MOV.U32 R6, RZ, RZ, RZ ;  /* 0x000000ffff067224 */ /* 0x001fe200078e00ff */
[----:B-1----:R-:W-:-:S05]  /*0170*/  IADD3 R4, PT, PT, RZ, -R7, RZ ;  /* 0x80000007ff047210 */ /* 0x002fca0007ffe0ff */
[----:B------:R-:W-:Y:S02]  /*0180*/  IMAD R5, R4, R11, RZ ;  /* 0x0000000b04057224 */ /* 0x000fe400078e02ff */
[----:B------:R-:W-:Y:S02]  /*0190*/  IMAD.MOV.U32 R4, RZ, RZ, R10 ;  /* 0x000000ffff047224 */ /* 0x000fe400078e000a */
[----:B------:R-:W-:Y:S01]  /*01a0*/  IMAD.HI.U32 R7, R7, R5, R6 ;  /* 0x0000000507077227 */ /* 0x000fe200078e0006 */
[----:B------:R-:W-:-:S05]  /*01b0*/  IADD3 R5, PT, PT, RZ, -R12, RZ ;  /* 0x8000000cff057210 */ /* 0x000fca0007ffe0ff */
[----:B------:R-:W-:-:S04]  /*01c0*/  IMAD.HI.U32 R21, R7, R4, RZ ;  /* 0x0000000407157227 */ /* 0x000fc800078e00ff */
[----:B------:R-:W-:-:S05]  /*01d0*/  IMAD R4, R21, R5, R4 ;  /* 0x0000000515047224 */ /* 0x000fca00078e0204 */
[----:B------:R-:W-:-:S13]  /*01e0*/  ISETP.GT.U32.AND P2, PT, R11, R4, PT ;  /* 0x000000040b00720c */ /* 0x000fda0003f44070 */
[----:B------:R-:W-:Y:S02]  /*01f0*/  @!P2 IMAD.IADD R4, R4, 0x1, -R11 ;  /* 0x000000010404a824 */ /* 0x000fe400078e0a0b */
[----:B------:R-:W-:Y:S01]  /*0200*/  @!P2 VIADD R21, R21, 0x1 ;  /* 0x000000011515a836 */ /* 0x000fe20000000000 */
[----:B------:R-:W-:Y:S02]  /*0210*/  ISETP.NE.AND P2, PT, R3, RZ, PT ;  /* 0x000000ff0300720c */ /* 0x000fe40003f45270 */
[----:B------:R-:W-:-:S13]  /*0220*/  ISETP.GE.U32.AND P1, PT, R4, R11, PT ;  /* 0x0000000b0400720c */ /* 0x000fda0003f26070 */
[----:B------:R-:W-:Y:S02]  /*0230*/  @P1 IADD3 R21, PT, PT, R21, 0x1, RZ ;  /* 0x0000000115151810 */ /* 0x000fe40007ffe0ff */
[----:B------:R-:W-:-:S03]  /*0240*/  ISETP.GE.AND P1, PT, R3, 0x1, PT ;  /* 0x000000010300780c */ /* 0x000fc60003f26270 */
[----:B------:R-:W-:Y:S01]  /*0250*/  @!P0 IMAD.MOV R21, RZ, RZ, -R21 ;  /* 0x000000ffff158224 */ /* 0x000fe200078e0a15 */
[----:B------:R-:W-:-:S09]  /*0260*/  @!P2 LOP3.LUT R21, RZ, R3, RZ, 0x33, !PT ;  /* 0x00000003ff15a212 */ /* 0x000fd200078e33ff */
[----:B------:R-:W-:Y:S05]  /*0270*/  @!P1 BRA `(.L_x_463) ;  /* 0x0000000400c09947 */ /* 0x000fea0003800000 */
[C---:B------:R-:W-:Y:S01]  /*0280*/  ISETP.GE.U32.AND P0, PT, R3.reuse, 0x10, PT ;  /* 0x000000100300780c */ /* 0x040fe20003f06070 */
[----:B------:R-:W-:Y:S01]  /*0290*/  HFMA2 R16, -RZ, RZ, 0, 0 ;  /* 0x00000000ff107431 */ /* 0x000fe200000001ff */
[----:B------:R-:W-:Y:S01]  /*02a0*/  LOP3.LUT R23, R3, 0xf, RZ, 0xc0, !PT ;  /* 0x0000000f03177812 */ /* 0x000fe200078ec0ff */
[----:B------:R-:W-:-:S03]  /*02b0*/  IMAD.MOV.U32 R20, RZ, RZ, RZ ;  /* 0x000000ffff147224 */ /* 0x000fc600078e00ff */
[----:B------:R-:W-:-:S07]  /*02c0*/  ISETP.NE.AND P2, PT, R23, RZ, PT ;  /* 0x000000ff1700720c */ /* 0x000fce0003f45270 */
[----:B------:R-:W-:Y:S06]  /*02d0*/  @!P0 BRA `(.L_x_464) ;  /* 0x0000000000d88947 */ /* 0x000fec0003800000 */
[----:B------:R-:W0:Y:S01]  /*02e0*/  S2UR UR5, SR_CgaCtaId ;  /* 0x00000000000579c3 */ /* 0x000e220000008800 */
[----:B------:R-:W-:Y:S01]  /*02f0*/  UMOV UR4, 0x400 ;  /* 0x0000040000047882 */ /* 0x000fe20000000000 */
[----:B------:R-:W-:Y:S01]  /*0300*/  LOP3.LUT R20, R3, 0x7ffffff0, RZ, 0xc0, !PT ;  /* 0x7ffffff003147812 */ /* 0x000fe200078ec0ff */
[----:B------:R-:W-:Y:S01]  /*0310*/  UIADD3 UR4, UPT, UPT, UR4, 0x320, URZ ;  /* 0x0000032004047890 */ /* 0x000fe2000fffe0ff */
[C---:B------:R-:W-:Y:S01]  /*0320*/  IMAD R7, R21.reuse, 0xf, RZ ;  /* 0x0000000f15077824 */ /* 0x040fe200078e02ff */
[C---:B------:R-:W-:Y:S01]  /*0330*/  SHF.L.U32 R18, R21.reuse, 0x1, RZ ;  /* 0x0000000115127819 */ /* 0x040fe200000006ff */
[C---:B------:R-:W-:Y:S01]  /*0340*/  IMAD R6, R21.reuse, 0xe, RZ ;  /* 0x0000000e15067824 */ /* 0x040fe200078e02ff */
[----:B------:R-:W-:Y:S01]  /*0350*/  IADD3 R22, PT, PT, -R20, RZ, RZ ;  /* 0x000000ff14167210 */ /* 0x000fe20007ffe1ff */
[C---:B------:R-:W-:Y:S02]  /*0360*/  IMAD R5, R21.reuse, 0xd, RZ ;  /* 0x0000000d15057824 */ /* 0x040fe400078e02ff */
[----:B------:R-:W-:-:S02]  /*0370*/  IMAD R4, R21, 0xc, RZ ;  /* 0x0000000c15047824 */ /* 0x000fc400078e02ff */
[C---:B------:R-:W-:Y:S02]  /*0380*/  IMAD R11, R21.reuse, 0xb, RZ ;  /* 0x0000000b150b7824 */ /* 0x040fe400078e02ff */
[C---:B------:R-:W-:Y:S02]  /*0390*/  IMAD R10, R21.reuse, 0xa, RZ ;  /* 0x0000000a150a7824 */ /* 0x040fe400078e02ff */
[C---:B------:R-:W-:Y:S02]  /*03a0*/  IMAD R9, R21.reuse, 0x9, RZ ;  /* 0x0000000915097824 */ /* 0x040fe400078e02ff */
[C---:B------:R-:W-:Y:S02]  /*03b0*/  IMAD.SHL.U32 R8, R21.reuse, 0x8, RZ ;  /* 0x0000000815087824 */ /* 0x040fe400078e00ff */
[C---:B------:R-:W-:Y:S02]  /*03c0*/  IMAD R15, R21.reuse, 0x7, RZ ;  /* 0x00000007150f7824 */ /* 0x040fe400078e02ff */
[C---:B------:R-:W-:Y:S01]  /*03d0*/  IMAD R14, R21.reuse, 0x6, RZ ;  /* 0x00000006150e7824 */ /* 0x040fe200078e02ff */
[----:B0-----:R-:W-:Y:S01]  /*03e0*/  ULEA UR4, UR5, UR4, 0x18 ;  /* 0x0000000405047291 */ /* 0x001fe2000f8ec0ff */
[----:B------:R-:W-:-:S02]  /*03f0*/  IMAD R13, R21, 0x5, RZ ;  /* 0x00000005150d7824 */ /* 0x000fc400078e02ff */
[C---:B------:R-:W-:Y:S01]  /*0400*/  IMAD.SHL.U32 R12, R21.reuse, 0x4, RZ ;  /* 0x00000004150c7824 */ /* 0x040fe200078e00ff */
[----:B------:R-:W-:Y:S01]  /*0410*/  UIADD3 UR4, UPT, UPT, UR4, 0x20, URZ ;  /* 0x0000002004047890 */ /* 0x000fe2000fffe0ff */
[----:B------:R-:W-:Y:S02]  /*0420*/  IMAD R19, R21, 0x3, RZ ;  /* 0x0000000315137824 */ /* 0x000fe400078e02ff */
[----:B------:R-:W-:Y:S02]  /*0430*/  IMAD.MOV.U32 R16, RZ, RZ, RZ ;  /* 0x000000ffff107224 */ /* 0x000fe400078e00ff */
[----:B------:R-:W-:-:S07]  /*0440*/  IMAD.MOV.U32 R17, RZ, RZ, R21 ;  /* 0x000000ffff117224 */ /* 0x000fce00078e0015 */
.L_x_465:
[C-C-:B------:R-:W-:Y:S01]  /*0450*/  IADD3 R24, PT, PT, R21.reuse, R16, R21.reuse ;  /* 0x0000001015187210 */ /* 0x140fe20007ffe015 */
[----:B------:R-:W-:Y:S01]  /*0460*/  VIADD R22, R22, 0x10 ;  /* 0x0000001016167836 */ /* 0x000fe20000000000 */
[----:B------:R0:W-:Y:S02]  /*0470*/  STS.128 [UR4+-0x20], R16 ;  /* 0xffffe010ff007988 */ /* 0x0001e40008000c04 */
[C-C-:B------:R-:W-:Y:S02]  /*0480*/  IADD3 R24, PT, PT, R21.reuse, R24, R21.reuse ;  /* 0x0000001815187210 */ /* 0x140fe40007ffe015 */
[----:B------:R-:W-:Y:S01]  /*0490*/  ISETP.NE.AND P0, PT, R22, RZ, PT ;  /* 0x000000ff1600720c */ /* 0x000fe20003f05270 */
[----:B------:R1:W-:Y:S01]  /*04a0*/  STS.128 [UR4+-0x10], R12 ;  /* 0xfffff00cff007988 */ /* 0x0003e20008000c04 */
[----:B------:R-:W-:-:S03]  /*04b0*/  IADD3 R24, PT, PT, R21, R24, R21 ;  /* 0x0000001815187210 */ /* 0x000fc60007ffe015 */
[----:B------:R2:W-:Y:S01]  /*04c0*/  STS.128 [UR4], R8 ;  /* 0x00000008ff007988 */ /* 0x0005e20008000c04 */
[----:B------:R-:W-:-:S03]  /*04d0*/  IADD3 R24, PT, PT, R21, R24, R21 ;  /* 0x0000001815187210 */ /* 0x000fc60007ffe015 */
[----:B------:R3:W-:Y:S01]  /*04e0*/  STS.128 [UR4+0x10], R4 ;  /* 0x00001004ff007988 */ /* 0x0007e20008000c04 */
[C---:B------:R-:W-:Y:S01]  /*04f0*/  IADD3 R24, PT, PT, R21.reuse, R24, R21 ;  /* 0x0000001815187210 */ /* 0x040fe20007ffe015 */
[----:B------:R-:W-:Y:S01]  /*0500*/  UIADD3 UR4, UPT, UPT, UR4, 0x40, URZ ;  /* 0x0000004004047890 */ /* 0x000fe2000fffe0ff */
[C---:B0-----:R-:W-:Y:S01]  /*0510*/  IMAD R17, R21.reuse, 0x10, R17 ;  /* 0x0000001015117824 */ /* 0x041fe200078e0211 */
[C---:B------:R-:W-:Y:S01]  /*0520*/  LEA R19, R21.reuse, R19, 0x4 ;  /* 0x0000001315137211 */ /* 0x040fe200078e20ff */
[C---:B------:R-:W-:Y:S01]  /*0530*/  IMAD R18, R21.reuse, 0x10, R18 ;  /* 0x0000001015127824 */ /* 0x040fe200078e0212 */
[C---:B------:R-:W-:Y:S01]  /*0540*/  IADD3 R24, PT, PT, R21.reuse, R24, R21 ;  /* 0x0000001815187210 */ /* 0x040fe20007ffe015 */
[C---:B-1----:R-:W-:Y:S01]  /*0550*/  IMAD R15, R21.reuse, 0x10, R15 ;  /* 0x00000010150f7824 */ /* 0x042fe200078e020f */
[C---:B------:R-:W-:Y:S01]  /*0560*/  LEA R14, R21.reuse, R14, 0x4 ;  /* 0x0000000e150e7211 */ /* 0x040fe200078e20ff */
[C---:B------:R-:W-:Y:S01]  /*0570*/  IMAD R13, R21.reuse, 0x10, R13 ;  /* 0x00000010150d7824 */ /* 0x040fe200078e020d */
[C---:B------:R-:W-:Y:S01]  /*0580*/  IADD3 R24, PT, PT, R21.reuse, R24, R21 ;  /* 0x0000001815187210 */ /* 0x040fe20007ffe015 */
[C---:B--2---:R-:W-:Y:S01]  /*0590*/  IMAD R11, R21.reuse, 0x10, R11 ;  /* 0x00000010150b7824 */ /* 0x044fe200078e020b */
[C---:B------:R-:W-:Y:S01]  /*05a0*/  LEA R9, R21.reuse, R9, 0x4 ;  /* 0x0000000915097211 */ /* 0x040fe200078e20ff */
[C---:B------:R-:W-:Y:S01]  /*05b0*/  IMAD R10, R21.reuse, 0x10, R10 ;  /* 0x00000010150a7824 */ /* 0x040fe200078e020a */
[C---:B---3--:R-:W-:Y:S01]  /*05c0*/  LEA R7, R21.reuse, R7, 0x4 ;  /* 0x0000000715077211 */ /* 0x048fe200078e20ff */
[C---:B------:R-:W-:Y:S01]  /*05d0*/  IMAD R6, R21.reuse, 0x10, R6 ;  /* 0x0000001015067824 */ /* 0x040fe200078e0206 */
[C---:B------:R-:W-:Y:S01]  /*05e0*/  LEA R4, R21.reuse, R4, 0x4 ;  /* 0x0000000415047211 */ /* 0x040fe200078e20ff */
[C---:B------:R-:W-:Y:S01]  /*05f0*/  IMAD R5, R21.reuse, 0x10, R5 ;  /* 0x0000001015057824 */ /* 0x040fe200078e0205 */
[C---:B------:R-:W-:Y:S01]  /*0600*/  IADD3 R16, PT, PT, R21.reuse, R24, R21 ;  /* 0x0000001815107210 */ /* 0x040fe20007ffe015 */
[----:B------:R-:W-:-:S02]  /*0610*/  IMAD R8, R21, 0x10, R8 ;  /* 0x0000001015087824 */ /* 0x000fc400078e0208 */
[----:B------:R-:W-:Y:S01]  /*0620*/  IMAD R12, R21, 0x10, R12 ;  /* 0x00000010150c7824 */ /* 0x000fe200078e020c */
[----:B------:R-:W-:Y:S06]  /*0630*/  @P0 BRA `(.L_x_465) ;  /* 0xfffffffc00840947 */ /* 0x000fec000383ffff */
.L_x_464:
[----:B------:R-:W-:Y:S05]  /*0640*/  @!P2 BRA `(.L_x_463) ;  /* 0x0000000000cca947 */ /* 0x000fea0003800000 */
[----:B------:R-:W-:Y:S02]  /*0650*/  ISETP.GE.U32.AND P0, PT, R23, 0x8, PT ;  /* 0x000000081700780c */ /* 0x000fe40003f06070 */
[----:B------:R-:W-:-:S04]  /*0660*/  LOP3.LUT R13, R3, 0x7, RZ, 0xc0, !PT ;  /* 0x00000007030d7812 */ /* 0x000fc800078ec0ff */
[----:B------:R-:W-:-:S07]  /*0670*/  ISETP.NE.AND P2, PT, R13, RZ, PT ;  /* 0x000000ff0d00720c */ /* 0x000fce0003f45270 */
[----:B------:R-:W-:Y:S06]  /*0680*/  @!P0 BRA `(.L_x_466) ;  /* 0x0000000000448947 */ /* 0x000fec0003800000 */
[----:B------:R-:W0:Y:S01]  /*0690*/  S2R R7, SR_CgaCtaId ;  /* 0x0000000000077919 */ /* 0x000e220000008800 */
[C---:B------:R-:W-:Y:S01]  /*06a0*/  IMAD.IADD R9, R21.reuse, 0x1, R16 ;  /* 0x0000000115097824 */ /* 0x040fe200078e0210 */
[----:B------:R-:W-:Y:S02]  /*06b0*/  MOV R5, 0x400 ;  /* 0x0000040000057802 */ /* 0x000fe40000000f00 */
[----:B------:R-:W-:Y:S02]  /*06c0*/  MOV R8, R16 ;  /* 0x0000001000087202 */ /* 0x000fe40000000f00 */
[----:B------:R-:W-:Y:S02]  /*06d0*/  IADD3 R10, PT, PT, R21, R9, RZ ;  /* 0x00000009150a7210 */ /* 0x000fe40007ffe0ff */
[----:B------:R-:W-:-:S03]  /*06e0*/  IADD3 R6, PT, PT, R5, 0x320, RZ ;  /* 0x0000032005067810 */ /* 0x000fc60007ffe0ff */
[----:B------:R-:W-:-:S04]  /*06f0*/  IMAD.IADD R11, R21, 0x1, R10 ;  /* 0x00000001150b7824 */ /* 0x000fc800078e020a */
[----:B------:R-:W-:-:S04]  /*0700*/  IMAD.IADD R4, R21, 0x1, R11 ;  /* 0x0000000115047824 */ /* 0x000fc800078e020b */
[----:B------:R-:W-:Y:S01]  /*0710*/  IMAD.IADD R5, R21, 0x1, R4 ;  /* 0x0000000115057824 */ /* 0x000fe200078e0204 */
[----:B0-----:R-:W-:-:S03]  /*0720*/  LEA R7, R7, R6, 0x18 ;  /* 0x0000000607077211 */ /* 0x001fc600078ec0ff */
[C---:B------:R-:W-:Y:S02]  /*0730*/  IMAD.IADD R6, R21.reuse, 0x1, R5 ;  /* 0x0000000115067824 */ /* 0x040fe400078e0205 */
[C---:B------:R-:W-:Y:S01]  /*0740*/  IMAD R12, R20.reuse, 0x4, R7 ;  /* 0x00000004140c7824 */ /* 0x040fe200078e0207 */
[----:B------:R-:W-:Y:S01]  /*0750*/  IADD3 R20, PT, PT, R20, 0x8, RZ ;  /* 0x0000000814147810 */ /* 0x000fe20007ffe0ff */
[----:B------:R-:W-:-:S03]  /*0760*/  IMAD.IADD R7, R21, 0x1, R6 ;  /* 0x0000000115077824 */ /* 0x000fc600078e0206 */
[----:B------:R0:W-:Y:S01]  /*0770*/  STS.128 [R12], R8 ;  /* 0x000000080c007388 */ /* 0x0001e20000000c00 */
[----:B------:R-:W-:-:S03]  /*0780*/  IMAD.IADD R16, R21, 0x1, R7 ;  /* 0x0000000115107824 */ /* 0x000fc600078e0207 */
[----:B------:R0:W-:Y:S04]  /*0790*/  STS.128 [R12+0x10], R4 ;  /* 0x000010040c007388 */ /* 0x0001e80000000c00 */
.L_x_466:
[----:B------:R-:W-:Y:S05]  /*07a0*/  @!P2 BRA `(.L_x_463) ;  /* 0x000000000074a947 */ /* 0x000fea0003800000 */
[----:B------:R-:W-:Y:S02]  /*07b0*/  ISETP.GE.U32.AND P0, PT, R13, 0x4, PT ;  /* 0x000000040d00780c */ /* 0x000fe40003f06070 */
[----:B0-----:R-:W-:-:S04]  /*07c0*/  LOP3.LUT R8, R3, 0x3, RZ, 0xc0, !PT ;  /* 0x0000000303087812 */ /* 0x001fc800078ec0ff */
[----:B------:R-:W-:-:S07]  /*07d0*/  ISETP.NE.AND P2, PT, R8, RZ, PT ;  /* 0x000000ff0800720c */ /* 0x000fce0003f45270 */
[----:B------:R-:W-:Y:S06]  /*07e0*/  @!P0 BRA `(.L_x_467) ;  /* 0x0000000000308947 */ /* 0x000fec0003800000 */
[----:B------:R-:W0:Y:S01]  /*07f0*/  S2R R7, SR_CgaCtaId ;  /* 0x0000000000077919 */ /* 0x000e220000008800 */
[----:B------:R-:W-:Y:S01]  /*0800*/  MOV R4, 0x400 ;  /* 0x0000040000047802 */ /* 0x000fe20000000f00 */
[----:B------:R-:W-:-:S03]  /*0810*/  IMAD.IADD R5, R21, 0x1, R16 ;  /* 0x0000000115057824 */ /* 0x000fc600078e0210 */
[----:B------:R-:W-:Y:S01]  /*0820*/  IADD3 R4, PT, PT, R4, 0x320, RZ ;  /* 0x0000032004047810 */ /* 0x000fe20007ffe0ff */
[----:B------:R-:W-:-:S03]  /*0830*/  IMAD.IADD R6, R21, 0x1, R5 ;  /* 0x0000000115067824 */ /* 0x000fc600078e0205 */
[----:B0-----:R-:W-:Y:S01]  /*0840*/  LEA R9, R7, R4, 0x18 ;  /* 0x0000000407097211 */ /* 0x001fe200078ec0ff */
[----:B------:R-:W-:Y:S01]  /*0850*/  IMAD.MOV.U32 R4, RZ, RZ, R16 ;  /* 0x000000ffff047224 */ /* 0x000fe200078e0010 */
[----:B------:R-:W-:-:S03]  /*0860*/  IADD3 R7, PT, PT, R21, R6, RZ ;  /* 0x0000000615077210 */ /* 0x000fc60007ffe0ff */
[C---:B------:R-:W-:Y:S01]  /*0870*/  IMAD R9, R20.reuse, 0x4, R9 ;  /* 0x0000000414097824 */ /* 0x040fe200078e0209 */
[----:B------:R-:W-:Y:S01]  /*0880*/  IADD3 R20, PT, PT, R20, 0x4, RZ ;  /* 0x0000000414147810 */ /* 0x000fe20007ffe0ff */
[----:B------:R-:W-:-:S03]  /*0890*/  IMAD.IADD R16, R21, 0x1, R7 ;  /* 0x0000000115107824 */ /* 0x000fc600078e0207 */
[----:B------:R0:W-:Y:S04]  /*08a0*/  STS.128 [R9], R4 ;  /* 0x0000000409007388 */ /* 0x0001e80000000c00 */
.L_x_467:
[----:B------:R-:W-:Y:S05]  /*08b0*/  @!P2 BRA `(.L_x_463) ;  /* 0x000000000030a947 */ /* 0x000fea0003800000 */
[----:B0-----:R-:W0:Y:S01]  /*08c0*/  S2R R5, SR_CgaCtaId ;  /* 0x0000000000057919 */ /* 0x001e220000008800 */
[----:B------:R-:W-:Y:S01]  /*08d0*/  MOV R4, 0x400 ;  /* 0x0000040000047802 */ /* 0x000fe20000000f00 */
[----:B------:R-:W-:-:S04]  /*08e0*/  IMAD.MOV R8, RZ, RZ, -R8 ;  /* 0x000000ffff087224 */ /* 0x000fc800078e0a08 */
[----:B------:R-:W-:-:S05]  /*08f0*/  VIADD R4, R4, 0x320 ;  /* 0x0000032004047836 */ /* 0x000fca0000000000 */
[----:B0-----:R-:W-:-:S04]  /*0900*/  LEA R5, R5, R4, 0x18 ;  /* 0x0000000405057211 */ /* 0x001fc800078ec0ff */
[----:B------:R-:W-:-:S07]  /*0910*/  LEA R5, R20, R5, 0x2 ;  /* 0x0000000514057211 */ /* 0x000fce00078e10ff */
.L_x_468:
[----:B------:R-:W-:Y:S01]  /*0920*/  VIADD R8, R8, 0x1 ;  /* 0x0000000108087836 */ /* 0x000fe20000000000 */
[----:B------:R0:W-:Y:S04]  /*0930*/  STS [R5], R16 ;  /* 0x0000001005007388 */ /* 0x0001e80000000800 */
[----:B------:R-:W-:Y:S01]  /*0940*/  ISETP.NE.AND P0, PT, R8, RZ, PT ;  /* 0x000000ff0800720c */ /* 0x000fe20003f05270 */
[----:B0-----:R-:W-:Y:S01]  /*0950*/  VIADD R5, R5, 0x4 ;  /* 0x0000000405057836 */ /* 0x001fe20000000000 */
[----:B------:R-:W-:-:S11]  /*0960*/  IADD3 R16, PT, PT, R21, R16, RZ ;  /* 0x0000001015107210 */ /* 0x000fd60007ffe0ff */
[----:B------:R-:W-:Y:S05]  /*0970*/  @P0 BRA `(.L_x_468) ;  /* 0xfffffffc00e80947 */ /* 0x000fea000383ffff */
.L_x_463:
[C---:B------:R-:W-:Y:S01]  /*0980*/  ISETP.NE.AND P0, PT, R0.reuse, RZ, PT ;  /* 0x000000ff0000720c */ /* 0x040fe20003f05270 */
[----:B0-----:R-:W0:Y:S01]  /*0990*/  LDC.64 R4, c[0x0][0x398] ;  /* 0x0000e600ff047b82 */ /* 0x001e220000000a00 */
[----:B------:R-:W-:-:S11]  /*09a0*/  VIADD R9, R0, 0xffffffff ;  /* 0xffffffff00097836 */ /* 0x000fd60000000000 */
[----:B------:R-:W1:Y:S01]  /*09b0*/  @!P0 LDC.64 R10, c[0x0][0x398] ;  /* 0x0000e600ff0a8b82 */ /* 0x000e620000000a00 */
[----:B0-----:R-:W-:-:S04]  /*09c0*/  IMAD.WIDE.U32 R6, R0, 0x4, R4 ;  /* 0x0000000400067825 */ /* 0x001fc800078e0004 */
[----:B------:R-:W-:Y:S02]  /*09d0*/  IMAD.WIDE.U32 R4, R9, 0x4, R4 ;  /* 0x0000000409047825 */ /* 0x000fe400078e0004 */
[----:B------:R-:W2:Y:S04]  /*09e0*/  @P0 LDG.E R9, desc[UR8][R6.64] ;  /* 0x0000000806090981 */ /* 0x000ea8000c1e1900 */
[----:B------:R-:W2:Y:S04]  /*09f0*/  @P0 LDG.E R12, desc[UR8][R4.64] ;  /* 0x00000008040c0981 */ /* 0x000ea8000c1e1900 */
[----:B-1----:R0:W5:Y:S01]  /*0a00*/  @!P0 LDG.E R8, desc[UR8][R10.64] ;  /* 0x000000080a088981 */ /* 0x002162000c1e1900 */
[----:B--2---:R-:W-:Y:S01]  /*0a10*/  @P0 IMAD.IADD R8, R9, 0x1, -R12 ;  /* 0x0000000109080824 */ /* 0x004fe200078e0a0c */
[----:B0-----:R-:W-:Y:S06]  /*0a20*/  @!P1 BRA `(.L_x_469) ;  /* 0x0000000000f09947 */ /* 0x001fec0003800000 */
[C---:B------:R-:W-:Y:S01]  /*0a30*/  ISETP.GE.U32.AND P0, PT, R3.reuse, 0x4, PT ;  /* 0x000000040300780c */ /* 0x040fe20003f06070 */
[----:B------:R-:W-:Y:S01]  /*0a40*/  HFMA2 R12, -RZ, RZ, 0, 0 ;  /* 0x00000000ff0c7431 */ /* 0x000fe200000001ff */
[----:B------:R-:W-:-:S04]  /*0a50*/  LOP3.LUT R9, R3, 0x3, RZ, 0xc0, !PT ;  /* 0x0000000303097812 */ /* 0x000fc800078ec0ff */
[----:B------:R-:W-:-:S07]  /*0a60*/  ISETP.NE.AND P1, PT, R9, RZ, PT ;  /* 0x000000ff0900720c */ /* 0x000fce0003f25270 */
[----:B------:R-:W-:Y:S06]  /*0a70*/  @!P0 BRA `(.L_x_470) ;  /* 0x00000000008c8947 */ /* 0x000fec0003800000 */
[----:B------:R-:W0:Y:S01]  /*0a80*/  S2UR UR6, SR_CgaCtaId ;  /* 0x00000000000679c3 */ /* 0x000e220000008800 */
[----:B------:R-:W-:Y:S01]  /*0a90*/  UMOV UR4, 0x400 ;  /* 0x0000040000047882 */ /* 0x000fe20000000000 */
[----:B------:R-:W-:Y:S01]  /*0aa0*/  LOP3.LUT R12, R3, 0x7ffffffc, RZ, 0xc0, !PT ;  /* 0x7ffffffc030c7812 */ /* 0x000fe200078ec0ff */
[----:B------:R-:W-:-:S04]  /*0ab0*/  UIADD3 UR5, UPT, UPT, UR4, 0x320, URZ ;  /* 0x0000032004057890 */ /* 0x000fc8000fffe0ff */
[----:B------:R-:W-:Y:S01]  /*0ac0*/  IMAD.MOV R13, RZ, RZ, -R12 ;  /* 0x000000ffff0d7224 */ /* 0x000fe200078e0a0c */
[----:B------:R-:W1:Y:S01]  /*0ad0*/  LDC.64 R10, c[0x0][0x380] ;  /* 0x0000e000ff0a7b82 */ /* 0x000e620000000a00 */
[----:B0-----:R-:W-:Y:S02]  /*0ae0*/  ULEA UR4, UR6, UR4, 0x18 ;  /* 0x0000000406047291 */ /* 0x001fe4000f8ec0ff */
[----:B------:R-:W-:Y:S02]  /*0af0*/  ULEA UR6, UR6, UR5, 0x18 ;  /* 0x0000000506067291 */ /* 0x000fe4000f8ec0ff */
[----:B------:R-:W-:Y:S02]  /*0b00*/  UIADD3 UR5, UPT, UPT, UR4, 0x8, URZ ;  /* 0x0000000804057890 */ /* 0x000fe4000fffe0ff */
[----:B------:R-:W-:-:S12]  /*0b10*/  UIADD3 UR4, UPT, UPT, UR6, 0x8, URZ ;  /* 0x0000000806047890 */ /* 0x000fd8000fffe0ff */
.L_x_471:
[----:B0-----:R-:W0:Y:S02]  /*0b20*/  LDS R15, [UR4+-0x8] ;  /* 0xfffff804ff0f7984 */ /* 0x001e240008000800 */
[----:B0-----:R-:W-:-:S04]  /*0b30*/  IMAD.IADD R15, R2, 0x1, R15 ;  /* 0x00000001020f7824 */ /* 0x001fc800078e020f */
[----:B-1----:R-:W-:-:S06]  /*0b40*/  IMAD.WIDE R14, R15, 0x4, R10 ;  /* 0x000000040f0e7825 */ /* 0x002fcc00078e020a */
[----:B------:R-:W2:Y:S04]  /*0b50*/  LDG.E R14, desc[UR8][R14.64] ;  /* 0x000000080e0e7981 */ /* 0x000ea8000c1e1900 */
[----:B--2---:R-:W-:Y:S04]  /*0b60*/  STS [UR5+-0x8], R14 ;  /* 0xfffff80eff007988 */ /* 0x004fe80008000805 */
[----:B------:R-:W0:Y:S02]  /*0b70*/  LDS R17, [UR4+-0x4] ;  /* 0xfffffc04ff117984 */ /* 0x000e240008000800 */
[----:B0-----:R-:W-:-:S05]  /*0b80*/  IADD3 R17, PT, PT, R2, R17, RZ ;  /* 0x0000001102117210 */ /* 0x001fca0007ffe0ff */
[----:B------:R-:W-:-:S06]  /*0b90*/  IMAD.WIDE R16, R17, 0x4, R10 ;  /* 0x0000000411107825 */ /* 0x000fcc00078e020a */
[----:B------:R-:W2:Y:S04]  /*0ba0*/  LDG.E R16, desc[UR8][R16.64] ;  /* 0x0000000810107981 */ /* 0x000ea8000c1e1900 */
[----:B--2---:R-:W-:Y:S04]  /*0bb0*/  STS [UR5+-0x4], R16 ;  /* 0xfffffc10ff007988 */ /* 0x004fe80008000805 */
[----:B------:R-:W0:Y:S02]  /*0bc0*/  LDS R19, [UR4] ;  /* 0x00000004ff137984 */ /* 0x000e240008000800 */
[----:B0-----:R-:W-:-:S04]  /*0bd0*/  IMAD.IADD R19, R2, 0x1, R19 ;  /* 0x0000000102137824 */ /* 0x001fc800078e0213 */
[----:B------:R-:W-:-:S06]  /*0be0*/  IMAD.WIDE R18, R19, 0x4, R10 ;  /* 0x0000000413127825 */ /* 0x000fcc00078e020a */
[----:B------:R-:W2:Y:S04]  /*0bf0*/  LDG.E R18, desc[UR8][R18.64] ;  /* 0x0000000812127981 */ /* 0x000ea8000c1e1900 */
[----:B--2---:R-:W-:Y:S04]  /*0c00*/  STS [UR5], R18 ;  /* 0x00000012ff007988 */ /* 0x004fe80008000805 */
[----:B------:R-:W0:Y:S02]  /*0c10*/  LDS R15, [UR4+0x4] ;  /* 0x00000404ff0f7984 */ /* 0x000e240008000800 */
[----:B0-----:R-:W-:-:S04]  /*0c20*/  IMAD.IADD R15, R2, 0x1, R15 ;  /* 0x00000001020f7824 */ /* 0x001fc800078e020f */
[----:B------:R-:W-:-:S06]  /*0c30*/  IMAD.WIDE R14, R15, 0x4, R10 ;  /* 0x000000040f0e7825 */ /* 0x000fcc00078e020a */
[----:B------:R-:W2:Y:S01]  /*0c40*/  LDG.E R14, desc[UR8][R14.64] ;  /* 0x000000080e0e7981 */ /* 0x000ea2000c1e1900 */
[----:B------:R-:W-:Y:S01]  /*0c50*/  IADD3 R13, PT, PT, R13, 0x4, RZ ;  /* 0x000000040d0d7810 */ /* 0x000fe20007ffe0ff */
[----:B------:R-:W-:-:S03]  /*0c60*/  UIADD3 UR4, UPT, UPT, UR4, 0x10, URZ ;  /* 0x0000001004047890 */ /* 0x000fc6000fffe0ff */
[----:B------:R-:W-:Y:S01]  /*0c70*/  ISETP.NE.AND P0, PT, R13, RZ, PT ;  /* 0x000000ff0d00720c */ /* 0x000fe20003f05270 */
[----:B--2---:R0:W-:Y:S01]  /*0c80*/  STS [UR5+0x4], R14 ;  /* 0x0000040eff007988 */ /* 0x0041e20008000805 */
[----:B------:R-:W-:-:S11]  /*0c90*/  UIADD3 UR5, UPT, UPT, UR5, 0x10, URZ ;  /* 0x0000001005057890 */ /* 0x000fd6000fffe0ff */
[----:B------:R-:W-:Y:S05]  /*0ca0*/  @P0 BRA `(.L_x_471) ;  /* 0xfffffffc009c0947 */ /* 0x000fea000383ffff */
.L_x_470:
[----:B------:R-:W-:Y:S05]  /*0cb0*/  @!P1 BRA `(.L_x_469) ;  /* 0x00000000004c9947 */ /* 0x000fea0003800000 */
[----:B0-----:R-:W0:Y:S01]  /*0cc0*/  S2R R14, SR_CgaCtaId ;  /* 0x00000000000e7919 */ /* 0x001e220000008800 */
[----:B------:R-:W1:Y:S01]  /*0cd0*/  LDC.64 R10, c[0x0][0x380] ;  /* 0x0000e000ff0a7b82 */ /* 0x000e620000000a00 */
[----:B------:R-:W-:Y:S01]  /*0ce0*/  MOV R13, 0x400 ;  /* 0x00000400000d7802 */ /* 0x000fe20000000f00 */
[----:B------:R-:W-:-:S04]  /*0cf0*/  IMAD.MOV R9, RZ, RZ, -R9 ;  /* 0x000000ffff097224 */ /* 0x000fc800078e0a09 */
[----:B------:R-:W-:Y:S01]  /*0d00*/  VIADD R15, R13, 0x320 ;  /* 0x000003200d0f7836 */ /* 0x000fe20000000000 */
[----:B0-----:R-:W-:-:S04]  /*0d10*/  LEA R13, R14, R13, 0x18 ;  /* 0x0000000d0e0d7211 */ /* 0x001fc800078ec0ff */
[----:B------:R-:W-:Y:S01]  /*0d20*/  LEA R15, R14, R15, 0x18 ;  /* 0x0000000f0e0f7211 */ /* 0x000fe200078ec0ff */
[----:B------:R-:W-:-:S03]  /*0d30*/  IMAD R14, R12, 0x4, R13 ;  /* 0x000000040c0e7824 */ /* 0x000fc600078e020d */
[----:B------:R-:W-:-:S07]  /*0d40*/  LEA R15, R12, R15, 0x2 ;  /* 0x0000000f0c0f7211 */ /* 0x000fce00078e10ff */
.L_x_472:
[----:B------:R-:W0:Y:S02]  /*0d50*/  LDS R13, [R15] ;  /* 0x000000000f0d7984 */ /* 0x000e240000000800 */
[----:B0-----:R-:W-:-:S04]  /*0d60*/  IMAD.IADD R13, R2, 0x1, R13 ;  /* 0x00000001020d7824 */ /* 0x001fc800078e020d */
[----:B-1----:R-:W-:-:S06]  /*0d70*/  IMAD.WIDE R12, R13, 0x4, R10 ;  /* 0x000000040d0c7825 */ /* 0x002fcc00078e020a */
[----:B------:R-:W2:Y:S01]  /*0d80*/  LDG.E R13, desc[UR8][R12.64] ;  /* 0x000000080c0d7981 */ /* 0x000ea2000c1e1900 */
[----:B------:R-:W-:Y:S01]  /*0d90*/  IADD3 R9, PT, PT, R9, 0x1, RZ ;  /* 0x0000000109097810 */ /* 0x000fe20007ffe0ff */
[----:B------:R-:W-:-:S03]  /*0da0*/  VIADD R15, R15, 0x4 ;  /* 0x000000040f0f7836 */ /* 0x000fc60000000000 */
[----:B------:R-:W-:Y:S01]  /*0db0*/  ISETP.NE.AND P0, PT, R9, RZ, PT ;  /* 0x000000ff0900720c */ /* 0x000fe20003f05270 */
[----:B--2---:R0:W-:Y:S02]  /*0dc0*/  STS [R14], R13 ;  /* 0x0000000d0e007388 */ /* 0x0041e40000000800 */
[----:B0-----:R-:W-:-:S10]  /*0dd0*/  VIADD R14, R14, 0x4 ;  /* 0x000000040e0e7836 */ /* 0x001fd40000000000 */
[----:B------:R-:W-:Y:S05]  /*0de0*/  @P0 BRA `(.L_x_472) ;  /* 0xfffffffc00d80947 */ /* 0x000fea000383ffff */
.L_x_469:
[----:B------:R-:W-:-:S13]  /*0df0*/  ISETP.GE.AND P0, PT, R3, 0x2, PT ;  /* 0x000000020300780c */ /* 0x000fda0003f06270 */
[----:B------:R-:W-:Y:S05]  /*0e00*/  @!P0 BRA `(.L_x_473) ;  /* 0x0000000000508947 */ /* 0x000fea0003800000 */
[----:B------:R-:W1:Y:S01]  /*0e10*/  S2UR UR5, SR_CgaCtaId ;  /* 0x00000000000579c3 */ /* 0x000e620000008800 */
[----:B------:R-:W-:Y:S02]  /*0e20*/  UMOV UR4, 0x400 ;  /* 0x0000040000047882 */ /* 0x000fe40000000000 */
[----:B-1----:R-:W-:-:S03]  /*0e30*/  ULEA UR7, UR5, UR4, 0x18 ;  /* 0x0000000405077291 */ /* 0x002fc6000f8ec0ff */
[----:B------:R-:W-:-:S09]  /*0e40*/  UMOV UR4, 0x1 ;  /* 0x0000000100047882 */ /* 0x000fd20000000000 */
.L_x_476:
[----:B------:R-:W-:-:S09]  /*0e50*/  ULEA UR5, UR4, UR7, 0x2 ;  /* 0x0000000704057291 */ /* 0x000fd2000f8e10ff */
[----:B------:R-:W1:Y:S01]  /*0e60*/  LDS R2, [UR5] ;  /* 0x00000005ff027984 */ /* 0x000e620008000800 */
[----:B------:R-:W-:Y:S01]  /*0e70*/  UMOV UR5, UR4 ;  /* 0x0000000400057c82 */ /* 0x000fe20008000000 */
[----:B------:R-:W-:-:S06]  /*0e80*/  UIADD3 UR4, UPT, UPT, UR4, 0x1, URZ ;  /* 0x0000000104047890 */ /* 0x000fcc000fffe0ff */
[----:B------:R-:W-:-:S13]  /*0e90*/  ISETP.NE.AND P1, PT, R3, UR4, PT ;  /* 0x0000000403007c0c */ /* 0x000fda000bf25270 */
.L_x_475:
[----:B------:R-:W-:-:S09]  /*0ea0*/  ULEA UR6, UR5, UR7, 0x2 ;  /* 0x0000000705067291 */ /* 0x000fd2000f8e10ff */
[----:B------:R-:W1:Y:S02]  /*0eb0*/  LDS R9, [UR6+-0x4] ;  /* 0xfffffc06ff097984 */ /* 0x000e640008000800 */
[----:B-1----:R-:W-:-:S13]  /*0ec0*/  ISETP.GT.AND P0, PT, R9, R2, PT ;  /* 0x000000020900720c */ /* 0x002fda0003f04270 */
[----:B------:R-:W-:Y:S05]  /*0ed0*/  @!P0 BRA `(.L_x_474) ;  /* 0x0000000000188947 */ /* 0x000fea0003800000 */
[----:B------:R-:W-:Y:S01]  /*0ee0*/  UISETP.GT.AND UP0, UPT, UR5, 0x1, UPT ;  /* 0x000000010500788c */ /* 0x000fe2000bf04270 */
[----:B------:R2:W-:Y:S04]  /*0ef0*/  STS [UR6], R9 ;  /* 0x00000009ff007988 */ /* 0x0005e80008000806 */
[----:B------:R2:W-:Y:S01]  /*0f00*/  STS [UR6+-0x4], R2 ;  /* 0xfffffc02ff007988 */ /* 0x0005e20008000806 */
[----:B------:R-:W-:-:S07]  /*0f10*/  UIADD3 UR6, UPT, UPT, UR5, -0x1, URZ ;  /* 0xffffffff05067890 */ /* 0x000fce000fffe0ff */
[----:B------:R-:W-:Y:S01]  /*0f20*/  UMOV UR5, UR6 ;  /* 0x0000000600057c82 */ /* 0x000fe20008000000 */
[----:B--2---:R-:W-:Y:S05]  /*0f30*/  BRA.U UP0, `(.L_x_475) ;  /* 0xfffffffd00d87547 */ /* 0x004fea000b83ffff */
.L_x_474:
[----:B------:R-:W-:Y:S05]  /*0f40*/  @P1 BRA `(.L_x_476) ;  /* 0xfffffffc00c01947 */ /* 0x000fea000383ffff */
.L_x_473:
[----:B------:R-:W-:-:S13]  /*0f50*/  ISETP.NE.AND P1, PT, R0, RZ, PT ;  /* 0x000000ff0000720c */ /* 0x000fda0003f25270 */
[----:B------:R-:W2:Y:S01]  /*0f60*/  @P1 LDG.E R15, desc[UR8][R4.64] ;  /* 0x00000008040f1981 */ /* 0x000ea2000c1e1900 */
[-C--:B-----5:R-:W-:Y:S01]  /*0f70*/  IABS R9, R8.reuse ;  /* 0x0000000800097213 */ /* 0x0a0fe20000000000 */
[----:B------:R-:W-:Y:S01]  /*0f80*/  IMAD.MOV.U32 R17, RZ, RZ, 0x2 ;  /* 0x00000002ff117424 */ /* 0x000fe200078e00ff */
[----:B0-----:R-:W-:Y:S02]  /*0f90*/  IABS R14, R8 ;  /* 0x00000008000e7213 */ /* 0x001fe40000000000 */
[----:B------:R-:W0:Y:S08]  /*0fa0*/  I2F.RP R2, R9 ;  /* 0x0000000900027306 */ /* 0x000e300000209400 */
[----:B0-----:R-:W0:Y:S02]  /*0fb0*/  MUFU.RCP R2, R2 ;  /* 0x0000000200027308 */ /* 0x001e240000001000 */
[----:B0-----:R-:W-:-:S06]  /*0fc0*/  IADD3 R10, PT, PT, R2, 0xffffffe, RZ ;  /* 0x0ffffffe020a7810 */ /* 0x001fcc0007ffe0ff */
[----:B------:R0:W1:Y:S02]  /*0fd0*/  F2I.FTZ.U32.TRUNC.NTZ R11, R10 ;  /* 0x0000000a000b7305 */ /* 0x000064000021f000 */
[----:B0-----:R-:W-:Y:S02]  /*0fe0*/  IMAD.MOV.U32 R10, RZ, RZ, RZ ;  /* 0x000000ffff0a7224 */ /* 0x001fe400078e00ff */
[----:B-1----:R-:W-:-:S04]  /*0ff0*/  IMAD.MOV R12, RZ, RZ, -R11 ;  /* 0x000000ffff0c7224 */ /* 0x002fc800078e0a0b */
[----:B------:R-:W-:Y:S01]  /*1000*/  IMAD R13, R12, R9, RZ ;  /* 0x000000090c0d7224 */ /* 0x000fe200078e02ff */
[----:B------:R-:W-:Y:S02]  /*1010*/  IABS R12, R3 ;  /* 0x00000003000c7213 */ /* 0x000fe40000000000 */
[----:B------:R-:W-:Y:S01]  /*1020*/  LOP3.LUT R3, R3, R8, RZ, 0x3c, !PT ;  /* 0x0000000803037212 */ /* 0x000fe200078e3cff */
[----:B------:R-:W-:Y:S01]  /*1030*/  IMAD.HI.U32 R11, R11, R13, R10 ;  /* 0x0000000d0b0b7227 */ /* 0x000fe200078e000a */
[----:B------:R-:W-:Y:S02]  /*1040*/  IADD3 R13, PT, PT, RZ, -R14, RZ ;  /* 0x8000000eff0d7210 */ /* 0x000fe40007ffe0ff */
[----:B------:R-:W-:-:S03]  /*1050*/  ISETP.GE.AND P2, PT, R3, RZ, PT ;  /* 0x000000ff0300720c */ /* 0x000fc60003f46270 */
        /* <DEDUP_REMOVED lines=10> */
[----:B------:R-:W-:Y:S02]  /*1100*/  @!P3 LOP3.LUT R14, RZ, R8, RZ, 0x33, !PT ;  /* 0x00000008ff0eb212 */ /* 0x000fe400078e33ff */
[----:B--2---:R-:W-:-:S07]  /*1110*/  @P1 IADD3 R17, PT, PT, R15, 0x2, RZ ;  /* 0x000000020f111810 */ /* 0x004fce0007ffe0ff */
[----:B------:R-:W-:Y:S05]  /*1120*/  @!P0 BRA `(.L_x_477) ;  /* 0x0000000800708947 */ /* 0x000fea0003800000 */
[C---:B------:R-:W-:Y:S01]  /*1130*/  VIADD R2, R8.reuse, 0xfffffffe ;  /* 0xfffffffe08027836 */ /* 0x040fe20000000000 */
[----:B------:R-:W-:Y:S01]  /*1140*/  MOV R19, R14 ;  /* 0x0000000e00137202 */ /* 0x000fe20000000f00 */
[----:B------:R-:W-:-:S03]  /*1150*/  VIADD R8, R8, 0xffffffff ;  /* 0xffffffff08087836 */ /* 0x000fc60000000000 */
[----:B------:R-:W-:Y:S02]  /*1160*/  ISETP.GE.U32.AND P0, PT, R2, 0x3, PT ;  /* 0x000000030200780c */ /* 0x000fe40003f06070 */
[----:B------:R-:W-:-:S11]  /*1170*/  LOP3.LUT R16, R8, 0x3, RZ, 0xc0, !PT ;  /* 0x0000000308107812 */ /* 0x000fd600078ec0ff */
[----:B------:R-:W-:Y:S05]  /*1180*/  @!P0 BRA `(.L_x_478) ;  /* 0x0000000800188947 */ /* 0x000fea0003800000 */
[----:B------:R-:W0:Y:S01]  /*1190*/  S2R R10, SR_CgaCtaId ;  /* 0x00000000000a7919 */ /* 0x000e220000008800 */
[----:B------:R-:W1:Y:S01]  /*11a0*/  LDC.64 R2, c[0x0][0x388] ;  /* 0x0000e200ff027b82 */ /* 0x000e620000000a00 */
[----:B------:R-:W-:Y:S02]  /*11b0*/  LOP3.LUT R18, R8, 0xfffffffc, RZ, 0xc0, !PT ;  /* 0xfffffffc08127812 */ /* 0x000fe400078ec0ff */
[----:B------:R-:W-:Y:S02]  /*11c0*/  MOV R15, 0x400 ;  /* 0x00000400000f7802 */ /* 0x000fe40000000f00 */
[----:B------:R-:W-:Y:S01]  /*11d0*/  MOV R19, R14 ;  /* 0x0000000e00137202 */ /* 0x000fe20000000f00 */
[----:B------:R-:W-:-:S05]  /*11e0*/  IMAD.MOV R18, RZ, RZ, -R18 ;  /* 0x000000ffff127224 */ /* 0x000fca00078e0a12 */
[----:B------:R-:W-:Y:S02]  /*11f0*/  ISETP.GE.AND P0, PT, R18, RZ, PT ;  /* 0x000000ff1200720c */ /* 0x000fe40003f06270 */
[----:B-1----:R-:W-:-:S05]  /*1200*/  IADD3 R2, P2, PT, R2, 0x8, RZ ;  /* 0x0000000802027810 */ /* 0x002fca0007f5e0ff */
[----:B------:R-:W-:Y:S01]  /*1210*/  IMAD.X R3, RZ, RZ, R3, P2 ;  /* 0x000000ffff037224 */ /* 0x000fe200010e0603 */
[----:B0-----:R-:W-:-:S05]  /*1220*/  LEA R15, R10, R15, 0x18 ;  /* 0x0000000f0a0f7211 */ /* 0x001fca00078ec0ff */
[----:B------:R-:W-:Y:S05]  /*1230*/  @P0 BRA `(.L_x_479) ;  /* 0x0000000400a40947 */ /* 0x000fea0003800000 */
[----:B------:R-:W-:Y:S01]  /*1240*/  IMAD.MOV R8, RZ, RZ, -R18 ;  /* 0x000000ffff087224 */ /* 0x000fe200078e0a12 */
[----:B------:R-:W-:-:S04]  /*1250*/  PLOP3.LUT P0, PT, PT, PT, PT, 0x80, 0x8 ;  /* 0x000000000008781c */ /* 0x000fc80003f0f070 */
[----:B------:R-:W-:-:S13]  /*1260*/  ISETP.GT.AND P2, PT, R8, 0xc, PT ;  /* 0x0000000c0800780c */ /* 0x000fda0003f44270 */
[----:B------:R-:W-:Y:S05]  /*1270*/  @!P2 BRA `(.L_x_480) ;  /* 0x000000040000a947 */ /* 0x000fea0003800000 */
[----:B------:R-:W-:-:S13]  /*1280*/  PLOP3.LUT P0, PT, PT, PT, PT, 0x8, 0x80 ;  /* 0x000000000080781c */ /* 0x000fda0003f0e170 */
.L_x_481:
[C---:B------:R-:W-:Y:S01]  /*1290*/  LEA R12, R14.reuse, R15, 0x3 ;  /* 0x0000000f0e0c7211 */ /* 0x040fe200078e18ff */
[C-C-:B------:R-:W-:Y:S01]  /*12a0*/  IMAD R13, R14.reuse, 0xc, R15.reuse ;  /* 0x0000000c0e0d7824 */ /* 0x140fe200078e020f */
[C---:B-1----:R-:W-:Y:S01]  /*12b0*/  IADD3 R29, PT, PT, R17.reuse, 0x4, RZ ;  /* 0x00000004111d7810 */ /* 0x042fe20007ffe0ff */
[--C-:B------:R-:W-:Y:S01]  /*12c0*/  IMAD R10, R14, 0x4, R15.reuse ;  /* 0x000000040e0a7824 */ /* 0x100fe200078e020f */
[----:B------:R-:W-:Y:S01]  /*12d0*/  IADD3 R18, PT, PT, R18, 0x10, RZ ;  /* 0x0000001012127810 */ /* 0x000fe20007ffe0ff */
[----:B------:R-:W-:Y:S01]  /*12e0*/  IMAD R25, R14, 0x10, R15 ;  /* 0x000000100e197824 */ /* 0x000fe200078e020f */
[----:B------:R-:W0:Y:S01]  /*12f0*/  LDS R21, [R12] ;  /* 0x000000000c157984 */ /* 0x000e220000000800 */
[----:B------:R-:W-:Y:S01]  /*1300*/  IMAD.WIDE R8, R17, 0x4, R2 ;  /* 0x0000000411087825 */ /* 0x000fe200078e0202 */
[----:B------:R-:W-:Y:S02]  /*1310*/  ISETP.GE.AND P2, PT, R18, -0xc, PT ;  /* 0xfffffff41200780c */ /* 0x000fe40003f46270 */
[----:B------:R1:W2:Y:S01]  /*1320*/  LDS R23, [R13] ;  /* 0x000000000d177984 */ /* 0x0002a20000000800 */
[----:B------:R-:W-:-:S02]  /*1330*/  IMAD R11, R14, 0x4, R25 ;  /* 0x000000040e0b7824 */ /* 0x000fc400078e0219 */
[C-C-:B------:R-:W-:Y:S01]  /*1340*/  IMAD R26, R14.reuse, 0x8, R25.reuse ;  /* 0x000000080e1a7824 */ /* 0x140fe200078e0219 */
[----:B------:R3:W4:Y:S01]  /*1350*/  LDS R15, [R10] ;  /* 0x000000000a0f7984 */ /* 0x0007220000000800 */
[----:B------:R-:W-:-:S03]  /*1360*/  IMAD R20, R14, 0x10, R25 ;  /* 0x000000100e147824 */ /* 0x000fc600078e0219 */
[----:B------:R5:W4:Y:S01]  /*1370*/  LDS R27, [R25] ;  /* 0x00000000191b7984 */ /* 0x000b220000000800 */
[----:B-1----:R-:W-:-:S03]  /*1380*/  IMAD.WIDE R12, R29, 0x4, R2 ;  /* 0x000000041d0c7825 */ /* 0x002fc600078e0202 */
[----:B------:R-:W1:Y:S01]  /*1390*/  LDS R11, [R11] ;  /* 0x000000000b0b7984 */ /* 0x000e620000000800 */
[C---:B---3--:R-:W-:Y:S02]  /*13a0*/  IMAD R10, R14.reuse, 0xc, R25 ;  /* 0x0000000c0e0a7824 */ /* 0x048fe400078e0219 */
[C-C-:B------:R-:W-:Y:S01]  /*13b0*/  IMAD R29, R14.reuse, 0x10, R20.reuse ;  /* 0x000000100e1d7824 */ /* 0x140fe200078e0214 */
[----:B------:R-:W3:Y:S01]  /*13c0*/  LDS R26, [R26] ;  /* 0x000000001a1a7984 */ /* 0x000ee20000000800 */
[C---:B-----5:R-:W-:Y:S02]  /*13d0*/  IMAD R25, R14.reuse, 0xc, R20 ;  /* 0x0000000c0e197824 */ /* 0x060fe400078e0214 */
[C---:B------:R-:W-:Y:S01]  /*13e0*/  IMAD R22, R14.reuse, 0xc, R29 ;  /* 0x0000000c0e167824 */ /* 0x040fe200078e021d */
[----:B------:R-:W5:Y:S04]  /*13f0*/  LDS R10, [R10] ;  /* 0x000000000a0a7984 */ /* 0x000f680000000800 */
[----:B------:R-:W5:Y:S04]  /*1400*/  LDS R28, [R20] ;  /* 0x00000000141c7984 */ /* 0x000f680000000800 */
[----:B------:R-:W5:Y:S04]  /*1410*/  LDS R25, [R25] ;  /* 0x0000000019197984 */ /* 0x000f680000000800 */
[----:B------:R-:W-:Y:S04]  /*1420*/  LDS R22, [R22] ;  /* 0x0000000016167984 */ /* 0x000fe80000000800 */
[----:B0-----:R0:W-:Y:S04]  /*1430*/  STG.E desc[UR8][R8.64+-0x4], R21 ;  /* 0xfffffc1508007986 */ /* 0x0011e8000c101908 */
[----:B--2---:R2:W-:Y:S04]  /*1440*/  STG.E desc[UR8][R8.64], R23 ;  /* 0x0000001708007986 */ /* 0x0045e8000c101908 */
[----:B----4-:R4:W-:Y:S01]  /*1450*/  STG.E desc[UR8][R8.64+-0x8], R15 ;  /* 0xfffff80f08007986 */ /* 0x0109e2000c101908 */
[----:B0-----:R-:W-:-:S03]  /*1460*/  LEA R21, R14, R20, 0x2 ;  /* 0x000000140e157211 */ /* 0x001fc600078e10ff */
[----:B------:R0:W-:Y:S01]  /*1470*/  STG.E desc[UR8][R8.64+0x4], R27 ;  /* 0x0000041b08007986 */ /* 0x0001e2000c101908 */
[----:B--2---:R-:W-:-:S03]  /*1480*/  IMAD R23, R14, 0x8, R20 ;  /* 0x000000080e177824 */ /* 0x004fc600078e0214 */
[----:B------:R-:W-:Y:S01]  /*1490*/  LDS R27, [R29] ;  /* 0x000000001d1b7984 */ /* 0x000fe20000000800 */
[C-C-:B------:R-:W-:Y:S02]  /*14a0*/  IMAD R20, R14.reuse, 0x8, R29.reuse ;  /* 0x000000080e147824 */ /* 0x140fe400078e021d */
[C---:B----4-:R-:W-:Y:S01]  /*14b0*/  IMAD R15, R14.reuse, 0x10, R29 ;  /* 0x000000100e0f7824 */ /* 0x050fe200078e021d */
[----:B------:R-:W2:Y:S01]  /*14c0*/  LDS R21, [R21] ;  /* 0x0000000015157984 */ /* 0x000ea20000000800 */
[----:B0-----:R-:W-:-:S03]  /*14d0*/  LEA R8, R14, R29, 0x2 ;  /* 0x0000001d0e087211 */ /* 0x001fc600078e10ff */
[----:B------:R-:W0:Y:S01]  /*14e0*/  LDS R23, [R23] ;  /* 0x0000000017177984 */ /* 0x000e220000000800 */
[----:B------:R-:W-:-:S03]  /*14f0*/  IADD3 R9, PT, PT, R17, 0x8, RZ ;  /* 0x0000000811097810 */ /* 0x000fc60007ffe0ff */
[----:B------:R4:W0:Y:S04]  /*1500*/  LDS R29, [R8] ;  /* 0x00000000081d7984 */ /* 0x0008280000000800 */
[----:B------:R-:W0:Y:S04]  /*1510*/  LDS R20, [R20] ;  /* 0x0000000014147984 */ /* 0x000e280000000800 */
[----:B------:R-:W0:Y:S01]  /*1520*/  LDS R24, [R15] ;  /* 0x000000000f187984 */ /* 0x000e220000000800 */
[----:B----4-:R-:W-:-:S03]  /*1530*/  IMAD.WIDE R8, R9, 0x4, R2 ;  /* 0x0000000409087825 */ /* 0x010fc600078e0202 */
[----:B-1----:R1:W-:Y:S04]  /*1540*/  STG.E desc[UR8][R12.64+-0x8], R11 ;  /* 0xfffff80b0c007986 */ /* 0x0023e8000c101908 */
[----:B---3--:R-:W-:Y:S04]  /*1550*/  STG.E desc[UR8][R12.64+-0x4], R26 ;  /* 0xfffffc1a0c007986 */ /* 0x008fe8000c101908 */
[----:B-----5:R3:W-:Y:S04]  /*1560*/  STG.E desc[UR8][R12.64], R10 ;  /* 0x0000000a0c007986 */ /* 0x0207e8000c101908 */
[----:B------:R4:W-:Y:S01]  /*1570*/  STG.E desc[UR8][R12.64+0x4], R28 ;  /* 0x0000041c0c007986 */ /* 0x0009e2000c101908 */
[C---:B-1----:R-:W-:Y:S01]  /*1580*/  VIADD R11, R17.reuse, 0xc ;  /* 0x0000000c110b7836 */ /* 0x042fe20000000000 */
[----:B------:R-:W-:-:S02]  /*1590*/  IADD3 R17, PT, PT, R17, 0x10, RZ ;  /* 0x0000001011117810 */ /* 0x000fc40007ffe0ff */
[----:B------:R1:W-:Y:S01]  /*15a0*/  STG.E desc[UR8][R8.64], R25 ;  /* 0x0000001908007986 */ /* 0x0003e2000c101908 */
[----:B---3--:R-:W-:-:S03]  /*15b0*/  IMAD.WIDE R10, R11, 0x4, R2 ;  /* 0x000000040b0a7825 */ /* 0x008fc600078e0202 */
[----:B--2---:R1:W-:Y:S01]  /*15c0*/  STG.E desc[UR8][R8.64+-0x8], R21 ;  /* 0xfffff81508007986 */ /* 0x0043e2000c101908 */
[----:B----4-:R-:W-:-:S03]  /*15d0*/  IMAD R13, R14, 0x4, R19 ;  /* 0x000000040e0d7824 */ /* 0x010fc600078e0213 */
[----:B0-----:R1:W-:Y:S01]  /*15e0*/  STG.E desc[UR8][R8.64+-0x4], R23 ;  /* 0xfffffc1708007986 */ /* 0x0013e2000c101908 */
[----:B------:R-:W-:-:S03]  /*15f0*/  IMAD R13, R14, 0x4, R13 ;  /* 0x000000040e0d7824 */ /* 0x000fc600078e020d */
[----:B------:R1:W-:Y:S01]  /*1600*/  STG.E desc[UR8][R8.64+0x4], R27 ;  /* 0x0000041b08007986 */ /* 0x0003e2000c101908 */
[----:B------:R-:W-:-:S03]  /*1610*/  IMAD R13, R14, 0x4, R13 ;  /* 0x000000040e0d7824 */ /* 0x000fc600078e020d */
[----:B------:R1:W-:Y:S01]  /*1620*/  STG.E desc[UR8][R10.64+-0x8], R29 ;  /* 0xfffff81d0a007986 */ /* 0x0003e2000c101908 */
[----:B------:R-:W-:-:S03]  /*1630*/  IMAD R19, R14, 0x4, R13 ;  /* 0x000000040e137824 */ /* 0x000fc600078e020d */
[----:B------:R1:W-:Y:S04]  /*1640*/  STG.E desc[UR8][R10.64+-0x4], R20 ;  /* 0xfffffc140a007986 */ /* 0x0003e8000c101908 */
[----:B------:R1:W-:Y:S04]  /*1650*/  STG.E desc[UR8][R10.64], R22 ;  /* 0x000000160a007986 */ /* 0x0003e8000c101908 */
[----:B------:R1:W-:Y:S01]  /*1660*/  STG.E desc[UR8][R10.64+0x4], R24 ;  /* 0x000004180a007986 */ /* 0x0003e2000c101908 */
[----:B------:R-:W-:Y:S05]  /*1670*/  @!P2 BRA `(.L_x_481) ;  /* 0xfffffffc0004a947 */ /* 0x000fea000383ffff */
.L_x_480:
[----:B-1----:R-:W-:-:S05]  /*1680*/  IMAD.MOV R8, RZ, RZ, -R18 ;  /* 0x000000ffff087224 */ /* 0x002fca00078e0a12 */
[----:B------:R-:W-:-:S13]  /*1690*/  ISETP.GT.AND P2, PT, R8, 0x4, PT ;  /* 0x000000040800780c */ /* 0x000fda0003f44270 */
[----:B------:R-:W-:Y:S05]  /*16a0*/  @!P2 BRA `(.L_x_482) ;  /* 0x000000000080a947 */ /* 0x000fea0003800000 */
[C-C-:B------:R-:W-:Y:S01]  /*16b0*/  IMAD R25, R14.reuse, 0x10, R15.reuse ;  /* 0x000000100e197824 */ /* 0x140fe200078e020f */
[C---:B------:R-:W-:Y:S01]  /*16c0*/  LEA R13, R14.reuse, R15, 0x2 ;  /* 0x0000000f0e0d7211 */ /* 0x040fe200078e10ff */
[C-C-:B------:R-:W-:Y:S01]  /*16d0*/  IMAD R21, R14.reuse, 0x8, R15.reuse ;  /* 0x000000080e157824 */ /* 0x140fe200078e020f */
[C---:B------:R-:W-:Y:S01]  /*16e0*/  LEA R19, R14.reuse, R19, 0x2 ;  /* 0x000000130e137211 */ /* 0x040fe200078e10ff */
[C---:B------:R-:W-:Y:S01]  /*16f0*/  IMAD R23, R14.reuse, 0xc, R15 ;  /* 0x0000000c0e177824 */ /* 0x040fe200078e020f */
[CC--:B------:R-:W-:Y:S01]  /*1700*/  LEA R12, R14.reuse, R25.reuse, 0x2 ;  /* 0x000000190e0c7211 */ /* 0x0c0fe200078e10ff */
[C-C-:B------:R-:W-:Y:S01]  /*1710*/  IMAD R22, R14.reuse, 0xc, R25.reuse ;  /* 0x0000000c0e167824 */ /* 0x140fe200078e0219 */
[C---:B------:R-:W-:Y:S01]  /*1720*/  LEA R15, R14.reuse, R25, 0x4 ;  /* 0x000000190e0f7211 */ /* 0x040fe200078e20ff */
[C---:B------:R-:W-:Y:S01]  /*1730*/  IMAD R20, R14.reuse, 0x8, R25 ;  /* 0x000000080e147824 */ /* 0x040fe200078e0219 */
[----:B------:R-:W0:Y:S01]  /*1740*/  LDS R13, [R13] ;  /* 0x000000000d0d7984 */ /* 0x000e220000000800 */
[C---:B------:R-:W-:Y:S01]  /*1750*/  VIADD R11, R17.reuse, 0x4 ;  /* 0x00000004110b7836 */ /* 0x040fe20000000000 */
[----:B------:R-:W-:Y:S01]  /*1760*/  PLOP3.LUT P0, PT, PT, PT, PT, 0x8, 0x80 ;  /* 0x000000000080781c */ /* 0x000fe20003f0e170 */
[----:B------:R-:W-:Y:S01]  /*1770*/  IMAD.WIDE R8, R17, 0x4, R2 ;  /* 0x0000000411087825 */ /* 0x000fe200078e0202 */
[----:B------:R-:W1:Y:S01]  /*1780*/  LDS R21, [R21] ;  /* 0x0000000015157984 */ /* 0x000e620000000800 */
[----:B------:R-:W-:-:S02]  /*1790*/  LEA R19, R14, R19, 0x2 ;  /* 0x000000130e137211 */ /* 0x000fc400078e10ff */
[----:B------:R-:W-:Y:S01]  /*17a0*/  IMAD.WIDE R10, R11, 0x4, R2 ;  /* 0x000000040b0a7825 */ /* 0x000fe200078e0202 */
[----:B------:R-:W2:Y:S03]  /*17b0*/  LDS R23, [R23] ;  /* 0x0000000017177984 */ /* 0x000ea60000000800 */
[----:B------:R-:W-:Y:S01]  /*17c0*/  VIADD R18, R18, 0x8 ;  /* 0x0000000812127836 */ /* 0x000fe20000000000 */
[----:B------:R-:W3:Y:S01]  /*17d0*/  LDS R25, [R25] ;  /* 0x0000000019197984 */ /* 0x000ee20000000800 */
[----:B------:R-:W-:-:S03]  /*17e0*/  VIADD R17, R17, 0x8 ;  /* 0x0000000811117836 */ /* 0x000fc60000000000 */
[----:B------:R-:W4:Y:S04]  /*17f0*/  LDS R27, [R12] ;  /* 0x000000000c1b7984 */ /* 0x000f280000000800 */
[----:B------:R-:W5:Y:S04]  /*1800*/  LDS R29, [R20] ;  /* 0x00000000141d7984 */ /* 0x000f680000000800 */
[----:B------:R-:W5:Y:S04]  /*1810*/  LDS R22, [R22] ;  /* 0x0000000016167984 */ /* 0x000f680000000800 */
[----:B------:R-:W5:Y:S04]  /*1820*/  LDS R24, [R15] ;  /* 0x000000000f187984 */ /* 0x000f680000000800 */
[----:B0-----:R0:W-:Y:S04]  /*1830*/  STG.E desc[UR8][R8.64+-0x8], R13 ;  /* 0xfffff80d08007986 */ /* 0x0011e8000c101908 */
[----:B-1----:R0:W-:Y:S04]  /*1840*/  STG.E desc[UR8][R8.64+-0x4], R21 ;  /* 0xfffffc1508007986 */ /* 0x0021e8000c101908 */
[----:B--2---:R0:W-:Y:S04]  /*1850*/  STG.E desc[UR8][R8.64], R23 ;  /* 0x0000001708007986 */ /* 0x0041e8000c101908 */
[----:B---3--:R0:W-:Y:S04]  /*1860*/  STG.E desc[UR8][R8.64+0x4], R25 ;  /* 0x0000041908007986 */ /* 0x0081e8000c101908 */
[----:B----4-:R0:W-:Y:S04]  /*1870*/  STG.E desc[UR8][R10.64+-0x8], R27 ;  /* 0xfffff81b0a007986 */ /* 0x0101e8000c101908 */
[----:B-----5:R0:W-:Y:S04]  /*1880*/  STG.E desc[UR8][R10.64+-0x4], R29 ;  /* 0xfffffc1d0a007986 */ /* 0x0201e8000c101908 */
[----:B------:R0:W-:Y:S04]  /*1890*/  STG.E desc[UR8][R10.64], R22 ;  /* 0x000000160a007986 */ /* 0x0001e8000c101908 */
[----:B------:R0:W-:Y:S02]  /*18a0*/  STG.E desc[UR8][R10.64+0x4], R24 ;  /* 0x000004180a007986 */ /* 0x0001e4000c101908 */
.L_x_482:
[----:B------:R-:W-:-:S13]  /*18b0*/  ISETP.NE.OR P0, PT, R18, RZ, P0 ;  /* 0x000000ff1200720c */ /* 0x000fda0000705670 */
[----:B------:R-:W-:Y:S05]  /*18c0*/  @!P0 BRA `(.L_x_478) ;  /* 0x0000000000488947 */ /* 0x000fea0003800000 */
.L_x_479:
[C---:B0---4-:R-:W-:Y:S01]  /*18d0*/  LEA R11, R14.reuse, R15, 0x2 ;  /* 0x0000000f0e0b7211 */ /* 0x051fe200078e10ff */
[C-C-:B------:R-:W-:Y:S01]  /*18e0*/  IMAD R13, R14.reuse, 0x8, R15.reuse ;  /* 0x000000080e0d7824 */ /* 0x140fe200078e020f */
[C---:B------:R-:W-:Y:S01]  /*18f0*/  LEA R19, R14.reuse, R19, 0x2 ;  /* 0x000000130e137211 */ /* 0x040fe200078e10ff */
[C---:B------:R-:W-:Y:S01]  /*1900*/  IMAD R21, R14.reuse, 0xc, R15 ;  /* 0x0000000c0e157824 */ /* 0x040fe200078e020f */
[----:B------:R-:W-:Y:S01]  /*1910*/  LEA R15, R14, R15, 0x4 ;  /* 0x0000000f0e0f7211 */ /* 0x000fe200078e20ff */
[----:B------:R-:W-:Y:S01]  /*1920*/  VIADD R18, R18, 0x4 ;  /* 0x0000000412127836 */ /* 0x000fe20000000000 */
[----:B------:R-:W0:Y:S01]  /*1930*/  LDS R11, [R11] ;  /* 0x000000000b0b7984 */ /* 0x000e220000000800 */
[----:B------:R-:W-:-:S03]  /*1940*/  IMAD.WIDE R8, R17, 0x4, R2 ;  /* 0x0000000411087825 */ /* 0x000fc600078e0202 */
[----:B------:R-:W1:Y:S01]  /*1950*/  LDS R13, [R13] ;  /* 0x000000000d0d7984 */ /* 0x000e620000000800 */
[----:B------:R-:W-:Y:S01]  /*1960*/  ISETP.NE.AND P0, PT, R18, RZ, PT ;  /* 0x000000ff1200720c */ /* 0x000fe20003f05270 */
[----:B------:R-:W-:Y:S02]  /*1970*/  VIADD R17, R17, 0x4 ;  /* 0x0000000411117836 */ /* 0x000fe40000000000 */
[----:B------:R-:W2:Y:S04]  /*1980*/  LDS R21, [R21] ;  /* 0x0000000015157984 */ /* 0x000ea80000000800 */
[----:B------:R-:W3:Y:S04]  /*1990*/  LDS R23, [R15] ;  /* 0x000000000f177984 */ /* 0x000ee80000000800 */
[----:B0-----:R4:W-:Y:S04]  /*19a0*/  STG.E desc[UR8][R8.64+-0x8], R11 ;  /* 0xfffff80b08007986 */ /* 0x0019e8000c101908 */
[----:B-1----:R4:W-:Y:S04]  /*19b0*/  STG.E desc[UR8][R8.64+-0x4], R13 ;  /* 0xfffffc0d08007986 */ /* 0x0029e8000c101908 */
[----:B--2---:R4:W-:Y:S04]  /*19c0*/  STG.E desc[UR8][R8.64], R21 ;  /* 0x0000001508007986 */ /* 0x0049e8000c101908 */
[----:B---3--:R4:W-:Y:S01]  /*19d0*/  STG.E desc[UR8][R8.64+0x4], R23 ;  /* 0x0000041708007986 */ /* 0x0089e2000c101908 */
[----:B------:R-:W-:Y:S05]  /*19e0*/  @P0 BRA `(.L_x_479) ;  /* 0xfffffffc00b80947 */ /* 0x000fea000383ffff */
.L_x_478:
[----:B------:R-:W-:-:S13]  /*19f0*/  ISETP.NE.AND P0, PT, R16, RZ, PT ;  /* 0x000000ff1000720c */ /* 0x000fda0003f05270 */
[----:B------:R-:W-:Y:S05]  /*1a00*/  @!P0 BRA `(.L_x_477) ;  /* 0x0000000000388947 */ /* 0x000fea0003800000 */
[----:B0---4-:R-:W0:Y:S01]  /*1a10*/  S2R R9, SR_CgaCtaId ;  /* 0x0000000000097919 */ /* 0x011e220000008800 */
[----:B------:R-:W1:Y:S01]  /*1a20*/  LDC.64 R2, c[0x0][0x388] ;  /* 0x0000e200ff027b82 */ /* 0x000e620000000a00 */
[----:B------:R-:W-:Y:S02]  /*1a30*/  MOV R8, 0x400 ;  /* 0x0000040000087802 */ /* 0x000fe40000000f00 */
[----:B------:R-:W-:Y:S02]  /*1a40*/  IADD3 R16, PT, PT, -R16, RZ, RZ ;  /* 0x000000ff10107210 */ /* 0x000fe40007ffe1ff */
[----:B0-----:R-:W-:-:S05]  /*1a50*/  LEA R8, R9, R8, 0x18 ;  /* 0x0000000809087211 */ /* 0x001fca00078ec0ff */
[----:B------:R-:W-:-:S07]  /*1a60*/  IMAD R11, R19, 0x4, R8 ;  /* 0x00000004130b7824 */ /* 0x000fce00078e0208 */
.L_x_483:
[----:B--2---:R0:W2:Y:S01]  /*1a70*/  LDS R13, [R11] ;  /* 0x000000000b0d7984 */ /* 0x0040a20000000800 */
[----:B------:R-:W-:Y:S01]  /*1a80*/  IADD3 R16, PT, PT, R16, 0x1, RZ ;  /* 0x0000000110107810 */ /* 0x000fe20007ffe0ff */
[----:B-1----:R-:W-:-:S03]  /*1a90*/  IMAD.WIDE R8, R17, 0x4, R2 ;  /* 0x0000000411087825 */ /* 0x002fc600078e0202 */
[----:B------:R-:W-:Y:S01]  /*1aa0*/  ISETP.NE.AND P0, PT, R16, RZ, PT ;  /* 0x000000ff1000720c */ /* 0x000fe20003f05270 */
[----:B------:R-:W-:Y:S01]  /*1ab0*/  VIADD R17, R17, 0x1 ;  /* 0x0000000111117836 */ /* 0x000fe20000000000 */
[----:B0-----:R-:W-:Y:S01]  /*1ac0*/  LEA R11, R14, R11, 0x2 ;  /* 0x0000000b0e0b7211 */ /* 0x001fe200078e10ff */
[----:B--2---:R2:W-:Y:S10]  /*1ad0*/  STG.E desc[UR8][R8.64], R13 ;  /* 0x0000000d08007986 */ /* 0x0045f4000c101908 */
[----:B------:R-:W-:Y:S05]  /*1ae0*/  @P0 BRA `(.L_x_483) ;  /* 0xfffffffc00e00947 */ /* 0x000fea000383ffff */
.L_x_477:
[----:B------:R-:W3:Y:S01]  /*1af0*/  @P1 LDG.E R4, desc[UR8][R4.64] ;  /* 0x0000000804041981 */ /* 0x000ee2000c1e1900 */
[----:B------:R-:W-:Y:S01]  /*1b00*/  ISETP.NE.AND P2, PT, R0, RZ, PT ;  /* 0x000000ff0000720c */ /* 0x000fe20003f45270 */
[----:B0-2-4-:R-:W0:Y:S01]  /*1b10*/  LDC.64 R12, c[0x0][0x388] ;  /* 0x0000e200ff0c7b82 */ /* 0x015e220000000a00 */
[----:B------:R-:W-:-:S11]  /*1b20*/  CS2R R2, SRZ ;  /* 0x0000000000027805 */ /* 0x000fd6000001ff00 */
[----:B------:R-:W1:Y:S01]  /*1b30*/  @!P2 LDC.64 R10, c[0x0][0x398] ;  /* 0x0000e600ff0aab82 */ /* 0x000e620000000a00 */
[----:B---3--:R-:W-:-:S05]  /*1b40*/  @P1 VIADD R9, R4, 0x1 ;  /* 0x0000000104091836 */ /* 0x008fca0000000000 */
[----:B------:R-:W-:Y:S02]  /*1b50*/  @P1 MOV R2, R9 ;  /* 0x0000000900021202 */ /* 0x000fe40000000f00 */
[----:B------:R-:W-:Y:S02]  /*1b60*/  @P1 SHF.R.S32.HI R3, RZ, 0x1f, R9 ;  /* 0x0000001fff031819 */ /* 0x000fe40000011409 */
[----:B0-----:R-:W-:-:S04]  /*1b70*/  LEA R8, P0, R2, R12, 0x2 ;  /* 0x0000000c02087211 */ /* 0x001fc800078010ff */
[----:B------:R-:W-:Y:S01]  /*1b80*/  LEA.HI.X R9, R2, R13, R3, 0x2, P0 ;  /* 0x0000000d02097211 */ /* 0x000fe200000f1403 */
[----:B------:R-:W-:Y:S01]  /*1b90*/  IMAD.MOV.U32 R13, RZ, RZ, -0x80000000 ;  /* 0x80000000ff0d7424 */ /* 0x000fe200078e00ff */
[----:B------:R-:W0:Y:S04]  /*1ba0*/  LDC.64 R2, c[0x0][0x388] ;  /* 0x0000e200ff027b82 */ /* 0x000e280000000a00 */
[----:B------:R-:W-:Y:S04]  /*1bb0*/  STG.E desc[UR8][R8.64], R13 ;  /* 0x0000000d08007986 */ /* 0x000fe8000c101908 */
[----:B-1----:R-:W0:Y:S04]  /*1bc0*/  @!P2 LDG.E R5, desc[UR8][R10.64] ;  /* 0x000000080a05a981 */ /* 0x002e28000c1e1900 */
[----:B------:R-:W0:Y:S01]  /*1bd0*/  @P2 LDG.E R5, desc[UR8][R6.64] ;  /* 0x0000000806052981 */ /* 0x000e22000c1e1900 */
[----:B------:R-:W-:Y:S01]  /*1be0*/  MOV R15, 0x7fffffff ;  /* 0x7fffffff000f7802 */ /* 0x000fe20000000f00 */
[----:B0-----:R-:W-:-:S05]  /*1bf0*/  IMAD.WIDE R2, R5, 0x4, R2 ;  /* 0x0000000405027825 */ /* 0x001fca00078e0202 */
[----:B------:R-:W-:Y:S01]  /*1c00*/  STG.E desc[UR8][R2.64], R15 ;  /* 0x0000000f02007986 */ /* 0x000fe2000c101908 */
[----:B------:R-:W-:Y:S05]  /*1c10*/  EXIT ;  /* 0x000000000000794d */ /* 0x000fea0003800000 */
.L_x_484:
        /* <DEDUP_REMOVED lines=14> */
.L_x_495:


//--------------------- .text._Z15getNumOfBucketsPiS_ --------------------------
	.section	.text._Z15getNumOfBucketsPiS_,"ax",@progbits
	.align	128
        .global         _Z15getNumOfBucketsPiS_
        .type           _Z15getNumOfBucketsPiS_,@function
        .size           _Z15getNumOfBucketsPiS_,(.L_x_496 - _Z15getNumOfBucketsPiS_)
        .other          _Z15getNumOfBucketsPiS_,@"STO_CUDA_ENTRY STV_DEFAULT"
_Z15getNumOfBucketsPiS_:
.text._Z15getNumOfBucketsPiS_:
[----:B------:R-:W-:Y:S01]  /*0000*/  LDC R1, c[0x0][0x37c] ;  /* 0x0000df00ff017b82 */ /* 0x000fe20000000800 */
[----:B------:R-:W0:Y:S02]  /*0010*/  S2R R9, SR_CTAID.X ;  /* 0x0000000000097919 */ /* 0x000e240000002500 */
[----:B0-----:R-:W-:-:S13]  /*0020*/  ISETP.GT.U32.AND P0, PT, R9, 0x1869f, PT ;  /* 0x0001869f0900780c */ /* 0x001fda0003f04070 */
[----:B------:R-:W-:Y:S05]  /*0030*/  @P0 EXIT ;  /* 0x000000000000094d */ /* 0x000fea0003800000 */
[----:B------:R-:W0:Y:S01]  /*0040*/  LDC.64 R2, c[0x0][0x380] ;  /* 0x0000e000ff027b82 */ /* 0x000e220000000a00 */
[----:B------:R-:W1:Y:S07]  /*0050*/  LDCU.64 UR4, c[0x0][0x358] ;  /* 0x00006b00ff0477ac */ /* 0x000e6e0008000a00 */
[----:B------:R-:W2:Y:S01]  /*0060*/  LDC.64 R4, c[0x0][0x388] ;  /* 0x0000e200ff047b82 */ /* 0x000ea20000000a00 */
[----:B0-----:R-:W-:-:S05]  /*0070*/  IMAD.WIDE.U32 R2, R9, 0x4, R2 ;  /* 0x0000000409027825 */ /* 0x001fca00078e0002 */
[----:B-1----:R-:W3:Y:S04]  /*0080*/  LDG.E R0, desc[UR4][R2.64+0x4] ;  /* 0x0000040402007981 */ /* 0x002ee8000c1e1900 */
[----:B------:R-:W3:Y:S01]  /*0090*/  LDG.E R7, desc[UR4][R2.64] ;  /* 0x0000000402077981 */ /* 0x000ee2000c1e1900 */
[----:B--2---:R-:W-:Y:S01]  /*00a0*/  IMAD.WIDE.U32 R4, R9, 0x4, R4 ;  /* 0x0000000409047825 */ /* 0x004fe200078e0004 */
[----:B---3--:R-:W-:-:S05]  /*00b0*/  IADD3 R0, PT, PT, R0, -R7, RZ ;  /* 0x8000000700007210 */ /* 0x008fca0007ffe0ff */
[----:B------:R-:W-:-:S05]  /*00c0*/  IMAD.HI R0, R0, 0x66666667, RZ ;  /* 0x6666666700007827 */ /* 0x000fca00078e02ff */
[----:B------:R-:W-:-:S04]  /*00d0*/  SHF.R.U32.HI R7, RZ, 0x1f, R0 ;  /* 0x0000001fff077819 */ /* 0x000fc80000011600 */
[----:B------:R-:W-:-:S05]  /*00e0*/  LEA.HI.SX32 R7, R0, R7, 0x1d ;  /* 0x0000000700077211 */ /* 0x000fca00078feaff */
[----:B------:R-:W-:Y:S01]  /*00f0*/  STG.E desc[UR4][R4.64], R7 ;  /* 0x0000000704007986 */ /* 0x000fe2000c101904 */
[----:B------:R-:W-:Y:S05]  /*0100*/  EXIT ;  /* 0x000000000000794d */ /* 0x000fea0003800000 */
.L_x_485:
        /* <DEDUP_REMOVED lines=15> */
.L_x_496:


//--------------------- .nv.global.init           --------------------------
	.section	.nv.global.init,"aw",@progbits
	.align	4
.nv.global.init:
	.type		mrg32k3aM1SubSeq,@object
	.size		mrg32k3aM1SubSeq,(mrg32k3aM2SubSeq - mrg32k3aM1SubSeq)
mrg32k3aM1SubSeq:
        /*0000*/ 	.byte	0x0b, 0xcc, 0xee, 0x04, 0x73, 0x29, 0x8b, 0x6f, 0xf6, 0x53, 0x03, 0xf6, 0x23, 0xf6, 0xea, 0xda
        /* <DEDUP_REMOVED lines=125> */
	.type		mrg32k3aM2SubSeq,@object
	.size		mrg32k3aM2SubSeq,(mrg32k3aM1 - mrg32k3aM2SubSeq)
mrg32k3aM2SubSeq:
        /* <DEDUP_REMOVED lines=126> */
	.type		mrg32k3aM1,@object
	.size		mrg32k3aM1,(mrg32k3aM1Seq - mrg32k3aM1)
mrg32k3aM1:
        /* <DEDUP_REMOVED lines=144> */
	.type		mrg32k3aM1Seq,@object
	.size		mrg32k3aM1Seq,(mrg32k3aM2 - mrg32k3aM1Seq)
mrg32k3aM1Seq:
        /* <DEDUP_REMOVED lines=144> */
	.type		mrg32k3aM2,@object
	.size		mrg32k3aM2,(mrg32k3aM2Seq - mrg32k3aM2)
mrg32k3aM2:
        /* <DEDUP_REMOVED lines=144> */
	.type		mrg32k3aM2Seq,@object
	.size		mrg32k3aM2Seq,(precalc_xorwow_matrix - mrg32k3aM2Seq)
mrg32k3aM2Seq:
        /* <DEDUP_REMOVED lines=144> */
	.type		precalc_xorwow_matrix,@object
	.size		precalc_xorwow_matrix,(precalc_xorwow_offset_matrix - precalc_xorwow_matrix)
precalc_xorwow_matrix:
        /* <DEDUP_REMOVED lines=6400> */
	.type		precalc_xorwow_offset_matrix,@object
	.size		precalc_xorwow_offset_matrix,(.L_1 - precalc_xorwow_offset_matrix)
precalc_xorwow_offset_matrix:
        /* <DEDUP_REMOVED lines=6400> */
.L_1:


//--------------------- .nv.shared.reserved.0     --------------------------
	.section	.nv.shared.reserved.0,"aw",@nobits
	.weak		__nv_reservedSMEM_offset_0_alias
	.size		__nv_reservedSMEM_offset_0_alias, 0, 64
	.other		__nv_reservedSMEM_offset_0_alias,@"STO_CUDA_RESERVED_SHARED STV_DEFAULT"
__nv_reservedSMEM_offset_0_alias:
	.zero		0
	.zero		64


//--------------------- .nv.global                --------------------------
	.section	.nv.global,"aw",@nobits
.nv.global:
	.type		_ZN34_INTERNAL_1bd7e2cf_4_k_cu_afb875596thrust24THRUST_300001_SM_1000_NS3seqE,@object
	.size		_ZN34_INTERNAL_1bd7e2cf_4_k_cu_afb875596thrust24THRUST_300001_SM_1000_NS3seqE,(_ZN34_INTERNAL_1bd7e2cf_4_k_cu_afb875594cuda3std3__48in_placeE - _ZN34_INTERNAL_1bd7e2cf_4_k_cu_afb875596thrust24THRUST_300001_SM_1000_NS3seqE)
_ZN34_INTERNAL_1bd7e2cf_4_k_cu_afb875596thrust24THRUST_300001_SM_1000_NS3seqE:
	.zero		1
	.type		_ZN34_INTERNAL_1bd7e2cf_4_k_cu_afb875594cuda3std3__48in_placeE,@object
	.size		_ZN34_INTERNAL_1bd7e2cf_4_k_cu_afb875594cuda3std3__48in_placeE,(_ZN34_INTERNAL_1bd7e2cf_4_k_cu_afb875594cuda3std6ranges3__45__cpo4sizeE - _ZN34_INTERNAL_1bd7e2cf_4_k_cu_afb875594cuda3std3__48in_placeE)
_ZN34_INTERNAL_1bd7e2cf_4_k_cu_afb875594cuda3std3__48in_placeE:
	.zero		1
	.type		_ZN34_INTERNAL_1bd7e2cf_4_k_cu_afb875594cuda3std6ranges3__45__cpo4sizeE,@object
	.size		_ZN34_INTERNAL_1bd7e2cf_4_k_cu_afb875594cuda3std6ranges3__45__cpo4sizeE,(_ZN34_INTERNAL_1bd7e2cf_4_k_cu_afb875596thrust24THRUST_300001_SM_1000_NS12placeholders2_3E - _ZN34_INTERNAL_1bd7e2cf_4_k_cu_afb875594cuda3std6ranges3__45__cpo4sizeE)
_ZN34_INTERNAL_1bd7e2cf_4_k_cu_afb875594cuda3std6ranges3__45__cpo4sizeE:
	.zero		1
	.type		_ZN34_INTERNAL_1bd7e2cf_4_k_cu_afb875596thrust24THRUST_300001_SM_1000_NS12placeholders2_3E,@object
	.size		_ZN34_INTERNAL_1bd7e2cf_4_k_cu_afb875596thrust24THRUST_300001_SM_1000_NS12placeholders2_3E,(_ZN34_INTERNAL_1bd7e2cf_4_k_cu_afb875594cuda3std3__45__cpo6cbeginE - _ZN34_INTERNAL_1bd7e2cf_4_k_cu_afb875596thrust24THRUST_300001_SM_1000_NS12placeholders2_3E)
_ZN34_INTERNAL_1bd7e2cf_4_k_cu_afb875596thrust24THRUST_300001_SM_1000_NS12placeholders2_3E:
	.zero		1
	.type		_ZN34_INTERNAL_1bd7e2cf_4_k_cu_afb875594cuda3std3__45__cpo6cbeginE,@object
	.size		_ZN34_INTERNAL_1bd7e2cf_4_k_cu_afb875594cuda3std3__45__cpo6cbeginE,(_ZN34_INTERNAL_1bd7e2cf_4_k_cu_afb875594cuda3std6ranges3__45__cpo6cbeginE - _ZN34_INTERNAL_1bd7e2cf_4_k_cu_afb875594cuda3std3__45__cpo6cbeginE)
_ZN34_INTERNAL_1bd7e2cf_4_k_cu_afb875594cuda3std3__45__cpo6cbeginE:
	.zero		1
	.type		_ZN34_INTERNAL_1bd7e2cf_4_k_cu_afb875594cuda3std6ranges3__45__cpo6cbeginE,@object
	.size		_ZN34_INTERNAL_1bd7e2cf_4_k_cu_afb875594cuda3std6ranges3__45__cpo6cbeginE,(_ZN34_INTERNAL_1bd7e2cf_4_k_cu_afb875596thrust24THRUST_300001_SM_1000_NS12placeholders2_7E - _ZN34_INTERNAL_1bd7e2cf_4_k_cu_afb875594cuda3std6ranges3__45__cpo6cbeginE)
_ZN34_INTERNAL_1bd7e2cf_4_k_cu_afb875594cuda3std6ranges3__45__cpo6cbeginE:
	.zero		1
	.type		_ZN34_INTERNAL_1bd7e2cf_4_k_cu_afb875596thrust24THRUST_300001_SM_1000_NS12placeholders2_7E,@object
	.size		_ZN34_INTERNAL_1bd7e2cf_4_k_cu_afb875596thrust24THRUST_300001_SM_1000_NS12placeholders2_7E,(_ZN34_INTERNAL_1bd7e2cf_4_k_cu_afb875594cuda3std3__45__cpo7crbeginE - _ZN34_INTERNAL_1bd7e2cf_4_k_cu_afb875596thrust24THRUST_300001_SM_1000_NS12placeholders2_7E)
_ZN34_INTERNAL_1bd7e2cf_4_k_cu_afb875596thrust24THRUST_300001_SM_1000_NS12placeholders2_7E:
	.zero		1
	.type		_ZN34_INTERNAL_1bd7e2cf_4_k_cu_afb875594cuda3std3__45__cpo7crbeginE,@object
	.size		_ZN34_INTERNAL_1bd7e2cf_4_k_cu_afb875594cuda3std3__45__cpo7crbeginE,(_ZN34_INTERNAL_1bd7e2cf_4_k_cu_afb875594cuda3std6ranges3__45__cpo4nextE - _ZN34_INTERNAL_1bd7e2cf_4_k_cu_afb875594cuda3std3__45__cpo7crbeginE)
_ZN34_INTERNAL_1bd7e2cf_4_k_cu_afb875594cuda3std3__45__cpo7crbeginE:
	.zero		1
	.type		_ZN34_INTERNAL_1bd7e2cf_4_k_cu_afb875594cuda3std6ranges3__45__cpo4nextE,@object
	.size		_ZN34_INTERNAL_1bd7e2cf_4_k_cu_afb875594cuda3std6ranges3__45__cpo4nextE,(_ZN34_INTERNAL_1bd7e2cf_4_k_cu_afb875594cuda3std6ranges3__45__cpo4swapE - _ZN34_INTERNAL_1bd7e2cf_4_k_cu_afb875594cuda3std6ranges3__45__cpo4nextE)
_ZN34_INTERNAL_1bd7e2cf_4_k_cu_afb875594cuda3std6ranges3__45__cpo4nextE:
	.zero		1
	.type		_ZN34_INTERNAL_1bd7e2cf_4_k_cu_afb875594cuda3std6ranges3__45__cpo4swapE,@object
	.size		_ZN34_INTERNAL_1bd7e2cf_4_k_cu_afb875594cuda3std6ranges3__45__cpo4swapE,(_ZN34_INTERNAL_1bd7e2cf_4_k_cu_afb875596thrust24THRUST_300001_SM_1000_NS8cuda_cub10par_nosyncE - _ZN34_INTERNAL_1bd7e2cf_4_k_cu_afb875594cuda3std6ranges3__45__cpo4swapE)
_ZN34_INTERNAL_1bd7e2cf_4_k_cu_afb875594cuda3std6ranges3__45__cpo4swapE:
	.zero		1
	.type		_ZN34_INTERNAL_1bd7e2cf_4_k_cu_afb875596thrust24THRUST_300001_SM_1000_NS8cuda_cub10par_nosyncE,@object
	.size		_ZN34_INTERNAL_1bd7e2cf_4_k_cu_afb875596thrust24THRUST_300001_SM_1000_NS8cuda_cub10par_nosyncE,(_ZN34_INTERNAL_1bd7e2cf_4_k_cu_afb875596thrust24THRUST_300001_SM_1000_NS12placeholders2_9E - _ZN34_INTERNAL_1bd7e2cf_4_k_cu_afb875596thrust24THRUST_300001_SM_1000_NS8cuda_cub10par_nosyncE)
_ZN34_INTERNAL_1bd7e2cf_4_k_cu_afb875596thrust24THRUST_300001_SM_1000_NS8cuda_cub10par_nosyncE:
	.zero		1
	.type		_ZN34_INTERNAL_1bd7e2cf_4_k_cu_afb875596thrust24THRUST_300001_SM_1000_NS12placeholders2_9E,@object
	.size		_ZN34_INTERNAL_1bd7e2cf_4_k_cu_afb875596thrust24THRUST_300001_SM_1000_NS12placeholders2_9E,(_ZN34_INTERNAL_1bd7e2cf_4_k_cu_afb875594cuda3std3__436_GLOBAL__N__1bd7e2cf_4_k_cu_afb875596ignoreE - _ZN34_INTERNAL_1bd7e2cf_4_k_cu_afb875596thrust24THRUST_300001_SM_1000_NS12placeholders2_9E)
_ZN34_INTERNAL_1bd7e2cf_4_k_cu_afb875596thrust24THRUST_300001_SM_1000_NS12placeholders2_9E:
	.zero		1
	.type		_ZN34_INTERNAL_1bd7e2cf_4_k_cu_afb875594cuda3std3__436_GLOBAL__N__1bd7e2cf_4_k_cu_afb875596ignoreE,@object
	.size		_ZN34_INTERNAL_1bd7e2cf_4_k_cu_afb875594cuda3std3__436_GLOBAL__N__1bd7e2cf_4_k_cu_afb875596ignoreE,(_ZN34_INTERNAL_1bd7e2cf_4_k_cu_afb875594cuda3std6ranges3__45__cpo4dataE - _ZN34_INTERNAL_1bd7e2cf_4_k_cu_afb875594cuda3std3__436_GLOBAL__N__1bd7e2cf_4_k_cu_afb875596ignoreE)
_ZN34_INTERNAL_1bd7e2cf_4_k_cu_afb875594cuda3std3__436_GLOBAL__N__1bd7e2cf_4_k_cu_afb875596ignoreE:
	.zero		1
	.type		_ZN34_INTERNAL_1bd7e2cf_4_k_cu_afb875594cuda3std6ranges3__45__cpo4dataE,@object
	.size		_ZN34_INTERNAL_1bd7e2cf_4_k_cu_afb875594cuda3std6ranges3__45__cpo4dataE,(_ZN34_INTERNAL_1bd7e2cf_4_k_cu_afb875596thrust24THRUST_300001_SM_1000_NS12placeholders2_1E - _ZN34_INTERNAL_1bd7e2cf_4_k_cu_afb875594cuda3std6ranges3__45__cpo4dataE)
_ZN34_INTERNAL_1bd7e2cf_4_k_cu_afb875594cuda3std6ranges3__45__cpo4dataE:
	.zero		1
	.type		_ZN34_INTERNAL_1bd7e2cf_4_k_cu_afb875596thrust24THRUST_300001_SM_1000_NS12placeholders2_1E,@object
	.size		_ZN34_INTERNAL_1bd7e2cf_4_k_cu_afb875596thrust24THRUST_300001_SM_1000_NS12placeholders2_1E,(_ZN34_INTERNAL_1bd7e2cf_4_k_cu_afb875594cuda3std3__45__cpo5beginE - _ZN34_INTERNAL_1bd7e2cf_4_k_cu_afb875596thrust24THRUST_300001_SM_1000_NS12placeholders2_1E)
_ZN34_INTERNAL_1bd7e2cf_4_k_cu_afb875596thrust24THRUST_300001_SM_1000_NS12placeholders2_1E:
	.zero		1
	.type		_ZN34_INTERNAL_1bd7e2cf_4_k_cu_afb875594cuda3std3__45__cpo5beginE,@object
	.size		_ZN34_INTERNAL_1bd7e2cf_4_k_cu_afb875594cuda3std3__45__cpo5beginE,(_ZN34_INTERNAL_1bd7e2cf_4_k_cu_afb875594cuda3std6ranges3__45__cpo5beginE - _ZN34_INTERNAL_1bd7e2cf_4_k_cu_afb875594cuda3std3__45__cpo5beginE)
_ZN34_INTERNAL_1bd7e2cf_4_k_cu_afb875594cuda3std3__45__cpo5beginE:
	.zero		1
	.type		_ZN34_INTERNAL_1bd7e2cf_4_k_cu_afb875594cuda3std6ranges3__45__cpo5beginE,@object
	.size		_ZN34_INTERNAL_1bd7e2cf_4_k_cu_afb875594cuda3std6ranges3__45__cpo5beginE,(_ZN34_INTERNAL_1bd7e2cf_4_k_cu_afb875596thrust24THRUST_300001_SM_1000_NS12placeholders2_5E - _ZN34_INTERNAL_1bd7e2cf_4_k_cu_afb875594cuda3std6ranges3__45__cpo5beginE)
_ZN34_INTERNAL_1bd7e2cf_4_k_cu_afb875594cuda3std6ranges3__45__cpo5beginE:
	.zero		1
	.type		_ZN34_INTERNAL_1bd7e2cf_4_k_cu_afb875596thrust24THRUST_300001_SM_1000_NS12placeholders2_5E,@object
	.size		_ZN34_INTERNAL_1bd7e2cf_4_k_cu_afb875596thrust24THRUST_300001_SM_1000_NS12placeholders2_5E,(_ZN34_INTERNAL_1bd7e2cf_4_k_cu_afb875594cuda3std3__45__cpo6rbeginE - _ZN34_INTERNAL_1bd7e2cf_4_k_cu_afb875596thrust24THRUST_300001_SM_1000_NS12placeholders2_5E)
_ZN34_INTERNAL_1bd7e2cf_4_k_cu_afb875596thrust24THRUST_300001_SM_1000_NS12placeholders2_5E:
	.zero		1
	.type		_ZN34_INTERNAL_1bd7e2cf_4_k_cu_afb875594cuda3std3__45__cpo6rbeginE,@object
	.size		_ZN34_INTERNAL_1bd7e2cf_4_k_cu_afb875594cuda3std3__45__cpo6rbeginE,(_ZN34_INTERNAL_1bd7e2cf_4_k_cu_afb875594cuda3std6ranges3__45__cpo7advanceE - _ZN34_INTERNAL_1bd7e2cf_4_k_cu_afb875594cuda3std3__45__cpo6rbeginE)
_ZN34_INTERNAL_1bd7e2cf_4_k_cu_afb875594cuda3std3__45__cpo6rbeginE:
	.zero		1
	.type		_ZN34_INTERNAL_1bd7e2cf_4_k_cu_afb875594cuda3std6ranges3__45__cpo7advanceE,@object
	.size		_ZN34_INTERNAL_1bd7e2cf_4_k_cu_afb875594cuda3std6ranges3__45__cpo7advanceE,(_ZN34_INTERNAL_1bd7e2cf_4_k_cu_afb875594cuda3std3__47nulloptE - _ZN34_INTERNAL_1bd7e2cf_4_k_cu_afb875594cuda3std6ranges3__45__cpo7advanceE)
_ZN34_INTERNAL_1bd7e2cf_4_k_cu_afb875594cuda3std6ranges3__45__cpo7advanceE:
	.zero		1
	.type		_ZN34_INTERNAL_1bd7e2cf_4_k_cu_afb875594cuda3std3__47nulloptE,@object
	.size		_ZN34_INTERNAL_1bd7e2cf_4_k_cu_afb875594cuda3std3__47nulloptE,(_ZN34_INTERNAL_1bd7e2cf_4_k_cu_afb875594cuda3std6ranges3__45__cpo8distanceE - _ZN34_INTERNAL_1bd7e2cf_4_k_cu_afb875594cuda3std3__47nulloptE)
_ZN34_INTERNAL_1bd7e2cf_4_k_cu_afb875594cuda3std3__47nulloptE:
	.zero		1
	.type		_ZN34_INTERNAL_1bd7e2cf_4_k_cu_afb875594cuda3std6ranges3__45__cpo8distanceE,@object
	.size		_ZN34_INTERNAL_1bd7e2cf_4_k_cu_afb875594cuda3std6ranges3__45__cpo8distanceE,(_ZN34_INTERNAL_1bd7e2cf_4_k_cu_afb875596thrust24THRUST_300001_SM_1000_NS12placeholders3_10E - _ZN34_INTERNAL_1bd7e2cf_4_k_cu_afb875594cuda3std6ranges3__45__cpo8distanceE)
_ZN34_INTERNAL_1bd7e2cf_4_k_cu_afb875594cuda3std6ranges3__45__cpo8distanceE:
	.zero		1
	.type		_ZN34_INTERNAL_1bd7e2cf_4_k_cu_afb875596thrust24THRUST_300001_SM_1000_NS12placeholders3_10E,@object
	.size		_ZN34_INTERNAL_1bd7e2cf_4_k_cu_afb875596thrust24THRUST_300001_SM_1000_NS12placeholders3_10E,(_ZN34_INTERNAL_1bd7e2cf_4_k_cu_afb875594cuda3std3__419piecewise_constructE - _ZN34_INTERNAL_1bd7e2cf_4_k_cu_afb875596thrust24THRUST_300001_SM_1000_NS12placeholders3_10E)
_ZN34_INTERNAL_1bd7e2cf_4_k_cu_afb875596thrust24THRUST_300001_SM_1000_NS12placeholders3_10E:
	.zero		1
	.type		_ZN34_INTERNAL_1bd7e2cf_4_k_cu_afb875594cuda3std3__419piecewise_constructE,@object
	.size		_ZN34_INTERNAL_1bd7e2cf_4_k_cu_afb875594cuda3std3__419piecewise_constructE,(_ZN34_INTERNAL_1bd7e2cf_4_k_cu_afb875594cuda3std6ranges3__45__cpo5cdataE - _ZN34_INTERNAL_1bd7e2cf_4_k_cu_afb875594cuda3std3__419piecewise_constructE)
_ZN34_INTERNAL_1bd7e2cf_4_k_cu_afb875594cuda3std3__419piecewise_constructE:
	.zero		1
	.type		_ZN34_INTERNAL_1bd7e2cf_4_k_cu_afb875594cuda3std6ranges3__45__cpo5cdataE,@object
	.size		_ZN34_INTERNAL_1bd7e2cf_4_k_cu_afb875594cuda3std6ranges3__45__cpo5cdataE,(_ZN34_INTERNAL_1bd7e2cf_4_k_cu_afb875596thrust24THRUST_300001_SM_1000_NS12placeholders2_2E - _ZN34_INTERNAL_1bd7e2cf_4_k_cu_afb875594cuda3std6ranges3__45__cpo5cdataE)
_ZN34_INTERNAL_1bd7e2cf_4_k_cu_afb875594cuda3std6ranges3__45__cpo5cdataE:
	.zero		1
	.type		_ZN34_INTERNAL_1bd7e2cf_4_k_cu_afb875596thrust24THRUST_300001_SM_1000_NS12placeholders2_2E,@object
	.size		_ZN34_INTERNAL_1bd7e2cf_4_k_cu_afb875596thrust24THRUST_300001_SM_1000_NS12placeholders2_2E,(_ZN34_INTERNAL_1bd7e2cf_4_k_cu_afb875594cuda3std3__45__cpo3endE - _ZN34_INTERNAL_1bd7e2cf_4_k_cu_afb875596thrust24THRUST_300001_SM_1000_NS12placeholders2_2E)
_ZN34_INTERNAL_1bd7e2cf_4_k_cu_afb875596thrust24THRUST_300001_SM_1000_NS12placeholders2_2E:
	.zero		1
	.type		_ZN34_INTERNAL_1bd7e2cf_4_k_cu_afb875594cuda3std3__45__cpo3endE,@object
	.size		_ZN34_INTERNAL_1bd7e2cf_4_k_cu_afb875594cuda3std3__45__cpo3endE,(_ZN34_INTERNAL_1bd7e2cf_4_k_cu_afb875594cuda3std6ranges3__45__cpo3endE - _ZN34_INTERNAL_1bd7e2cf_4_k_cu_afb875594cuda3std3__45__cpo3endE)
_ZN34_INTERNAL_1bd7e2cf_4_k_cu_afb875594cuda3std3__45__cpo3endE:
	.zero		1
	.type		_ZN34_INTERNAL_1bd7e2cf_4_k_cu_afb875594cuda3std6ranges3__45__cpo3endE,@object
	.size		_ZN34_INTERNAL_1bd7e2cf_4_k_cu_afb875594cuda3std6ranges3__45__cpo3endE,(_ZN34_INTERNAL_1bd7e2cf_4_k_cu_afb875596thrust24THRUST_300001_SM_1000_NS12placeholders2_6E - _ZN34_INTERNAL_1bd7e2cf_4_k_cu_afb875594cuda3std6ranges3__45__cpo3endE)
_ZN34_INTERNAL_1bd7e2cf_4_k_cu_afb875594cuda3std6ranges3__45__cpo3endE:
	.zero		1
	.type		_ZN34_INTERNAL_1bd7e2cf_4_k_cu_afb875596thrust24THRUST_300001_SM_1000_NS12placeholders2_6E,@object
	.size		_ZN34_INTERNAL_1bd7e2cf_4_k_cu_afb875596thrust24THRUST_300001_SM_1000_NS12placeholders2_6E,(_ZN34_INTERNAL_1bd7e2cf_4_k_cu_afb875594cuda3std3__45__cpo4rendE - _ZN34_INTERNAL_1bd7e2cf_4_k_cu_afb875596thrust24THRUST_300001_SM_1000_NS12placeholders2_6E)
_ZN34_INTERNAL_1bd7e2cf_4_k_cu_afb875596thrust24THRUST_300001_SM_1000_NS12placeholders2_6E:
	.zero		1
	.type		_ZN34_INTERNAL_1bd7e2cf_4_k_cu_afb875594cuda3std3__45__cpo4rendE,@object
	.size		_ZN34_INTERNAL_1bd7e2cf_4_k_cu_afb875594cuda3std3__45__cpo4rendE,(_ZN34_INTERNAL_1bd7e2cf_4_k_cu_afb875594cuda3std6ranges3__45__cpo9iter_swapE - _ZN34_INTERNAL_1bd7e2cf_4_k_cu_afb875594cuda3std3__45__cpo4rendE)
_ZN34_INTERNAL_1bd7e2cf_4_k_cu_afb875594cuda3std3__45__cpo4rendE:
	.zero		1
	.type		_ZN34_INTERNAL_1bd7e2cf_4_k_cu_afb875594cuda3std6ranges3__45__cpo9iter_swapE,@object
	.size		_ZN34_INTERNAL_1bd7e2cf_4_k_cu_afb875594cuda3std6ranges3__45__cpo9iter_swapE,(_ZN34_INTERNAL_1bd7e2cf_4_k_cu_afb875594cuda3std3__48unexpectE - _ZN34_INTERNAL_1bd7e2cf_4_k_cu_afb875594cuda3std6ranges3__45__cpo9iter_swapE)
_ZN34_INTERNAL_1bd7e2cf_4_k_cu_afb875594cuda3std6ranges3__45__cpo9iter_swapE:
	.zero		1
	.type		_ZN34_INTERNAL_1bd7e2cf_4_k_cu_afb875594cuda3std3__48unexpectE,@object
	.size		_ZN34_INTERNAL_1bd7e2cf_4_k_cu_afb875594cuda3std3__48unexpectE,(_ZN34_INTERNAL_1bd7e2cf_4_k_cu_afb875596thrust24THRUST_300001_SM_1000_NS8cuda_cub3parE - _ZN34_INTERNAL_1bd7e2cf_4_k_cu_afb875594cuda3std3__48unexpectE)
_ZN34_INTERNAL_1bd7e2cf_4_k_cu_afb875594cuda3std3__48unexpectE:
	.zero		1
	.type		_ZN34_INTERNAL_1bd7e2cf_4_k_cu_afb875596thrust24THRUST_300001_SM_1000_NS8cuda_cub3parE,@object
	.size		_ZN34_INTERNAL_1bd7e2cf_4_k_cu_afb875596thrust24THRUST_300001_SM_1000_NS8cuda_cub3parE,(_ZN34_INTERNAL_1bd7e2cf_4_k_cu_afb875596thrust24THRUST_300001_SM_1000_NS12placeholders2_4E - _ZN34_INTERNAL_1bd7e2cf_4_k_cu_afb875596thrust24THRUST_300001_SM_1000_NS8cuda_cub3parE)
_ZN34_INTERNAL_1bd7e2cf_4_k_cu_afb875596thrust24THRUST_300001_SM_1000_NS8cuda_cub3parE:
	.zero		1
	.type		_ZN34_INTERNAL_1bd7e2cf_4_k_cu_afb875596thrust24THRUST_300001_SM_1000_NS12placeholders2_4E,@object
	.size		_ZN34_INTERNAL_1bd7e2cf_4_k_cu_afb875596thrust24THRUST_300001_SM_1000_NS12placeholders2_4E,(_ZN34_INTERNAL_1bd7e2cf_4_k_cu_afb875594cuda3std3__45__cpo4cendE - _ZN34_INTERNAL_1bd7e2cf_4_k_cu_afb875596thrust24THRUST_300001_SM_1000_NS12placeholders2_4E)
_ZN34_INTERNAL_1bd7e2cf_4_k_cu_afb875596thrust24THRUST_300001_SM_1000_NS12placeholders2_4E:
	.zero		1
	.type		_ZN34_INTERNAL_1bd7e2cf_4_k_cu_afb875594cuda3std3__45__cpo4cendE,@object
	.size		_ZN34_INTERNAL_1bd7e2cf_4_k_cu_afb875594cuda3std3__45__cpo4cendE,(_ZN34_INTERNAL_1bd7e2cf_4_k_cu_afb875594cuda3std6ranges3__45__cpo4cendE - _ZN34_INTERNAL_1bd7e2cf_4_k_cu_afb875594cuda3std3__45__cpo4cendE)
_ZN34_INTERNAL_1bd7e2cf_4_k_cu_afb875594cuda3std3__45__cpo4cendE:
	.zero		1
	.type		_ZN34_INTERNAL_1bd7e2cf_4_k_cu_afb875594cuda3std6ranges3__45__cpo4cendE,@object
	.size		_ZN34_INTERNAL_1bd7e2cf_4_k_cu_afb875594cuda3std6ranges3__45__cpo4cendE,(_ZN34_INTERNAL_1bd7e2cf_4_k_cu_afb875594cuda3std3__420unreachable_sentinelE - _ZN34_INTERNAL_1bd7e2cf_4_k_cu_afb875594cuda3std6ranges3__45__cpo4cendE)
_ZN34_INTERNAL_1bd7e2cf_4_k_cu_afb875594cuda3std6ranges3__45__cpo4cendE:
	.zero		1
	.type		_ZN34_INTERNAL_1bd7e2cf_4_k_cu_afb875594cuda3std3__420unreachable_sentinelE,@object
	.size		_ZN34_INTERNAL_1bd7e2cf_4_k_cu_afb875594cuda3std3__420unreachable_sentinelE,(_ZN34_INTERNAL_1bd7e2cf_4_k_cu_afb875594cuda3std6ranges3__45__cpo5ssizeE - _ZN34_INTERNAL_1bd7e2cf_4_k_cu_afb875594cuda3std3__420unreachable_sentinelE)
_ZN34_INTERNAL_1bd7e2cf_4_k_cu_afb875594cuda3std3__420unreachable_sentinelE:
	.zero		1
	.type		_ZN34_INTERNAL_1bd7e2cf_4_k_cu_afb875594cuda3std6ranges3__45__cpo5ssizeE,@object
	.size		_ZN34_INTERNAL_1bd7e2cf_4_k_cu_afb875594cuda3std6ranges3__45__cpo5ssizeE,(_ZN34_INTERNAL_1bd7e2cf_4_k_cu_afb875596thrust24THRUST_300001_SM_1000_NS12placeholders2_8E - _ZN34_INTERNAL_1bd7e2cf_4_k_cu_afb875594cuda3std6ranges3__45__cpo5ssizeE)
_ZN34_INTERNAL_1bd7e2cf_4_k_cu_afb875594cuda3std6ranges3__45__cpo5ssizeE:
	.zero		1
	.type		_ZN34_INTERNAL_1bd7e2cf_4_k_cu_afb875596thrust24THRUST_300001_SM_1000_NS12placeholders2_8E,@object
	.size		_ZN34_INTERNAL_1bd7e2cf_4_k_cu_afb875596thrust24THRUST_300001_SM_1000_NS12placeholders2_8E,(_ZN34_INTERNAL_1bd7e2cf_4_k_cu_afb875594cuda3std3__45__cpo5crendE - _ZN34_INTERNAL_1bd7e2cf_4_k_cu_afb875596thrust24THRUST_300001_SM_1000_NS12placeholders2_8E)
_ZN34_INTERNAL_1bd7e2cf_4_k_cu_afb875596thrust24THRUST_300001_SM_1000_NS12placeholders2_8E:
	.zero		1
	.type		_ZN34_INTERNAL_1bd7e2cf_4_k_cu_afb875594cuda3std3__45__cpo5crendE,@object
	.size		_ZN34_INTERNAL_1bd7e2cf_4_k_cu_afb875594cuda3std3__45__cpo5crendE,(_ZN34_INTERNAL_1bd7e2cf_4_k_cu_afb875594cuda3std6ranges3__45__cpo4prevE - _ZN34_INTERNAL_1bd7e2cf_4_k_cu_afb875594cuda3std3__45__cpo5crendE)
_ZN34_INTERNAL_1bd7e2cf_4_k_cu_afb875594cuda3std3__45__cpo5crendE:
	.zero		1
	.type		_ZN34_INTERNAL_1bd7e2cf_4_k_cu_afb875594cuda3std6ranges3__45__cpo4prevE,@object
	.size		_ZN34_INTERNAL_1bd7e2cf_4_k_cu_afb875594cuda3std6ranges3__45__cpo4prevE,(_ZN34_INTERNAL_1bd7e2cf_4_k_cu_afb875594cuda3std6ranges3__45__cpo9iter_moveE - _ZN34_INTERNAL_1bd7e2cf_4_k_cu_afb875594cuda3std6ranges3__45__cpo4prevE)
_ZN34_INTERNAL_1bd7e2cf_4_k_cu_afb875594cuda3std6ranges3__45__cpo4prevE:
	.zero		1
	.type		_ZN34_INTERNAL_1bd7e2cf_4_k_cu_afb875594cuda3std6ranges3__45__cpo9iter_moveE,@object
	.size		_ZN34_INTERNAL_1bd7e2cf_4_k_cu_afb875594cuda3std6ranges3__45__cpo9iter_moveE,(_ZN34_INTERNAL_1bd7e2cf_4_k_cu_afb875596thrust24THRUST_300001_SM_1000_NS6system6detail10sequential3seqE - _ZN34_INTERNAL_1bd7e2cf_4_k_cu_afb875594cuda3std6ranges3__45__cpo9iter_moveE)
_ZN34_INTERNAL_1bd7e2cf_4_k_cu_afb875594cuda3std6ranges3__45__cpo9iter_moveE:
	.zero		1
	.type		_ZN34_INTERNAL_1bd7e2cf_4_k_cu_afb875596thrust24THRUST_300001_SM_1000_NS6system6detail10sequential3seqE,@object
	.size		_ZN34_INTERNAL_1bd7e2cf_4_k_cu_afb875596thrust24THRUST_300001_SM_1000_NS6system6detail10sequential3seqE,(.L_40 - _ZN34_INTERNAL_1bd7e2cf_4_k_cu_afb875596thrust24THRUST_300001_SM_1000_NS6system6detail10sequential3seqE)
_ZN34_INTERNAL_1bd7e2cf_4_k_cu_afb875596thrust24THRUST_300001_SM_1000_NS6system6detail10sequential3seqE:
	.zero		1
.L_40:


//--------------------- .nv.shared._ZN3cub18CUB_300001_SM_10006detail4scan16DeviceScanKernelINS2_10policy_hubIiiimN4cuda3std3__44plusIvEEE10Policy1000EN6thrust24THRUST_300001_SM_1000_NS10device_ptrIiEESF_NS0_13ScanTileStateIiLb1EEES9_NS0_8NullTypeEmiLb0ESI_EEvT0_T1_T2_iT3_T4_T5_ --------------------------
	.section	.nv.shared._ZN3cub18CUB_300001_SM_10006detail4scan16DeviceScanKernelINS2_10policy_hubIiiimN4cuda3std3__44plusIvEEE10Policy1000EN6thrust24THRUST_300001_SM_1000_NS10device_ptrIiEESF_NS0_13ScanTileStateIiLb1EEES9_NS0_8NullTypeEmiLb0ESI_EEvT0_T1_T2_iT3_T4_T5_,"aw",@nobits
	.sectionflags	@""
	.align	16
.nv.shared._ZN3cub18CUB_300001_SM_10006detail4scan16DeviceScanKernelINS2_10policy_hubIiiimN4cuda3std3__44plusIvEEE10Policy1000EN6thrust24THRUST_300001_SM_1000_NS10device_ptrIiEESF_NS0_13ScanTileStateIiLb1EEES9_NS0_8NullTypeEmiLb0ESI_EEvT0_T1_T2_iT3_T4_T5_:
	.zero		32656


//--------------------- .nv.shared._ZN3cub18CUB_300001_SM_10006detail4scan16DeviceScanKernelINS2_10policy_hubIiiijN4cuda3std3__44plusIvEEE10Policy1000EN6thrust24THRUST_300001_SM_1000_NS10device_ptrIiEESF_NS0_13ScanTileStateIiLb1EEES9_NS0_8NullTypeEjiLb0ESI_EEvT0_T1_T2_iT3_T4_T5_ --------------------------
	.section	.nv.shared._ZN3cub18CUB_300001_SM_10006detail4scan16DeviceScanKernelINS2_10policy_hubIiiijN4cuda3std3__44plusIvEEE10Policy1000EN6thrust24THRUST_300001_SM_1000_NS10device_ptrIiEESF_NS0_13ScanTileStateIiLb1EEES9_NS0_8NullTypeEjiLb0ESI_EEvT0_T1_T2_iT3_T4_T5_,"aw",@nobits
	.sectionflags	@""
	.align	16
.nv.shared._ZN3cub18CUB_300001_SM_10006detail4scan16DeviceScanKernelINS2_10policy_hubIiiijN4cuda3std3__44plusIvEEE10Policy1000EN6thrust24THRUST_300001_SM_1000_NS10device_ptrIiEESF_NS0_13ScanTileStateIiLb1EEES9_NS0_8NullTypeEjiLb0ESI_EEvT0_T1_T2_iT3_T4_T5_:
	.zero		34832


//--------------------- .nv.shared._ZN3cub18CUB_300001_SM_10006detail4scan16DeviceScanKernelINS2_10policy_hubIiiimN4cuda3std3__44plusIvEEE10Policy1000EN6thrust24THRUST_300001_SM_1000_NS10device_ptrIiEESF_NS0_13ScanTileStateIiLb1EEES9_NS1_10InputValueIiPiEEmiLb0EiEEvT0_T1_T2_iT3_T4_T5_ --------------------------
	.section	.nv.shared._ZN3cub18CUB_300001_SM_10006detail4scan16DeviceScanKernelINS2_10policy_hubIiiimN4cuda3std3__44plusIvEEE10Policy1000EN6thrust24THRUST_300001_SM_1000_NS10device_ptrIiEESF_NS0_13ScanTileStateIiLb1EEES9_NS1_10InputValueIiPiEEmiLb0EiEEvT0_T1_T2_iT3_T4_T5_,"aw",@nobits
	.sectionflags	@""
	.align	16
.nv.shared._ZN3cub18CUB_300001_SM_10006detail4scan16DeviceScanKernelINS2_10policy_hubIiiimN4cuda3std3__44plusIvEEE10Policy1000EN6thrust24THRUST_300001_SM_1000_NS10device_ptrIiEESF_NS0_13ScanTileStateIiLb1EEES9_NS1_10InputValueIiPiEEmiLb0EiEEvT0_T1_T2_iT3_T4_T5_:
	.zero		32656


//--------------------- .nv.shared._ZN3cub18CUB_300001_SM_10006detail4scan16DeviceScanKernelINS2_10policy_hubIiiijN4cuda3std3__44plusIvEEE10Policy1000EN6thrust24THRUST_300001_SM_1000_NS10device_ptrIiEESF_NS0_13ScanTileStateIiLb1EEES9_NS1_10InputValueIiPiEEjiLb0EiEEvT0_T1_T2_iT3_T4_T5_ --------------------------
	.section	.nv.shared._ZN3cub18CUB_300001_SM_10006detail4scan16DeviceScanKernelINS2_10policy_hubIiiijN4cuda3std3__44plusIvEEE10Policy1000EN6thrust24THRUST_300001_SM_1000_NS10device_ptrIiEESF_NS0_13ScanTileStateIiLb1EEES9_NS1_10InputValueIiPiEEjiLb0EiEEvT0_T1_T2_iT3_T4_T5_,"aw",@nobits
	.sectionflags	@""
	.align	16
.nv.shared._ZN3cub18CUB_300001_SM_10006detail4scan16DeviceScanKernelINS2_10policy_hubIiiijN4cuda3std3__44plusIvEEE10Policy1000EN6thrust24THRUST_300001_SM_1000_NS10device_ptrIiEESF_NS0_13ScanTileStateIiLb1EEES9_NS1_10InputValueIiPiEEjiLb0EiEEvT0_T1_T2_iT3_T4_T5_:
	.zero		34832


//--------------------- .nv.shared._Z11sortBucketsIiEvPT_PiS2_S2_ --------------------------
	.section	.nv.shared._Z11sortBucketsIiEvPT_PiS2_S2_,"aw",@nobits
	.sectionflags	@""
	.align	4
.nv.shared._Z11sortBucketsIiEvPT_PiS2_S2_:
	.zero		9024


//--------------------- .nv.shared._Z12bucketKernelIiEvPT_S1_PiS2_S2_ --------------------------
	.section	.nv.shared._Z12bucketKernelIiEvPT_S1_PiS2_S2_,"aw",@nobits
	.sectionflags	@""
	.align	4
.nv.shared._Z12bucketKernelIiEvPT_S1_PiS2_S2_:
	.zero		9432


//--------------------- .nv.shared._Z11splitterKerIiEvPT_S1_PiS2_ --------------------------
	.section	.nv.shared._Z11splitterKerIiEvPT_S1_PiS2_,"aw",@nobits
	.sectionflags	@""
	.align	4
.nv.shared._Z11splitterKerIiEvPT_S1_PiS2_:
	.zero		2624


//--------------------- .nv.constant0._ZN3cub18CUB_300001_SM_10006detail8for_each13static_kernelINS2_12policy_hub_t12policy_500_tEmN6thrust24THRUST_300001_SM_1000_NS8cuda_cub20__uninitialized_fill7functorINS7_10device_ptrIiEEiEEEEvT0_T1_ --------------------------
	.section	.nv.constant0._ZN3cub18CUB_300001_SM_10006detail8for_each13static_kernelINS2_12policy_hub_t12policy_500_tEmN6thrust24THRUST_300001_SM_1000_NS8cuda_cub20__uninitialized_fill7functorINS7_10device_ptrIiEEiEEEEvT0_T1_,"a",@progbits
	.sectionflags	@""
	.align	4
.nv.constant0._ZN3cub18CUB_300001_SM_10006detail8for_each13static_kernelINS2_12policy_hub_t12policy_500_tEmN6thrust24THRUST_300001_SM_1000_NS8cuda_cub20__uninitialized_fill7functorINS7_10device_ptrIiEEiEEEEvT0_T1_:
	.zero		920


//--------------------- .nv.constant0._ZN3cub18CUB_300001_SM_10006detail4scan16DeviceScanKernelINS2_10policy_hubIiiimN4cuda3std3__44plusIvEEE10Policy1000EN6thrust24THRUST_300001_SM_1000_NS10device_ptrIiEESF_NS0_13ScanTileStateIiLb1EEES9_NS0_8NullTypeEmiLb0ESI_EEvT0_T1_T2_iT3_T4_T5_ --------------------------
	.section	.nv.constant0._ZN3cub18CUB_300001_SM_10006detail4scan16DeviceScanKernelINS2_10policy_hubIiiimN4cuda3std3__44plusIvEEE10Policy1000EN6thrust24THRUST_300001_SM_1000_NS10device_ptrIiEESF_NS0_13ScanTileStateIiLb1EEES9_NS0_8NullTypeEmiLb0ESI_EEvT0_T1_T2_iT3_T4_T5_,"a",@progbits
	.sectionflags	@""
	.align	4
.nv.constant0._ZN3cub18CUB_300001_SM_10006detail4scan16DeviceScanKernelINS2_10policy_hubIiiimN4cuda3std3__44plusIvEEE10Policy1000EN6thrust24THRUST_300001_SM_1000_NS10device_ptrIiEESF_NS0_13ScanTileStateIiLb1EEES9_NS0_8NullTypeEmiLb0ESI_EEvT0_T1_T2_iT3_T4_T5_:
	.zero		936


//--------------------- .nv.constant0._ZN3cub18CUB_300001_SM_10006detail4scan16DeviceScanKernelINS2_10policy_hubIiiijN4cuda3std3__44plusIvEEE10Policy1000EN6thrust24THRUST_300001_SM_1000_NS10device_ptrIiEESF_NS0_13ScanTileStateIiLb1EEES9_NS0_8NullTypeEjiLb0ESI_EEvT0_T1_T2_iT3_T4_T5_ --------------------------
	.section	.nv.constant0._ZN3cub18CUB_300001_SM_10006detail4scan16DeviceScanKernelINS2_10policy_hubIiiijN4cuda3std3__44plusIvEEE10Policy1000EN6thrust24THRUST_300001_SM_1000_NS10device_ptrIiEESF_NS0_13ScanTileStateIiLb1EEES9_NS0_8NullTypeEjiLb0ESI_EEvT0_T1_T2_iT3_T4_T5_,"a",@progbits
	.sectionflags	@""
	.align	4
.nv.constant0._ZN3cub18CUB_300001_SM_10006detail4scan16DeviceScanKernelINS2_10policy_hubIiiijN4cuda3std3__44plusIvEEE10Policy1000EN6thrust24THRUST_300001_SM_1000_NS10device_ptrIiEESF_NS0_13ScanTileStateIiLb1EEES9_NS0_8NullTypeEjiLb0ESI_EEvT0_T1_T2_iT3_T4_T5_:
	.zero		932


//--------------------- .nv.constant0._ZN3cub18CUB_300001_SM_10006detail4scan16DeviceScanKernelINS2_10policy_hubIiiimN4cuda3std3__44plusIvEEE10Policy1000EN6thrust24THRUST_300001_SM_1000_NS10device_ptrIiEESF_NS0_13ScanTileStateIiLb1EEES9_NS1_10InputValueIiPiEEmiLb0EiEEvT0_T1_T2_iT3_T4_T5_ --------------------------
	.section	.nv.constant0._ZN3cub18CUB_300001_SM_10006detail4scan16DeviceScanKernelINS2_10policy_hubIiiimN4cuda3std3__44plusIvEEE10Policy1000EN6thrust24THRUST_300001_SM_1000_NS10device_ptrIiEESF_NS0_13ScanTileStateIiLb1EEES9_NS1_10InputValueIiPiEEmiLb0EiEEvT0_T1_T2_iT3_T4_T5_,"a",@progbits
	.sectionflags	@""
	.align	4
.nv.constant0._ZN3cub18CUB_300001_SM_10006detail4scan16DeviceScanKernelINS2_10policy_hubIiiimN4cuda3std3__44plusIvEEE10Policy1000EN6thrust24THRUST_300001_SM_1000_NS10device_ptrIiEESF_NS0_13ScanTileStateIiLb1EEES9_NS1_10InputValueIiPiEEmiLb0EiEEvT0_T1_T2_iT3_T4_T5_:
	.zero		952


//--------------------- .nv.constant0._ZN3cub18CUB_300001_SM_10006detail4scan16DeviceScanKernelINS2_10policy_hubIiiijN4cuda3std3__44plusIvEEE10Policy1000EN6thrust24THRUST_300001_SM_1000_NS10device_ptrIiEESF_NS0_13ScanTileStateIiLb1EEES9_NS1_10InputValueIiPiEEjiLb0EiEEvT0_T1_T2_iT3_T4_T5_ --------------------------
	.section	.nv.constant0._ZN3cub18CUB_300001_SM_10006detail4scan16DeviceScanKernelINS2_10policy_hubIiiijN4cuda3std3__44plusIvEEE10Policy1000EN6thrust24THRUST_300001_SM_1000_NS10device_ptrIiEESF_NS0_13ScanTileStateIiLb1EEES9_NS1_10InputValueIiPiEEjiLb0EiEEvT0_T1_T2_iT3_T4_T5_,"a",@progbits
	.sectionflags	@""
	.align	4
.nv.constant0._ZN3cub18CUB_300001_SM_10006detail4scan16DeviceScanKernelINS2_10policy_hubIiiijN4cuda3std3__44plusIvEEE10Policy1000EN6thrust24THRUST_300001_SM_1000_NS10device_ptrIiEESF_NS0_13ScanTileStateIiLb1EEES9_NS1_10InputValueIiPiEEjiLb0EiEEvT0_T1_T2_iT3_T4_T5_:
	.zero		948


//--------------------- .nv.constant0._ZN3cub18CUB_300001_SM_10006detail4scan20DeviceScanInitKernelINS0_13ScanTileStateIiLb1EEEEEvT_i --------------------------
	.section	.nv.constant0._ZN3cub18CUB_300001_SM_10006detail4scan20DeviceScanInitKernelINS0_13ScanTileStateIiLb1EEEEEvT_i,"a",@progbits
	.sectionflags	@""
	.align	4
.nv.constant0._ZN3cub18CUB_300001_SM_10006detail4scan20DeviceScanInitKernelINS0_13ScanTileStateIiLb1EEEEEvT_i:
	.zero		908


//--------------------- .nv.constant0._ZN3cub18CUB_300001_SM_10006detail11EmptyKernelIvEEvv --------------------------
	.section	.nv.constant0._ZN3cub18CUB_300001_SM_10006detail11EmptyKernelIvEEvv,"a",@progbits
	.sectionflags	@""
	.align	4
.nv.constant0._ZN3cub18CUB_300001_SM_10006detail11EmptyKernelIvEEvv:
	.zero		896


//--------------------- .nv.constant0._Z11sortBucketsIiEvPT_PiS2_S2_ --------------------------
	.section	.nv.constant0._Z11sortBucketsIiEvPT_PiS2_S2_,"a",@progbits
	.sectionflags	@""
	.align	4
.nv.constant0._Z11sortBucketsIiEvPT_PiS2_S2_:
	.zero		928


//--------------------- .nv.constant0._Z12bucketKernelIiEvPT_S1_PiS2_S2_ --------------------------
	.section	.nv.constant0._Z12bucketKernelIiEvPT_S1_PiS2_S2_,"a",@progbits
	.sectionflags	@""
	.align	4
.nv.constant0._Z12bucketKernelIiEvPT_S1_PiS2_S2_:
	.zero		936


//--------------------- .nv.constant0._Z11splitterKerIiEvPT_S1_PiS2_ --------------------------
	.section	.nv.constant0._Z11splitterKerIiEvPT_S1_PiS2_,"a",@progbits
	.sectionflags	@""
	.align	4
.nv.constant0._Z11splitterKerIiEvPT_S1_PiS2_:
	.zero		928


//--------------------- .nv.constant0._Z15getNumOfBucketsPiS_ --------------------------
	.section	.nv.constant0._Z15getNumOfBucketsPiS_,"a",@progbits
	.sectionflags	@""
	.align	4
.nv.constant0._Z15getNumOfBucketsPiS_:
	.zero		912


//--------------------- SYMBOLS --------------------------

	.type		.nv.reservedSmem.offset0,@object
	.size		.nv.reservedSmem.offset0,0x4
	.type		.nv.reservedSmem.cap,@object
	.size		.nv.reservedSmem.cap,0x4
